	.target	sm_80

	.elftype	@"ET_EXEC"


//--------------------- .note.nv.tkinfo           --------------------------
	.section	.note.nv.tkinfo,"",@"SHT_NOTE"
	.sectionflags	@"SHF_NOTE_NV_TKINFO"
	.tkinfo
        /*0018*/ 	.word	0x00000002
        /*0030*/ 	.string	""
        /*0030*/ 	.string	"ptxas"
        /*0030*/ 	.string	"Cuda compilation tools, release 13.0, V13.0.88"
        /*0030*/ 	.string	"Build cuda_13.0.r13.0/compiler.36424714_0"
        /*0030*/ 	.string	"-v  -suppress-debug-info  -lineinfo  -arch sm_80 "



//--------------------- .note.nv.cuinfo           --------------------------
	.section	.note.nv.cuinfo,"",@"SHT_NOTE"
	.sectionflags	@"SHF_NOTE_NV_CUINFO"
        /*0018*/ 	.short	0x0002
        /*001a*/ 	.short	0x0050
        /*001c*/ 	.short	0x0082
	.zero		2


//--------------------- .nv.info                  --------------------------
	.section	.nv.info,"",@"SHT_CUDA_INFO"
	.align	4


	//----- nvinfo : EIATTR_REGCOUNT
	.align		4
        /*0000*/ 	.byte	0x04, 0x2f
        /*0002*/ 	.short	(.L_1 - .L_0)
	.align		4
.L_0:
        /*0004*/ 	.word	index@(matmul_kernel)
        /*0008*/ 	.word	0x00000020


	//----- nvinfo : EIATTR_FRAME_SIZE
	.align		4
.L_1:
        /*000c*/ 	.byte	0x04, 0x11
        /*000e*/ 	.short	(.L_3 - .L_2)
	.align		4
.L_2:
        /*0010*/ 	.word	index@(matmul_kernel)
        /*0014*/ 	.word	0x000080a8


	//----- nvinfo : EIATTR_MIN_STACK_SIZE
	.align		4
.L_3:
        /*0018*/ 	.byte	0x04, 0x12
        /*001a*/ 	.short	(.L_5 - .L_4)
	.align		4
.L_4:
        /*001c*/ 	.word	index@(matmul_kernel)
        /*0020*/ 	.word	0x000080a8
.L_5:


//--------------------- .nv.info.matmul_kernel    --------------------------
	.section	.nv.info.matmul_kernel,"",@"SHT_CUDA_INFO"
	.sectionflags	@""
	.align	4


	//----- nvinfo : EIATTR_CUDA_API_VERSION
	.align		4
        /*0000*/ 	.byte	0x04, 0x37
        /*0002*/ 	.short	(.L_7 - .L_6)
.L_6:
        /*0004*/ 	.word	0x00000082


	//----- nvinfo : EIATTR_SW2861232_WAR
	.align		4
.L_7:
        /*0008*/ 	.byte	0x01, 0x35
	.zero		2


	//----- nvinfo : EIATTR_PARAM_CBANK
	.align		4
        /*000c*/ 	.byte	0x04, 0x0a
        /*000e*/ 	.short	(.L_9 - .L_8)
	.align		4
.L_8:
        /*0010*/ 	.word	index@(.nv.constant0.matmul_kernel)
        /*0014*/ 	.short	0x0160
        /*0016*/ 	.short	0x0050


	//----- nvinfo : EIATTR_CBANK_PARAM_SIZE
	.align		4
.L_9:
        /*0018*/ 	.byte	0x03, 0x19
        /*001a*/ 	.short	0x0050


	//----- nvinfo : EIATTR_KPARAM_INFO
	.align		4
        /*001c*/ 	.byte	0x04, 0x17
        /*001e*/ 	.short	(.L_11 - .L_10)
.L_10:
        /*0020*/ 	.word	0x00000000
        /*0024*/ 	.short	0x000d
        /*0026*/ 	.short	0x0048
        /*0028*/ 	.byte	0x00, 0xf4, 0x21, 0x00


	//----- nvinfo : EIATTR_KPARAM_INFO
	.align		4
.L_11:
        /*002c*/ 	.byte	0x04, 0x17
        /*002e*/ 	.short	(.L_13 - .L_12)
.L_12:
        /*0030*/ 	.word	0x00000000
        /*0034*/ 	.short	0x000c
        /*0036*/ 	.short	0x0040
        /*0038*/ 	.byte	0x00, 0xf4, 0x21, 0x00


	//----- nvinfo : EIATTR_KPARAM_INFO
	.align		4
.L_13:
        /*003c*/ 	.byte	0x04, 0x17
        /*003e*/ 	.short	(.L_15 - .L_14)
.L_14:
        /*0040*/ 	.word	0x00000000
        /*0044*/ 	.short	0x000b
        /*0046*/ 	.short	0x0038
        /*0048*/ 	.byte	0x00, 0xf0, 0x11, 0x00


	//----- nvinfo : EIATTR_KPARAM_INFO
	.align		4
.L_15:
        /*004c*/ 	.byte	0x04, 0x17
        /*004e*/ 	.short	(.L_17 - .L_16)
.L_16:
        /*0050*/ 	.word	0x00000000
        /*0054*/ 	.short	0x000a
        /*0056*/ 	.short	0x0034
        /*0058*/ 	.byte	0x00, 0xf0, 0x11, 0x00


	//----- nvinfo : EIATTR_KPARAM_INFO
	.align		4
.L_17:
        /*005c*/ 	.byte	0x04, 0x17
        /*005e*/ 	.short	(.L_19 - .L_18)
.L_18:
        /*0060*/ 	.word	0x00000000
        /*0064*/ 	.short	0x0009
        /*0066*/ 	.short	0x0030
        /*0068*/ 	.byte	0x00, 0xf0, 0x11, 0x00


	//----- nvinfo : EIATTR_KPARAM_INFO
	.align		4
.L_19:
        /*006c*/ 	.byte	0x04, 0x17
        /*006e*/ 	.short	(.L_21 - .L_20)
.L_20:
        /*0070*/ 	.word	0x00000000
        /*0074*/ 	.short	0x0008
        /*0076*/ 	.short	0x002c
        /*0078*/ 	.byte	0x00, 0xf0, 0x11, 0x00


	//----- nvinfo : EIATTR_KPARAM_INFO
	.align		4
.L_21:
        /*007c*/ 	.byte	0x04, 0x17
        /*007e*/ 	.short	(.L_23 - .L_22)
.L_22:
        /*0080*/ 	.word	0x00000000
        /*0084*/ 	.short	0x0007
        /*0086*/ 	.short	0x0028
        /*0088*/ 	.byte	0x00, 0xf0, 0x11, 0x00


	//----- nvinfo : EIATTR_KPARAM_INFO
	.align		4
.L_23:
        /*008c*/ 	.byte	0x04, 0x17
        /*008e*/ 	.short	(.L_25 - .L_24)
.L_24:
        /*0090*/ 	.word	0x00000000
        /*0094*/ 	.short	0x0006
        /*0096*/ 	.short	0x0024
        /*0098*/ 	.byte	0x00, 0xf0, 0x11, 0x00


	//----- nvinfo : EIATTR_KPARAM_INFO
	.align		4
.L_25:
        /*009c*/ 	.byte	0x04, 0x17
        /*009e*/ 	.short	(.L_27 - .L_26)
.L_26:
        /*00a0*/ 	.word	0x00000000
        /*00a4*/ 	.short	0x0005
        /*00a6*/ 	.short	0x0020
        /*00a8*/ 	.byte	0x00, 0xf0, 0x11, 0x00


	//----- nvinfo : EIATTR_KPARAM_INFO
	.align		4
.L_27:
        /*00ac*/ 	.byte	0x04, 0x17
        /*00ae*/ 	.short	(.L_29 - .L_28)
.L_28:
        /*00b0*/ 	.word	0x00000000
        /*00b4*/ 	.short	0x0004
        /*00b6*/ 	.short	0x001c
        /*00b8*/ 	.byte	0x00, 0xf0, 0x11, 0x00


	//----- nvinfo : EIATTR_KPARAM_INFO
	.align		4
.L_29:
        /*00bc*/ 	.byte	0x04, 0x17
        /*00be*/ 	.short	(.L_31 - .L_30)
.L_30:
        /*00c0*/ 	.word	0x00000000
        /*00c4*/ 	.short	0x0003
        /*00c6*/ 	.short	0x0018
        /*00c8*/ 	.byte	0x00, 0xf0, 0x11, 0x00


	//----- nvinfo : EIATTR_KPARAM_INFO
	.align		4
.L_31:
        /*00cc*/ 	.byte	0x04, 0x17
        /*00ce*/ 	.short	(.L_33 - .L_32)
.L_32:
        /*00d0*/ 	.word	0x00000000
        /*00d4*/ 	.short	0x0002
        /*00d6*/ 	.short	0x0010
        /*00d8*/ 	.byte	0x00, 0xf4, 0x21, 0x00


	//----- nvinfo : EIATTR_KPARAM_INFO
	.align		4
.L_33:
        /*00dc*/ 	.byte	0x04, 0x17
        /*00de*/ 	.short	(.L_35 - .L_34)
.L_34:
        /*00e0*/ 	.word	0x00000000
        /*00e4*/ 	.short	0x0001
        /*00e6*/ 	.short	0x0008
        /*00e8*/ 	.byte	0x00, 0xf4, 0x21, 0x00


	//----- nvinfo : EIATTR_KPARAM_INFO
	.align		4
.L_35:
        /*00ec*/ 	.byte	0x04, 0x17
        /*00ee*/ 	.short	(.L_37 - .L_36)
.L_36:
        /*00f0*/ 	.word	0x00000000
        /*00f4*/ 	.short	0x0000
        /*00f6*/ 	.short	0x0000
        /*00f8*/ 	.byte	0x00, 0xf4, 0x21, 0x00


	//----- nvinfo : EIATTR_MAXREG_COUNT
	.align		4
.L_37:
        /*00fc*/ 	.byte	0x03, 0x1b
        /*00fe*/ 	.short	0x00ff


	//----- nvinfo : EIATTR_NUM_BARRIERS
	.align		4
        /*0100*/ 	.byte	0x02, 0x4c
        /*0102*/ 	.byte	0x01
	.zero		1


	//----- nvinfo : EIATTR_ANNOTATIONS
	.align		4
        /*0104*/ 	.byte	0x04, 0x55
        /*0106*/ 	.short	(.L_39 - .L_38)


	//   ....[0]....
.L_38:
        /*0108*/ 	.word	0x00000001
        /*010c*/ 	.byte	0x10, 0x05, 0x00, 0x00, 0x01, 0x00, 0x00, 0x00, 0x40, 0x05, 0x00, 0x00, 0x01, 0x00, 0x00, 0x00
        /* <DEDUP_REMOVED lines=2358> */
        /*947c*/ 	.byte	0xe0, 0x9c, 0x02, 0x00


	//----- nvinfo : EIATTR_MERCURY_ISA_VERSION
	.align		4
.L_39:
        /*9480*/ 	.byte	0x03, 0x5f
        /*9482*/ 	.short	0x0000


	//----- nvinfo : EIATTR_EXIT_INSTR_OFFSETS
	.align		4
        /*9484*/ 	.byte	0x04, 0x1c
        /*9486*/ 	.short	(.L_41 - .L_40)


	//   ....[0]....
.L_40:
        /*9488*/ 	.word	0x000c37b0


	//   ....[1]....
        /*948c*/ 	.word	0x000c37e0


	//----- nvinfo : EIATTR_REQNTID
	.align		4
.L_41:
        /*9490*/ 	.byte	0x04, 0x10
        /*9492*/ 	.short	(.L_43 - .L_42)
.L_42:
        /*9494*/ 	.word	0x00000080
        /*9498*/ 	.word	0x00000001
        /*949c*/ 	.word	0x00000001
.L_43:


//--------------------- .nv.callgraph             --------------------------
	.section	.nv.callgraph,"",@"SHT_CUDA_CALLGRAPH"
	.align	4
	.sectionentsize	8
	.align		4
        /*0000*/ 	.word	0x00000000
	.align		4
        /*0004*/ 	.word	0xffffffff
	.align		4
        /*0008*/ 	.word	0x00000000
	.align		4
        /*000c*/ 	.word	0xfffffffe
	.align		4
        /*0010*/ 	.word	0x00000000
	.align		4
        /*0014*/ 	.word	0xfffffffd
	.align		4
        /*0018*/ 	.word	0x00000000
	.align		4
        /*001c*/ 	.word	0xfffffffc


//--------------------- .nv.rel.action            --------------------------
	.section	.nv.rel.action,"",@"SHT_CUDA_RELOCINFO"
	.align	8
	.sectionentsize	8
        /*0000*/ 	.byte	0x73, 0x00, 0x00, 0x00, 0x00, 0x00, 0x00, 0x00, 0x00, 0x00, 0x00, 0x11, 0x25, 0x00, 0x05, 0x36


//--------------------- .nv.constant0.matmul_kernel --------------------------
	.section	.nv.constant0.matmul_kernel,"a",@progbits
	.sectionflags	@""
	.align	4
.nv.constant0.matmul_kernel:
	.zero		432


//--------------------- .text.matmul_kernel       --------------------------
	.section	.text.matmul_kernel,"ax",@progbits
	.sectioninfo	@"SHI_REGISTERS=32"
	.align	128
        .global         matmul_kernel
        .type           matmul_kernel,@function
        .size           matmul_kernel,(.L_x_5 - matmul_kernel)
        .other          matmul_kernel,@"STO_CUDA_ENTRY STV_DEFAULT"
matmul_kernel:
.text.matmul_kernel:
[----:B------:R-:W-:-:S04]  /*0000*/  IMAD.MOV.U32 R1, RZ, RZ, c[0x0][0x28] ;  /* 0x00000a00ff017624 */ /* 0x000fc800078e00ff */
[----:B------:R-:W-:Y:S01]  /*0010*/  IMAD.MOV.U32 R0, RZ, RZ, c[0x0][0x17c] ;  /* 0x00005f00ff007624 */ /* 0x000fe200078e00ff */
[----:B------:R-:W-:Y:S01]  /*0020*/  IADD3 R1, R1, -0x80a8, RZ ;  /* 0xffff7f5801017810 */ /* 0x000fe20007ffe0ff */
[----:B------:R-:W0:Y:S01]  /*0030*/  S2R R12, SR_TID.X ;  /* 0x00000000000c7919 */ /* 0x000e220000002100 */
[----:B------:R-:W-:Y:S02]  /*0040*/  ULDC.64 UR6, c[0x0][0x118] ;  /* 0x0000460000067ab9 */ /* 0x000fe40000000a00 */
[----:B------:R-:W-:-:S04]  /*0050*/  IADD3 R0, R0, 0x1ff, RZ ;  /* 0x000001ff00007810 */ /* 0x000fc80007ffe0ff */
[----:B------:R-:W-:-:S04]  /*0060*/  SHF.R.S32.HI R3, RZ, 0x1f, R0 ;  /* 0x0000001fff037819 */ /* 0x000fc80000011400 */
[----:B------:R-:W-:-:S04]  /*0070*/  LEA.HI R3, R3, R0, RZ, 0x9 ;  /* 0x0000000003037211 */ /* 0x000fc800078f48ff */
[----:B------:R-:W-:Y:S02]  /*0080*/  SHF.R.S32.HI R0, RZ, 0x9, R3 ;  /* 0x00000009ff007819 */ /* 0x000fe40000011403 */
[----:B------:R-:W1:Y:S03]  /*0090*/  S2R R3, SR_CTAID.X ;  /* 0x0000000000037919 */ /* 0x000e660000002500 */
[----:B------:R-:W-:Y:S01]  /*00a0*/  IMAD.SHL.U32 R0, R0, 0x8, RZ ;  /* 0x0000000800007824 */ /* 0x000fe200078e00ff */
[----:B0-----:R-:W-:-:S04]  /*00b0*/  LOP3.LUT R15, R12, 0x7f, RZ, 0xc0, !PT ;  /* 0x0000007f0c0f7812 */ /* 0x001fc800078ec0ff */
[-C--:B------:R-:W-:Y:S02]  /*00c0*/  IABS R7, R0.reuse ;  /* 0x0000000000077213 */ /* 0x080fe40000000000 */
[----:B------:R-:W-:Y:S02]  /*00d0*/  IABS R10, R0 ;  /* 0x00000000000a7213 */ /* 0x000fe40000000000 */
[----:B------:R-:W0:Y:S01]  /*00e0*/  I2F.RP R2, R7 ;  /* 0x0000000700027306 */ /* 0x000e220000209400 */
[----:B-1----:R-:W-:-:S07]  /*00f0*/  IABS R8, R3 ;  /* 0x0000000300087213 */ /* 0x002fce0000000000 */
[----:B0-----:R-:W0:Y:S02]  /*0100*/  MUFU.RCP R2, R2 ;  /* 0x0000000200027308 */ /* 0x001e240000001000 */
[----:B0-----:R-:W-:Y:S01]  /*0110*/  IADD3 R4, R2, 0xffffffe, RZ ;  /* 0x0ffffffe02047810 */ /* 0x001fe20007ffe0ff */
[----:B------:R-:W-:-:S05]  /*0120*/  IMAD.MOV R2, RZ, RZ, -R10 ;  /* 0x000000ffff027224 */ /* 0x000fca00078e0a0a */
[----:B------:R0:W1:Y:S02]  /*0130*/  F2I.FTZ.U32.TRUNC.NTZ R5, R4 ;  /* 0x0000000400057305 */ /* 0x000064000021f000 */
[----:B0-----:R-:W-:Y:S02]  /*0140*/  IMAD.MOV.U32 R4, RZ, RZ, RZ ;  /* 0x000000ffff047224 */ /* 0x001fe400078e00ff */
[----:B-1----:R-:W-:-:S04]  /*0150*/  IMAD.MOV R6, RZ, RZ, -R5 ;  /* 0x000000ffff067224 */ /* 0x002fc800078e0a05 */
[----:B------:R-:W-:Y:S02]  /*0160*/  IMAD R9, R6, R7, RZ ;  /* 0x0000000706097224 */ /* 0x000fe400078e02ff */
[----:B------:R-:W-:Y:S02]  /*0170*/  IMAD.MOV.U32 R6, RZ, RZ, R8 ;  /* 0x000000ffff067224 */ /* 0x000fe400078e0008 */
[----:B------:R-:W-:-:S06]  /*0180*/  IMAD.HI.U32 R5, R5, R9, R4 ;  /* 0x0000000905057227 */ /* 0x000fcc00078e0004 */
[----:B------:R-:W-:-:S04]  /*0190*/  IMAD.HI.U32 R5, R5, R6, RZ ;  /* 0x0000000605057227 */ /* 0x000fc800078e00ff */
[----:B------:R-:W-:-:S05]  /*01a0*/  IMAD R2, R5, R2, R6 ;  /* 0x0000000205027224 */ /* 0x000fca00078e0206 */
[----:B------:R-:W-:-:S13]  /*01b0*/  ISETP.GT.U32.AND P1, PT, R7, R2, PT ;  /* 0x000000020700720c */ /* 0x000fda0003f24070 */
[----:B------:R-:W-:Y:S01]  /*01c0*/  @!P1 IMAD.IADD R2, R2, 0x1, -R7 ;  /* 0x0000000102029824 */ /* 0x000fe200078e0a07 */
[----:B------:R-:W-:Y:S02]  /*01d0*/  @!P1 IADD3 R5, R5, 0x1, RZ ;  /* 0x0000000105059810 */ /* 0x000fe40007ffe0ff */
[----:B------:R-:W-:Y:S02]  /*01e0*/  ISETP.NE.AND P1, PT, R0, RZ, PT ;  /* 0x000000ff0000720c */ /* 0x000fe40003f25270 */
[----:B------:R-:W-:Y:S02]  /*01f0*/  ISETP.GE.U32.AND P0, PT, R2, R7, PT ;  /* 0x000000070200720c */ /* 0x000fe40003f06070 */
[----:B------:R-:W-:-:S04]  /*0200*/  LOP3.LUT R2, R3, R0, RZ, 0x3c, !PT ;  /* 0x0000000003027212 */ /* 0x000fc800078e3cff */
[----:B------:R-:W-:Y:S01]  /*0210*/  ISETP.GE.AND P2, PT, R2, RZ, PT ;  /* 0x000000ff0200720c */ /* 0x000fe20003f46270 */
[----:B------:R-:W-:-:S05]  /*0220*/  IMAD.MOV.U32 R2, RZ, RZ, c[0x0][0x178] ;  /* 0x00005e00ff027624 */ /* 0x000fca00078e00ff */
[----:B------:R-:W-:Y:S02]  /*0230*/  IADD3 R2, R2, 0x7f, RZ ;  /* 0x0000007f02027810 */ /* 0x000fe40007ffe0ff */
[----:B------:R-:W-:-:S05]  /*0240*/  @P0 IADD3 R5, R5, 0x1, RZ ;  /* 0x0000000105050810 */ /* 0x000fca0007ffe0ff */
[----:B------:R-:W-:Y:S01]  /*0250*/  IMAD.MOV.U32 R4, RZ, RZ, R5 ;  /* 0x000000ffff047224 */ /* 0x000fe200078e0005 */
[----:B------:R-:W-:-:S03]  /*0260*/  SHF.R.S32.HI R5, RZ, 0x1f, R2 ;  /* 0x0000001fff057819 */ /* 0x000fc60000011402 */
[----:B------:R-:W-:Y:S01]  /*0270*/  @!P2 IMAD.MOV R4, RZ, RZ, -R4 ;  /* 0x000000ffff04a224 */ /* 0x000fe200078e0a04 */
[----:B------:R-:W-:Y:S02]  /*0280*/  @!P1 LOP3.LUT R4, RZ, R0, RZ, 0x33, !PT ;  /* 0x00000000ff049212 */ /* 0x000fe400078e33ff */
[----:B------:R-:W-:-:S03]  /*0290*/  LEA.HI R5, R5, R2, RZ, 0x7 ;  /* 0x0000000205057211 */ /* 0x000fc600078f38ff */
[----:B------:R-:W-:Y:S02]  /*02a0*/  IMAD.SHL.U32 R2, R4, 0x8, RZ ;  /* 0x0000000804027824 */ /* 0x000fe400078e00ff */
[----:B------:R-:W-:-:S03]  /*02b0*/  IMAD.MOV R4, RZ, RZ, -R4 ;  /* 0x000000ffff047224 */ /* 0x000fc600078e0a04 */
[----:B------:R-:W-:Y:S01]  /*02c0*/  LEA.HI.SX32 R5, R5, -R2, 0x19 ;  /* 0x8000000205057211 */ /* 0x000fe200078fcaff */
[----:B------:R-:W-:Y:S02]  /*02d0*/  IMAD R13, R0, R4, R3 ;  /* 0x00000004000d7224 */ /* 0x000fe400078e0203 */
[----:B------:R-:W-:Y:S01]  /*02e0*/  IMAD.MOV.U32 R4, RZ, RZ, RZ ;  /* 0x000000ffff047224 */ /* 0x000fe200078e00ff */
[----:B------:R-:W-:Y:S02]  /*02f0*/  IMNMX R6, R5, 0x8, PT ;  /* 0x0000000805067817 */ /* 0x000fe40003800200 */
[----:B------:R-:W-:Y:S02]  /*0300*/  IABS R11, R13 ;  /* 0x0000000d000b7213 */ /* 0x000fe40000000000 */
[----:B------:R-:W-:-:S04]  /*0310*/  IABS R9, R6 ;  /* 0x0000000600097213 */ /* 0x000fc80000000000 */
[----:B------:R-:W0:Y:S08]  /*0320*/  I2F.RP R7, R9 ;  /* 0x0000000900077306 */ /* 0x000e300000209400 */
[----:B0-----:R-:W0:Y:S02]  /*0330*/  MUFU.RCP R7, R7 ;  /* 0x0000000700077308 */ /* 0x001e240000001000 */
[----:B0-----:R-:W-:-:S06]  /*0340*/  IADD3 R5, R7, 0xffffffe, RZ ;  /* 0x0ffffffe07057810 */ /* 0x001fcc0007ffe0ff */
[----:B------:R-:W0:Y:S02]  /*0350*/  F2I.FTZ.U32.TRUNC.NTZ R5, R5 ;  /* 0x0000000500057305 */ /* 0x000e24000021f000 */
[----:B0-----:R-:W-:-:S04]  /*0360*/  IMAD.MOV R8, RZ, RZ, -R5 ;  /* 0x000000ffff087224 */ /* 0x001fc800078e0a05 */
[----:B------:R-:W-:-:S04]  /*0370*/  IMAD.MOV.U32 R0, RZ, RZ, R8 ;  /* 0x000000ffff007224 */ /* 0x000fc800078e0008 */
[----:B------:R-:W-:Y:S01]  /*0380*/  IMAD R3, R0, R9, RZ ;  /* 0x0000000900037224 */ /* 0x000fe200078e02ff */
[----:B------:R-:W-:-:S03]  /*0390*/  IABS R0, R6 ;  /* 0x0000000600007213 */ /* 0x000fc60000000000 */
[----:B------:R-:W-:-:S04]  /*03a0*/  IMAD.HI.U32 R4, R5, R3, R4 ;  /* 0x0000000305047227 */ /* 0x000fc800078e0004 */
[----:B------:R-:W-:Y:S02]  /*03b0*/  IMAD.MOV R0, RZ, RZ, -R0 ;  /* 0x000000ffff007224 */ /* 0x000fe400078e0a00 */
        /* <DEDUP_REMOVED lines=9> */
[----:B------:R-:W-:-:S05]  /*0450*/  IMAD.MOV.U32 R0, RZ, RZ, 0x7f ;  /* 0x0000007fff007424 */ /* 0x000fca00078e00ff */
[----:B------:R-:W-:Y:S02]  /*0460*/  IADD3 R16, R0, c[0x0][0x180], RZ ;  /* 0x0000600000107a10 */ /* 0x000fe40007ffe0ff */
[----:B------:R-:W-:Y:S02]  /*0470*/  @P0 IADD3 R4, R4, 0x1, RZ ;  /* 0x0000000104040810 */ /* 0x000fe40007ffe0ff */
[----:B------:R-:W-:-:S03]  /*0480*/  ISETP.GT.AND P0, PT, R16, 0x7f, PT ;  /* 0x0000007f1000780c */ /* 0x000fc60003f04270 */
[----:B------:R-:W-:Y:S01]  /*0490*/  @!P2 IMAD.MOV R4, RZ, RZ, -R4 ;  /* 0x000000ffff04a224 */ /* 0x000fe200078e0a04 */
[----:B------:R-:W-:-:S05]  /*04a0*/  @!P1 LOP3.LUT R4, RZ, R6, RZ, 0x33, !PT ;  /* 0x00000006ff049212 */ /* 0x000fca00078e33ff */
[----:B------:R-:W-:Y:S02]  /*04b0*/  IMAD.MOV R3, RZ, RZ, -R4 ;  /* 0x000000ffff037224 */ /* 0x000fe400078e0a04 */
[----:B------:R-:W-:Y:S02]  /*04c0*/  IMAD.SHL.U32 R14, R4, 0x200, RZ ;  /* 0x00000200040e7824 */ /* 0x000fe400078e00ff */
[----:B------:R-:W-:-:S03]  /*04d0*/  IMAD R3, R6, R3, R13 ;  /* 0x0000000306037224 */ /* 0x000fc600078e020d */
[----:B------:R-:W-:Y:S01]  /*04e0*/  IADD3 R4, R14, 0x1, RZ ;  /* 0x000000010e047810 */ /* 0x000fe20007ffe0ff */
[----:B------:R-:W-:Y:S01]  /*04f0*/  IMAD.IADD R0, R2, 0x1, R3 ;  /* 0x0000000102007824 */ /* 0x000fe200078e0203 */
[C---:B------:R-:W-:Y:S01]  /*0500*/  IADD3 R2, R14.reuse, 0x2, RZ ;  /* 0x000000020e027810 */ /* 0x040fe20007ffe0ff */
[----:B------:R-:W-:Y:S01]  /*0510*/  STL [R1+0xbdc], R14 ;  /* 0x000bdc0e01007387 */ /* 0x000fe20000100800 */
[C---:B------:R-:W-:Y:S02]  /*0520*/  IADD3 R3, R14.reuse, 0x3, RZ ;  /* 0x000000030e037810 */ /* 0x040fe40007ffe0ff */
[C---:B------:R-:W-:Y:S01]  /*0530*/  IADD3 R5, R14.reuse, 0x1f3, RZ ;  /* 0x000001f30e057810 */ /* 0x040fe20007ffe0ff */
[----:B------:R0:W-:Y:S01]  /*0540*/  STL [R1+0x22d4], R4 ;  /* 0x0022d40401007387 */ /* 0x0001e20000100800 */
[C---:B------:R-:W-:Y:S02]  /*0550*/  IADD3 R28, R14.reuse, 0x1fc, RZ ;  /* 0x000001fc0e1c7810 */ /* 0x040fe40007ffe0ff */
[C---:B------:R-:W-:Y:S01]  /*0560*/  IADD3 R29, R14.reuse, 0x1ff, RZ ;  /* 0x000001ff0e1d7810 */ /* 0x040fe20007ffe0ff */
[----:B------:R1:W-:Y:S04]  /*0570*/  STL [R1+0x22d8], R2 ;  /* 0x0022d80201007387 */ /* 0x0003e80000100800 */
[----:B------:R2:W-:Y:S01]  /*0580*/  STL [R1+0x22dc], R3 ;  /* 0x0022dc0301007387 */ /* 0x0005e20000100800 */
[----:B0-----:R-:W-:-:S02]  /*0590*/  IADD3 R4, R14, 0x4, RZ ;  /* 0x000000040e047810 */ /* 0x001fc40007ffe0ff */
[----:B-1----:R-:W-:-:S03]  /*05a0*/  IADD3 R2, R14, 0x5, RZ ;  /* 0x000000050e027810 */ /* 0x002fc60007ffe0ff */
[----:B------:R0:W-:Y:S01]  /*05b0*/  STL [R1+0x22e0], R4 ;  /* 0x0022e00401007387 */ /* 0x0001e20000100800 */
[----:B--2---:R-:W-:-:S03]  /*05c0*/  IADD3 R3, R14, 0x6, RZ ;  /* 0x000000060e037810 */ /* 0x004fc60007ffe0ff */
[----:B------:R1:W-:Y:S04]  /*05d0*/  STL [R1+0x22e4], R2 ;  /* 0x0022e40201007387 */ /* 0x0003e80000100800 */
[----:B------:R2:W-:Y:S01]  /*05e0*/  STL [R1+0x22e8], R3 ;  /* 0x0022e80301007387 */ /* 0x0005e20000100800 */
[C---:B0-----:R-:W-:Y:S02]  /*05f0*/  IADD3 R4, R14.reuse, 0x7, RZ ;  /* 0x000000070e047810 */ /* 0x041fe40007ffe0ff */
        /* <DEDUP_REMOVED lines=944> */
[----:B--2---:R-:W-:Y:S01]  /*4100*/  IMAD R3, R0, 0x80, R15 ;  /* 0x0000008000037824 */ /* 0x004fe200078e020f */
[C---:B------:R-:W-:Y:S02]  /*4110*/  IADD3 R0, R14.reuse, 0x1e0, RZ ;  /* 0x000001e00e007810 */ /* 0x040fe40007ffe0ff */
[----:B------:R1:W-:Y:S04]  /*4120*/  STL [R1+0x2a48], R2 ;  /* 0x002a480201007387 */ /* 0x0003e80000100800 */
[----:B------:R2:W-:Y:S01]  /*4130*/  STL [R1+0x22c4], R3 ;  /* 0x0022c40301007387 */ /* 0x0005e20000100800 */
[----:B0-----:R-:W-:-:S03]  /*4140*/  IADD3 R4, R14, 0x1ee, RZ ;  /* 0x000001ee0e047810 */ /* 0x001fc60007ffe0ff */
[----:B------:R0:W-:Y:S01]  /*4150*/  STL [R1+0x2a44], R0 ;  /* 0x002a440001007387 */ /* 0x0001e20000100800 */
[C---:B-1----:R-:W-:Y:S02]  /*4160*/  IADD3 R2, R14.reuse, 0x1e1, RZ ;  /* 0x000001e10e027810 */ /* 0x042fe40007ffe0ff */
[----:B--2---:R-:W-:-:S03]  /*4170*/  IADD3 R3, R14, 0x1e2, RZ ;  /* 0x000001e20e037810 */ /* 0x004fc60007ffe0ff */
[----:B------:R1:W-:Y:S01]  /*4180*/  STL [R1+0x2a50], R2 ;  /* 0x002a500201007387 */ /* 0x0003e20000100800 */
[----:B0-----:R-:W-:-:S03]  /*4190*/  IADD3 R0, R14, 0x1e3, RZ ;  /* 0x000001e30e007810 */ /* 0x001fc60007ffe0ff */
[----:B------:R0:W-:Y:S04]  /*41a0*/  STL [R1+0x2a4c], R3 ;  /* 0x002a4c0301007387 */ /* 0x0001e80000100800 */
[----:B------:R2:W-:Y:S01]  /*41b0*/  STL [R1+0x2a54], R0 ;  /* 0x002a540001007387 */ /* 0x0005e20000100800 */
[C---:B-1----:R-:W-:Y:S02]  /*41c0*/  IADD3 R2, R14.reuse, 0x1e4, RZ ;  /* 0x000001e40e027810 */ /* 0x042fe40007ffe0ff */
[----:B0-----:R-:W-:-:S03]  /*41d0*/  IADD3 R3, R14, 0x1e5, RZ ;  /* 0x000001e50e037810 */ /* 0x001fc60007ffe0ff */
        /* <DEDUP_REMOVED lines=16> */
[----:B0-----:R-:W-:-:S03]  /*42e0*/  IADD3 R2, R14, 0x1ed, RZ ;  /* 0x000001ed0e027810 */ /* 0x001fc60007ffe0ff */
[----:B------:R0:W-:Y:S01]  /*42f0*/  STL [R1+0x2a80], R4 ;  /* 0x002a800401007387 */ /* 0x0001e20000100800 */
[----:B-1----:R-:W-:-:S03]  /*4300*/  IADD3 R3, R14, 0x1f0, RZ ;  /* 0x000001f00e037810 */ /* 0x002fc60007ffe0ff */
[----:B------:R-:W-:Y:S01]  /*4310*/  STL [R1+0x2a7c], R2 ;  /* 0x002a7c0201007387 */ /* 0x000fe20000100800 */
[C---:B--2---:R-:W-:Y:S02]  /*4320*/  IADD3 R0, R14.reuse, 0x1ef, RZ ;  /* 0x000001ef0e007810 */ /* 0x044fe40007ffe0ff */
[----:B0-----:R-:W-:-:S03]  /*4330*/  IADD3 R4, R14, 0x1f4, RZ ;  /* 0x000001f40e047810 */ /* 0x001fc60007ffe0ff */
[----:B------:R0:W-:Y:S04]  /*4340*/  STL [R1+0x2a84], R0 ;  /* 0x002a840001007387 */ /* 0x0001e80000100800 */
[----:B------:R1:W-:Y:S01]  /*4350*/  STL [R1+0x2a88], R3 ;  /* 0x002a880301007387 */ /* 0x0003e20000100800 */
[C---:B0-----:R-:W-:Y:S02]  /*4360*/  IADD3 R0, R14.reuse, 0x1f1, RZ ;  /* 0x000001f10e007810 */ /* 0x041fe40007ffe0ff */
[----:B-1----:R-:W-:-:S03]  /*4370*/  IADD3 R3, R14, 0x1f2, RZ ;  /* 0x000001f20e037810 */ /* 0x002fc60007ffe0ff */
[----:B------:R0:W-:Y:S04]  /*4380*/  STL [R1+0x2a90], R0 ;  /* 0x002a900001007387 */ /* 0x0001e80000100800 */
[----:B------:R1:W-:Y:S04]  /*4390*/  STL [R1+0x2a9c], R5 ;  /* 0x002a9c0501007387 */ /* 0x0003e80000100800 */
[----:B------:R-:W-:Y:S01]  /*43a0*/  STL [R1+0x2a94], R3 ;  /* 0x002a940301007387 */ /* 0x000fe20000100800 */
[----:B0-----:R-:W-:-:S03]  /*43b0*/  IADD3 R0, R14, 0x1f5, RZ ;  /* 0x000001f50e007810 */ /* 0x001fc60007ffe0ff */
[----:B------:R0:W-:Y:S01]  /*43c0*/  STL [R1+0x2aa0], R4 ;  /* 0x002aa00401007387 */ /* 0x0001e20000100800 */
[----:B-1----:R-:W-:-:S03]  /*43d0*/  IADD3 R5, R14, 0x1f6, RZ ;  /* 0x000001f60e057810 */ /* 0x002fc60007ffe0ff */
[----:B------:R1:W-:Y:S04]  /*43e0*/  STL [R1+0x2aa8], R0 ;  /* 0x002aa80001007387 */ /* 0x0003e80000100800 */
[----:B------:R2:W-:Y:S01]  /*43f0*/  STL [R1+0x2aac], R5 ;  /* 0x002aac0501007387 */ /* 0x0005e20000100800 */
[C---:B0-----:R-:W-:Y:S02]  /*4400*/  IADD3 R4, R14.reuse, 0x1f7, RZ ;  /* 0x000001f70e047810 */ /* 0x041fe40007ffe0ff */
[----:B-1----:R-:W-:-:S03]  /*4410*/  IADD3 R0, R14, 0x1f8, RZ ;  /* 0x000001f80e007810 */ /* 0x002fc60007ffe0ff */
[----:B------:R0:W-:Y:S01]  /*4420*/  STL [R1+0x2ab4], R4 ;  /* 0x002ab40401007387 */ /* 0x0001e20000100800 */
[----:B--2---:R-:W-:-:S03]  /*4430*/  IADD3 R5, R14, 0x1f9, RZ ;  /* 0x000001f90e057810 */ /* 0x004fc60007ffe0ff */
[----:B------:R1:W-:Y:S04]  /*4440*/  STL [R1+0x2ab8], R0 ;  /* 0x002ab80001007387 */ /* 0x0003e80000100800 */
[----:B------:R-:W-:Y:S01]  /*4450*/  STL [R1+0x2ac0], R5 ;  /* 0x002ac00501007387 */ /* 0x000fe20000100800 */
[C---:B0-----:R-:W-:Y:S02]  /*4460*/  IADD3 R4, R14.reuse, 0x1fa, RZ ;  /* 0x000001fa0e047810 */ /* 0x041fe40007ffe0ff */
[----:B-1----:R-:W-:-:S03]  /*4470*/  IADD3 R0, R14, 0x1fb, RZ ;  /* 0x000001fb0e007810 */ /* 0x002fc60007ffe0ff */
[----:B------:R0:W-:Y:S04]  /*4480*/  STL [R1+0x2ac4], R4 ;  /* 0x002ac40401007387 */ /* 0x0001e80000100800 */
[----:B------:R1:W-:Y:S01]  /*4490*/  STL [R1+0x2abc], R0 ;  /* 0x002abc0001007387 */ /* 0x0003e20000100800 */
[C---:B0-----:R-:W-:Y:S02]  /*44a0*/  IADD3 R4, R14.reuse, 0x1fd, RZ ;  /* 0x000001fd0e047810 */ /* 0x041fe40007ffe0ff */
[----:B-1----:R-:W-:-:S03]  /*44b0*/  IADD3 R0, R14, 0x1fe, RZ ;  /* 0x000001fe0e007810 */ /* 0x002fc60007ffe0ff */
[----:B------:R0:W-:Y:S04]  /*44c0*/  STL [R1+0x2aa4], R4 ;  /* 0x002aa40401007387 */ /* 0x0001e80000100800 */
[----:B------:R0:W-:Y:S04]  /*44d0*/  STL [R1+0x2ab0], R28 ;  /* 0x002ab01c01007387 */ /* 0x0001e80000100800 */
[----:B------:R0:W-:Y:S04]  /*44e0*/  STL [R1+0x2a98], R0 ;  /* 0x002a980001007387 */ /* 0x0001e80000100800 */
[----:B------:R0:W-:Y:S01]  /*44f0*/  STL [R1+0x2a8c], R29 ;  /* 0x002a8c1d01007387 */ /* 0x0001e20000100800 */
[----:B------:R-:W-:Y:S05]  /*4500*/  @P0 BRA `(.L_x_0) ;  /* 0x00000f8000000947 */ /* 0x000fea0003800000 */
[----:B------:R1:W-:Y:S01]  /*4510*/  STL [R1], RZ ;  /* 0x000000ff01007387 */ /* 0x0003e20000100800 */
[----:B0-----:R-:W-:Y:S01]  /*4520*/  IMAD.SHL.U32 R0, R12, 0x40, RZ ;  /* 0x000000400c007824 */ /* 0x001fe200078e00ff */
[----:B------:R-:W-:Y:S01]  /*4530*/  CS2R R24, SRZ ;  /* 0x0000000000187805 */ /* 0x000fe2000001ff00 */
[----:B------:R-:W-:Y:S01]  /*4540*/  CS2R R26, SRZ ;  /* 0x00000000001a7805 */ /* 0x000fe2000001ff00 */
[----:B------:R1:W-:Y:S01]  /*4550*/  STL [R1+0x4], RZ ;  /* 0x000004ff01007387 */ /* 0x0003e20000100800 */
[----:B------:R-:W-:Y:S01]  /*4560*/  CS2R R20, SRZ ;  /* 0x0000000000147805 */ /* 0x000fe2000001ff00 */
[----:B------:R-:W-:Y:S01]  /*4570*/  LOP3.LUT R0, R0, 0x1800, RZ, 0xc0, !PT ;  /* 0x0000180000007812 */ /* 0x000fe200078ec0ff */
[----:B------:R-:W-:Y:S01]  /*4580*/  CS2R R22, SRZ ;  /* 0x0000000000167805 */ /* 0x000fe2000001ff00 */
[----:B------:R1:W-:Y:S01]  /*4590*/  STL [R1+0x8], RZ ;  /* 0x000008ff01007387 */ /* 0x0003e20000100800 */
[----:B------:R-:W-:Y:S01]  /*45a0*/  CS2R R16, SRZ ;  /* 0x0000000000107805 */ /* 0x000fe2000001ff00 */
[----:B------:R-:W-:Y:S01]  /*45b0*/  CS2R R18, SRZ ;  /* 0x0000000000127805 */ /* 0x000fe2000001ff00 */
[----:B------:R-:W-:Y:S01]  /*45c0*/  CS2R R12, SRZ ;  /* 0x00000000000c7805 */ /* 0x000fe2000001ff00 */
[----:B------:R1:W-:Y:S01]  /*45d0*/  STL [R1+0xc], RZ ;  /* 0x00000cff01007387 */ /* 0x0003e20000100800 */
[----:B------:R-:W-:Y:S01]  /*45e0*/  CS2R R14, SRZ ;  /* 0x00000000000e7805 */ /* 0x000fe2000001ff00 */
[----:B------:R-:W-:Y:S01]  /*45f0*/  CS2R R8, SRZ ;  /* 0x0000000000087805 */ /* 0x000fe2000001ff00 */
[----:B------:R-:W-:Y:S01]  /*4600*/  CS2R R10, SRZ ;  /* 0x00000000000a7805 */ /* 0x000fe2000001ff00 */
[----:B------:R1:W-:Y:S01]  /*4610*/  STL [R1+0x10], RZ ;  /* 0x000010ff01007387 */ /* 0x0003e20000100800 */
[----:B------:R-:W-:Y:S01]  /*4620*/  CS2R R4, SRZ ;  /* 0x0000000000047805 */ /* 0x000fe2000001ff00 */
[----:B------:R-:W-:-:S02]  /*4630*/  CS2R R6, SRZ ;  /* 0x0000000000067805 */ /* 0x000fc4000001ff00 */
[----:B------:R1:W-:Y:S04]  /*4640*/  STL [R1+0x14], RZ ;  /* 0x000014ff01007387 */ /* 0x0003e80000100800 */
        /* <DEDUP_REMOVED lines=183> */
[----:B------:R1:W-:Y:S04]  /*51c0*/  STL [R1+0x22c8], R0 ;  /* 0x0022c80001007387 */ /* 0x0003e80000100800 */
        /* <DEDUP_REMOVED lines=42> */
[----:B------:R1:W-:Y:S01]  /*5470*/  STL [R1+0x3ac], RZ ;  /* 0x0003acff01007387 */ /* 0x0003e20000100800 */
[----:B------:R-:W-:Y:S05]  /*5480*/  BRA `(.L_x_1) ;  /* 0x000ad67000007947 */ /* 0x000fea0003800000 */
.L_x_0:
[----:B------:R-:W-:Y:S01]  /*5490*/  IABS R11, c[0x0][0x178] ;  /* 0x00005e00000b7a13 */ /* 0x000fe20000000000 */
[----:B------:R-:W-:Y:S01]  /*54a0*/  IMAD.MOV.U32 R15, RZ, RZ, R2 ;  /* 0x000000ffff0f7224 */ /* 0x000fe200078e0002 */
[----:B------:R-:W2:Y:S02]  /*54b0*/  LDL R26, [R1+0x2abc] ;  /* 0x002abc00011a7983 */ /* 0x000ea40000100800 */
[----:B------:R-:W1:Y:S02]  /*54c0*/  I2F.RP R2, R11 ;  /* 0x0000000b00027306 */ /* 0x000e640000209400 */
[----:B------:R-:W3:Y:S04]  /*54d0*/  LDL R27, [R1+0x2ac4] ;  /* 0x002ac400011b7983 */ /* 0x000ee80000100800 */
[----:B------:R-:W4:Y:S04]  /*54e0*/  LDL R8, [R1+0x22c4] ;  /* 0x0022c40001087983 */ /* 0x000f280000100800 */
[----:B------:R-:W5:Y:S04]  /*54f0*/  LDL R20, [R1+0x2ac0] ;  /* 0x002ac00001147983 */ /* 0x000f680000100800 */
[----:B------:R-:W2:Y:S01]  /*5500*/  LDL R22, [R1+0x2ab8] ;  /* 0x002ab80001167983 */ /* 0x000ea20000100800 */
[----:B-1----:R-:W1:Y:S01]  /*5510*/  MUFU.RCP R2, R2 ;  /* 0x0000000200027308 */ /* 0x002e620000001000 */
[----:B------:R-:W-:-:S02]  /*5520*/  IMAD.MOV.U32 R18, RZ, RZ, R3 ;  /* 0x000000ffff127224 */ /* 0x000fc400078e0003 */
[----:B------:R-:W2:Y:S04]  /*5530*/  LDL R23, [R1+0x2aac] ;  /* 0x002aac0001177983 */ /* 0x000ea80000100800 */
[----:B------:R-:W2:Y:S04]  /*5540*/  LDL R10, [R1+0x2aa8] ;  /* 0x002aa800010a7983 */ /* 0x000ea80000100800 */
[----:B------:R-:W2:Y:S04]  /*5550*/  LDL R7, [R1+0x2a84] ;  /* 0x002a840001077983 */ /* 0x000ea80000100800 */
[----:B------:R-:W2:Y:S01]  /*5560*/  LDL R21, [R1+0x2ab4] ;  /* 0x002ab40001157983 */ /* 0x000ea20000100800 */
[----:B-1----:R-:W-:-:S03]  /*5570*/  IADD3 R2, R2, 0xffffffe, RZ ;  /* 0x0ffffffe02027810 */ /* 0x002fc60007ffe0ff */
[----:B------:R-:W2:Y:S01]  /*5580*/  LDL R16, [R1+0x2aa0] ;  /* 0x002aa00001107983 */ /* 0x000ea20000100800 */
[----:B------:R1:W0:Y:S03]  /*5590*/  F2I.FTZ.U32.TRUNC.NTZ R3, R2 ;  /* 0x0000000200037305 */ /* 0x000226000021f000 */
[----:B------:R-:W2:Y:S04]  /*55a0*/  LDL R17, [R1+0x2a9c] ;  /* 0x002a9c0001117983 */ /* 0x000ea80000100800 */
[----:B------:R-:W2:Y:S01]  /*55b0*/  LDL R19, [R1+0x2a90] ;  /* 0x002a900001137983 */ /* 0x000ea20000100800 */
[----:B-1----:R-:W-:-:S03]  /*55c0*/  IMAD.MOV.U32 R2, RZ, RZ, RZ ;  /* 0x000000ffff027224 */ /* 0x002fc600078e00ff */
[----:B------:R-:W2:Y:S04]  /*55d0*/  LDL R12, [R1+0x2a78] ;  /* 0x002a7800010c7983 */ /* 0x000ea80000100800 */
[----:B------:R-:W2:Y:S01]  /*55e0*/  LDL R14, [R1+0x2a80] ;  /* 0x002a8000010e7983 */ /* 0x000ea20000100800 */
[----:B0-----:R-:W-:-:S03]  /*55f0*/  IMAD.MOV R9, RZ, RZ, -R3 ;  /* 0x000000ffff097224 */ /* 0x001fc600078e0a03 */
[----:B------:R-:W2:Y:S01]  /*5600*/  LDL R13, [R1+0x2a88] ;  /* 0x002a8800010d7983 */ /* 0x000ea20000100800 */
[----:B------:R-:W-:-:S04]  /*5610*/  IMAD R9, R9, R11, RZ ;  /* 0x0000000b09097224 */ /* 0x000fc800078e02ff */
[----:B------:R-:W-:Y:S02]  /*5620*/  IMAD.HI.U32 R9, R3, R9, R2 ;  /* 0x0000000903097227 */ /* 0x000fe400078e0002 */
[----:B------:R-:W2:Y:S04]  /*5630*/  LDL R3, [R1+0x2a98] ;  /* 0x002a980001037983 */ /* 0x000ea80000100800 */
[----:B------:R-:W3:Y:S01]  /*5640*/  LDL R2, [R1+0x2aa4] ;  /* 0x002aa40001027983 */ /* 0x000ee20000100800 */
[----:B------:R-:W-:Y:S01]  /*5650*/  IMAD.MOV.U32 R24, RZ, RZ, R29 ;  /* 0x000000ffff187224 */ /* 0x000fe200078e001d */
[----:B------:R-:W-:-:S04]  /*5660*/  IABS R29, c[0x0][0x17c] ;  /* 0x00005f00001d7a13 */ /* 0x000fc80000000000 */
[----:B------:R-:W0:Y:S08]  /*5670*/  I2F.RP R0, R29 ;  /* 0x0000001d00007306 */ /* 0x000e300000209400 */
[----:B0-----:R-:W0:Y:S01]  /*5680*/  MUFU.RCP R0, R0 ;  /* 0x0000000000007308 */ /* 0x001e220000001000 */
[----:B------:R-:W1:Y:S01]  /*5690*/  S2R R6, SR_TID.X ;  /* 0x0000000000067919 */ /* 0x000e620000002100 */
[----:B0-----:R-:W-:-:S06]  /*56a0*/  IADD3 R0, R0, 0xffffffe, RZ ;  /* 0x0ffffffe00007810 */ /* 0x001fcc0007ffe0ff */
[----:B------:R1:W0:Y:S01]  /*56b0*/  F2I.FTZ.U32.TRUNC.NTZ R5, R0 ;  /* 0x0000000000057305 */ /* 0x000222000021f000 */
[----:B------:R-:W-:Y:S02]  /*56c0*/  IMAD.MOV.U32 R25, RZ, RZ, R28 ;  /* 0x000000ffff197224 */ /* 0x000fe400078e001c */
[----:B------:R-:W-:Y:S01]  /*56d0*/  IMAD.MOV.U32 R4, RZ, RZ, RZ ;  /* 0x000000ffff047224 */ /* 0x000fe200078e00ff */
[----:B-1----:R-:W-:Y:S01]  /*56e0*/  LOP3.LUT R0, R6, 0x7, RZ, 0xc0, !PT ;  /* 0x0000000706007812 */ /* 0x002fe200078ec0ff */
[----:B0-----:R-:W-:-:S04]  /*56f0*/  IMAD.MOV R28, RZ, RZ, -R5 ;  /* 0x000000ffff1c7224 */ /* 0x001fc800078e0a05 */
[----:B------:R-:W-:-:S04]  /*5700*/  IMAD R28, R28, R29, RZ ;  /* 0x0000001d1c1c7224 */ /* 0x000fc800078e02ff */
[----:B------:R-:W-:-:S04]  /*5710*/  IMAD.HI.U32 R28, R5, R28, R4 ;  /* 0x0000001c051c7227 */ /* 0x000fc800078e0004 */
[----:B------:R-:W-:Y:S02]  /*5720*/  IMAD.SHL.U32 R4, R0, 0x10, RZ ;  /* 0x0000001000047824 */ /* 0x000fe400078e00ff */
[----:B------:R-:W-:Y:S01]  /*5730*/  IMAD.SHL.U32 R6, R6, 0x2, RZ ;  /* 0x0000000206067824 */ /* 0x000fe200078e00ff */
[----:B----4-:R-:W-:-:S05]  /*5740*/  IABS R8, R8 ;  /* 0x0000000800087213 */ /* 0x010fca0000000000 */
[----:B------:R-:W-:-:S04]  /*5750*/  IMAD.HI.U32 R9, R9, R8, RZ ;  /* 0x0000000809097227 */ /* 0x000fc800078e00ff */
[----:B------:R-:W-:-:S04]  /*5760*/  IMAD.MOV R9, RZ, RZ, -R9 ;  /* 0x000000ffff097224 */ /* 0x000fc800078e0a09 */
[----:B------:R-:W-:Y:S02]  /*5770*/  IMAD R8, R11, R9, R8 ;  /* 0x000000090b087224 */ /* 0x000fe400078e0208 */
[----:B--2---:R-:W-:Y:S01]  /*5780*/  IMAD.MOV.U32 R5, RZ, RZ, R3 ;  /* 0x000000ffff057224 */ /* 0x004fe200078e0003 */
[----:B------:R-:W-:Y:S01]  /*5790*/  IABS R3, R24 ;  /* 0x0000001800037213 */ /* 0x000fe20000000000 */
[----:B------:R-:W-:Y:S02]  /*57a0*/  IMAD.MOV.U32 R24, RZ, RZ, R25 ;  /* 0x000000ffff187224 */ /* 0x000fe400078e0019 */
[----:B------:R-:W-:-:S04]  /*57b0*/  IMAD.SHL.U32 R25, R0, 0x100, RZ ;  /* 0x0000010000197824 */ /* 0x000fc800078e00ff */
[----:B------:R-:W-:Y:S02]  /*57c0*/  IMAD.IADD R0, R25, 0x1, R4 ;  /* 0x0000000119007824 */ /* 0x000fe400078e0204 */
[----:B------:R-:W-:Y:S02]  /*57d0*/  IMAD.MOV.U32 R25, RZ, RZ, R26 ;  /* 0x000000ffff197224 */ /* 0x000fe400078e001a */
[----:B---3--:R-:W-:Y:S01]  /*57e0*/  IMAD.MOV.U32 R26, RZ, RZ, R27 ;  /* 0x000000ffff1a7224 */ /* 0x008fe200078e001b */
[----:B------:R-:W-:Y:S01]  /*57f0*/  IABS R5, R5 ;  /* 0x0000000500057213 */ /* 0x000fe20000000000 */
[----:B-----5:R-:W-:Y:S01]  /*5800*/  IMAD.MOV.U32 R27, RZ, RZ, R20 ;  /* 0x000000ffff1b7224 */ /* 0x020fe200078e0014 */
[----:B------:R-:W-:Y:S01]  /*5810*/  LOP3.LUT R4, R4, 0x30, R6, 0x78, !PT ;  /* 0x0000003004047812 */ /* 0x000fe200078e7806 */
[----:B------:R-:W-:Y:S01]  /*5820*/  IMAD.MOV.U32 R20, RZ, RZ, R22 ;  /* 0x000000ffff147224 */ /* 0x000fe200078e0016 */
[----:B------:R-:W-:Y:S01]  /*5830*/  IABS R2, R2 ;  /* 0x0000000200027213 */ /* 0x000fe20000000000 */
[----:B------:R-:W-:-:S02]  /*5840*/  IMAD.MOV.U32 R22, RZ, RZ, R23 ;  /* 0x000000ffff167224 */ /* 0x000fc400078e0017 */
[----:B------:R-:W-:Y:S01]  /*5850*/  IMAD.MOV.U32 R23, RZ, RZ, R10 ;  /* 0x000000ffff177224 */ /* 0x000fe200078e000a */
[----:B------:R-:W-:Y:S01]  /*5860*/  LOP3.LUT R0, R0, 0x10, R6, 0x78, !PT ;  /* 0x0000001000007812 */ /* 0x000fe200078e7806 */
[----:B------:R-:W-:Y:S01]  /*5870*/  IMAD.MOV.U32 R10, RZ, RZ, R7 ;  /* 0x000000ffff0a7224 */ /* 0x000fe200078e0007 */
[----:B------:R0:W-:Y:S01]  /*5880*/  STL [R1+0x794], R4 ;  /* 0x0007940401007387 */ /* 0x0001e20000100800 */
[----:B------:R-:W-:-:S04]  /*5890*/  IMAD.HI.U32 R7, R28, R3, RZ ;  /* 0x000000031c077227 */ /* 0x000fc800078e00ff */
[C---:B------:R-:W-:Y:S01]  /*58a0*/  IMAD.HI.U32 R6, R28.reuse, R5, RZ ;  /* 0x000000051c067227 */ /* 0x040fe200078e00ff */
[----:B------:R1:W-:Y:S03]  /*58b0*/  STL [R1+0x798], R0 ;  /* 0x0007980001007387 */ /* 0x0003e60000100800 */
[----:B0-----:R-:W-:-:S04]  /*58c0*/  IMAD.HI.U32 R4, R28, R2, RZ ;  /* 0x000000021c047227 */ /* 0x001fc800078e00ff */
[----:B------:R-:W-:Y:S02]  /*58d0*/  IMAD.MOV R7, RZ, RZ, -R7 ;  /* 0x000000ffff077224 */ /* 0x000fe400078e0a07 */
[----:B------:R-:W-:Y:S01]  /*58e0*/  IMAD.MOV R6, RZ, RZ, -R6 ;  /* 0x000000ffff067224 */ /* 0x000fe200078e0a06 */
[----:B-1----:R-:W-:Y:S01]  /*58f0*/  IABS R0, R24 ;  /* 0x0000001800007213 */ /* 0x002fe20000000000 */
[----:B------:R-:W-:Y:S02]  /*5900*/  IMAD.MOV R4, RZ, RZ, -R4 ;  /* 0x000000ffff047224 */ /* 0x000fe400078e0a04 */
[C---:B------:R-:W-:Y:S02]  /*5910*/  IMAD R7, R29.reuse, R7, R3 ;  /* 0x000000071d077224 */ /* 0x040fe400078e0203 */
[C---:B------:R-:W-:Y:S02]  /*5920*/  IMAD R5, R29.reuse, R6, R5 ;  /* 0x000000061d057224 */ /* 0x040fe400078e0205 */
[----:B------:R-:W-:Y:S01]  /*5930*/  IMAD R2, R29, R4, R2 ;  /* 0x000000041d027224 */ /* 0x000fe200078e0202 */
[----:B------:R0:W-:Y:S01]  /*5940*/  STL [R1+0x910], R8 ;  /* 0x0009100801007387 */ /* 0x0001e20000100800 */
[----:B------:R-:W-:Y:S01]  /*5950*/  IMAD.HI.U32 R3, R28, R0, RZ ;  /* 0x000000001c037227 */ /* 0x000fe200078e00ff */
[----:B------:R-:W-:-:S02]  /*5960*/  IABS R4, R26 ;  /* 0x0000001a00047213 */ /* 0x000fc40000000000 */
[----:B------:R-:W-:Y:S01]  /*5970*/  STL [R1+0x68], R7 ;  /* 0x0000680701007387 */ /* 0x000fe20000100800 */
[----:B------:R-:W-:-:S03]  /*5980*/  IMAD.MOV R3, RZ, RZ, -R3 ;  /* 0x000000ffff037224 */ /* 0x000fc600078e0a03 */
[----:B------:R1:W-:Y:S01]  /*5990*/  STL [R1+0x64], R5 ;  /* 0x0000640501007387 */ /* 0x0003e20000100800 */
[----:B0-----:R-:W-:-:S03]  /*59a0*/  IABS R8, R25 ;  /* 0x0000001900087213 */ /* 0x001fc60000000000 */
[----:B------:R0:W-:Y:S01]  /*59b0*/  STL [R1+0x60], R2 ;  /* 0x0000600201007387 */ /* 0x0001e20000100800 */
[----:B------:R-:W-:Y:S02]  /*59c0*/  IMAD R0, R29, R3, R0 ;  /* 0x000000031d007224 */ /* 0x000fe400078e0200 */
[----:B------:R-:W-:Y:S01]  /*59d0*/  IMAD.HI.U32 R9, R28, R8, RZ ;  /* 0x000000081c097227 */ /* 0x000fe200078e00ff */
[----:B-1----:R-:W-:-:S03]  /*59e0*/  IABS R5, R27 ;  /* 0x0000001b00057213 */ /* 0x002fc60000000000 */
[----:B------:R-:W-:Y:S01]  /*59f0*/  IMAD.HI.U32 R7, R28, R4, RZ ;  /* 0x000000041c077227 */ /* 0x000fe200078e00ff */
[----:B0-----:R-:W-:-:S03]  /*5a00*/  IABS R2, R20 ;  /* 0x0000001400027213 */ /* 0x001fc60000000000 */
[----:B------:R-:W-:-:S04]  /*5a10*/  IMAD.HI.U32 R6, R28, R5, RZ ;  /* 0x000000051c067227 */ /* 0x000fc800078e00ff */
[----:B------:R-:W-:Y:S01]  /*5a20*/  IMAD.HI.U32 R3, R28, R2, RZ ;  /* 0x000000021c037227 */ /* 0x000fe200078e00ff */
[----:B------:R0:W-:Y:S03]  /*5a30*/  STL [R1+0x5c], R0 ;  /* 0x00005c0001007387 */ /* 0x0001e60000100800 */
[----:B------:R-:W-:Y:S02]  /*5a40*/  IMAD.MOV R9, RZ, RZ, -R9 ;  /* 0x000000ffff097224 */ /* 0x000fe400078e0a09 */
[----:B------:R-:W-:Y:S02]  /*5a50*/  IMAD.MOV R7, RZ, RZ, -R7 ;  /* 0x000000ffff077224 */ /* 0x000fe400078e0a07 */
[----:B------:R-:W-:Y:S02]  /*5a60*/  IMAD.MOV R6, RZ, RZ, -R6 ;  /* 0x000000ffff067224 */ /* 0x000fe400078e0a06 */
[----:B------:R-:W-:Y:S01]  /*5a70*/  IMAD.MOV R3, RZ, RZ, -R3 ;  /* 0x000000ffff037224 */ /* 0x000fe200078e0a03 */
[----:B0-----:R-:W-:Y:S01]  /*5a80*/  IABS R0, R21 ;  /* 0x0000001500007213 */ /* 0x001fe20000000000 */
[----:B------:R-:W-:-:S02]  /*5a90*/  IMAD R8, R29, R9, R8 ;  /* 0x000000091d087224 */ /* 0x000fc400078e0208 */
[C---:B------:R-:W-:Y:S02]  /*5aa0*/  IMAD R7, R29.reuse, R7, R4 ;  /* 0x000000071d077224 */ /* 0x040fe400078e0204 */
[C---:B------:R-:W-:Y:S02]  /*5ab0*/  IMAD R5, R29.reuse, R6, R5 ;  /* 0x000000061d057224 */ /* 0x040fe400078e0205 */
[----:B------:R-:W-:Y:S01]  /*5ac0*/  IMAD R2, R29, R3, R2 ;  /* 0x000000031d027224 */ /* 0x000fe200078e0202 */
[----:B------:R0:W-:Y:S01]  /*5ad0*/  STL [R1+0x58], R8 ;  /* 0x0000580801007387 */ /* 0x0001e20000100800 */
[----:B------:R-:W-:Y:S01]  /*5ae0*/  IMAD.HI.U32 R4, R28, R0, RZ ;  /* 0x000000001c047227 */ /* 0x000fe200078e00ff */
[----:B------:R-:W-:Y:S02]  /*5af0*/  IABS R3, R23 ;  /* 0x0000001700037213 */ /* 0x000fe40000000000 */
        /* <DEDUP_REMOVED lines=11> */
[----:B------:R-:W-:-:S04]  /*5bb0*/  IMAD.HI.U32 R4, R28, R2, RZ ;  /* 0x000000021c047227 */ /* 0x000fc800078e00ff */
[----:B------:R-:W-:Y:S02]  /*5bc0*/  IMAD.MOV R9, RZ, RZ, -R9 ;  /* 0x000000ffff097224 */ /* 0x000fe400078e0a09 */
[----:B------:R-:W-:Y:S02]  /*5bd0*/  IMAD.MOV R7, RZ, RZ, -R7 ;  /* 0x000000ffff077224 */ /* 0x000fe400078e0a07 */
[----:B------:R-:W-:Y:S02]  /*5be0*/  IMAD.MOV R6, RZ, RZ, -R6 ;  /* 0x000000ffff067224 */ /* 0x000fe400078e0a06 */
[----:B------:R-:W-:Y:S02]  /*5bf0*/  IMAD.MOV R4, RZ, RZ, -R4 ;  /* 0x000000ffff047224 */ /* 0x000fe400078e0a04 */
[C---:B------:R-:W-:Y:S02]  /*5c00*/  IMAD R8, R29.reuse, R9, R8 ;  /* 0x000000091d087224 */ /* 0x040fe400078e0208 */
[----:B------:R-:W-:-:S02]  /*5c10*/  IMAD R7, R29, R7, R3 ;  /* 0x000000071d077224 */ /* 0x000fc400078e0203 */
[C---:B------:R-:W-:Y:S01]  /*5c20*/  IMAD R5, R29.reuse, R6, R5 ;  /* 0x000000061d057224 */ /* 0x040fe200078e0205 */
[----:B------:R-:W-:Y:S01]  /*5c30*/  STL [R1+0x48], R0 ;  /* 0x0000480001007387 */ /* 0x000fe20000100800 */
[----:B------:R-:W-:-:S03]  /*5c40*/  IMAD R2, R29, R4, R2 ;  /* 0x000000041d027224 */ /* 0x000fc600078e0202 */
[----:B------:R0:W-:Y:S04]  /*5c50*/  STL [R1+0x44], R8 ;  /* 0x0000440801007387 */ /* 0x0001e80000100800 */
[----:B------:R-:W-:Y:S04]  /*5c60*/  STL [R1+0x40], R7 ;  /* 0x0000400701007387 */ /* 0x000fe80000100800 */
[----:B------:R1:W-:Y:S01]  /*5c70*/  STL [R1+0x3c], R5 ;  /* 0x00003c0501007387 */ /* 0x0003e20000100800 */
[----:B0-----:R-:W-:-:S03]  /*5c80*/  IABS R8, R19 ;  /* 0x0000001300087213 */ /* 0x001fc60000000000 */
[----:B------:R0:W-:Y:S01]  /*5c90*/  STL [R1+0x38], R2 ;  /* 0x0000380201007387 */ /* 0x0001e20000100800 */
[----:B------:R-:W-:-:S03]  /*5ca0*/  IABS R0, R18 ;  /* 0x0000001200007213 */ /* 0x000fc60000000000 */
[----:B------:R-:W2:Y:S01]  /*5cb0*/  LDL R19, [R1+0x2a74] ;  /* 0x002a740001137983 */ /* 0x000ea20000100800 */
[----:B-1----:R-:W-:-:S03]  /*5cc0*/  IABS R5, R10 ;  /* 0x0000000a00057213 */ /* 0x002fc60000000000 */
[----:B------:R-:W3:Y:S01]  /*5cd0*/  LDL R10, [R1+0x2a70] ;  /* 0x002a7000010a7983 */ /* 0x000ee20000100800 */
[----:B------:R-:W-:-:S04]  /*5ce0*/  IMAD.HI.U32 R3, R28, R0, RZ ;  /* 0x000000001c037227 */ /* 0x000fc800078e00ff */
[----:B------:R-:W-:Y:S02]  /*5cf0*/  IMAD.MOV R3, RZ, RZ, -R3 ;  /* 0x000000ffff037224 */ /* 0x000fe400078e0a03 */
[----:B------:R-:W-:Y:S02]  /*5d00*/  IMAD.MOV.U32 R18, RZ, RZ, R12 ;  /* 0x000000ffff127224 */ /* 0x000fe400078e000c */
[----:B------:R-:W-:Y:S01]  /*5d10*/  IMAD R0, R29, R3, R0 ;  /* 0x000000031d007224 */ /* 0x000fe200078e0200 */
[----:B------:R-:W4:Y:S01]  /*5d20*/  LDL R12, [R1+0x2a6c] ;  /* 0x002a6c00010c7983 */ /* 0x000f220000100800 */
[----:B0-----:R-:W-:-:S03]  /*5d30*/  IABS R2, R14 ;  /* 0x0000000e00027213 */ /* 0x001fc60000000000 */
[----:B------:R0:W-:Y:S04]  /*5d40*/  STL [R1+0x34], R0 ;  /* 0x0000340001007387 */ /* 0x0001e80000100800 */
[----:B------:R-:W5:Y:S01]  /*5d50*/  LDL R14, [R1+0x2a68] ;  /* 0x002a6800010e7983 */ /* 0x000f620000100800 */
[----:B------:R-:W-:Y:S01]  /*5d60*/  IABS R4, R13 ;  /* 0x0000000d00047213 */ /* 0x000fe20000000000 */
[----:B------:R-:W-:-:S04]  /*5d70*/  IMAD.HI.U32 R9, R28, R8, RZ ;  /* 0x000000081c097227 */ /* 0x000fc800078e00ff */
[----:B------:R-:W-:-:S04]  /*5d80*/  IMAD.HI.U32 R7, R28, R4, RZ ;  /* 0x000000041c077227 */ /* 0x000fc800078e00ff */
[----:B------:R-:W-:Y:S02]  /*5d90*/  IMAD.MOV R9, RZ, RZ, -R9 ;  /* 0x000000ffff097224 */ /* 0x000fe400078e0a09 */
[----:B------:R-:W-:Y:S02]  /*5da0*/  IMAD.MOV R7, RZ, RZ, -R7 ;  /* 0x000000ffff077224 */ /* 0x000fe400078e0a07 */
[----:B------:R-:W-:-:S04]  /*5db0*/  IMAD.HI.U32 R6, R28, R5, RZ ;  /* 0x000000051c067227 */ /* 0x000fc800078e00ff */
[----:B------:R-:W-:Y:S02]  /*5dc0*/  IMAD R8, R29, R9, R8 ;  /* 0x000000091d087224 */ /* 0x000fe400078e0208 */
[----:B------:R-:W-:-:S04]  /*5dd0*/  IMAD.HI.U32 R3, R28, R2, RZ ;  /* 0x000000021c037227 */ /* 0x000fc800078e00ff */
[C---:B------:R-:W-:Y:S01]  /*5de0*/  IMAD R7, R29.reuse, R7, R4 ;  /* 0x000000071d077224 */ /* 0x040fe200078e0204 */
[----:B------:R1:W-:Y:S01]  /*5df0*/  STL [R1+0x30], R8 ;  /* 0x0000300801007387 */ /* 0x0003e20000100800 */
[----:B------:R-:W-:Y:S01]  /*5e00*/  IMAD.MOV R6, RZ, RZ, -R6 ;  /* 0x000000ffff067224 */ /* 0x000fe200078e0a06 */
[----:B0-----:R-:W-:Y:S01]  /*5e10*/  IABS R0, R15 ;  /* 0x0000000f00007213 */ /* 0x001fe20000000000 */
[----:B------:R-:W-:Y:S01]  /*5e20*/  IMAD.MOV R3, RZ, RZ, -R3 ;  /* 0x000000ffff037224 */ /* 0x000fe200078e0a03 */
[----:B------:R-:W-:Y:S01]  /*5e30*/  STL [R1+0x2c], R7 ;  /* 0x00002c0701007387 */ /* 0x000fe20000100800 */
[----:B------:R-:W-:-:S03]  /*5e40*/  IMAD R5, R29, R6, R5 ;  /* 0x000000061d057224 */ /* 0x000fc600078e0205 */
[----:B------:R-:W5:Y:S01]  /*5e50*/  LDL R15, [R1+0x2a64] ;  /* 0x002a6400010f7983 */ /* 0x000f620000100800 */
[----:B------:R-:W-:Y:S01]  /*5e60*/  IMAD R13, R29, R3, R2 ;  /* 0x000000031d0d7224 */ /* 0x000fe200078e0202 */
[----:B-1----:R-:W-:Y:S02]  /*5e70*/  IABS R8, R18 ;  /* 0x0000001200087213 */ /* 0x002fe40000000000 */
[----:B------:R3:W-:Y:S04]  /*5e80*/  STL [R1+0x28], R5 ;  /* 0x0000280501007387 */ /* 0x0007e80000100800 */
[----:B------:R-:W-:Y:S04]  /*5e90*/  STL [R1+0x2cf8], R13 ;  /* 0x002cf80d01007387 */ /* 0x000fe80000100800 */
[----:B------:R-:W5:Y:S01]  /*5ea0*/  LDL R18, [R1+0x2a60] ;  /* 0x002a600001127983 */ /* 0x000f620000100800 */
[----:B------:R-:W-:-:S04]  /*5eb0*/  IMAD.HI.U32 R4, R28, R0, RZ ;  /* 0x000000001c047227 */ /* 0x000fc800078e00ff */
[----:B------:R-:W-:-:S04]  /*5ec0*/  IMAD.HI.U32 R9, R28, R8, RZ ;  /* 0x000000081c097227 */ /* 0x000fc800078e00ff */
[----:B------:R-:W-:Y:S02]  /*5ed0*/  IMAD.MOV R4, RZ, RZ, -R4 ;  /* 0x000000ffff047224 */ /* 0x000fe400078e0a04 */
[----:B------:R-:W-:Y:S02]  /*5ee0*/  IMAD.MOV R9, RZ, RZ, -R9 ;  /* 0x000000ffff097224 */ /* 0x000fe400078e0a09 */
[C---:B------:R-:W-:Y:S02]  /*5ef0*/  IMAD R0, R29.reuse, R4, R0 ;  /* 0x000000041d007224 */ /* 0x040fe400078e0200 */
[----:B------:R-:W-:Y:S01]  /*5f00*/  IMAD R8, R29, R9, R8 ;  /* 0x000000091d087224 */ /* 0x000fe200078e0208 */
[----:B--2---:R-:W-:Y:S02]  /*5f10*/  IABS R3, R19 ;  /* 0x0000001300037213 */ /* 0x004fe40000000000 */
[----:B------:R-:W2:Y:S01]  /*5f20*/  LDL R19, [R1+0x2a5c] ;  /* 0x002a5c0001137983 */ /* 0x000ea20000100800 */
[----:B---3--:R-:W-:-:S03]  /*5f30*/  IABS R5, R10 ;  /* 0x0000000a00057213 */ /* 0x008fc60000000000 */
[----:B------:R-:W3:Y:S01]  /*5f40*/  LDL R10, [R1+0x2a58] ;  /* 0x002a5800010a7983 */ /* 0x000ee20000100800 */
[----:B------:R-:W-:-:S04]  /*5f50*/  IMAD.HI.U32 R7, R28, R3, RZ ;  /* 0x000000031c077227 */ /* 0x000fc800078e00ff */
[----:B------:R-:W-:Y:S01]  /*5f60*/  IMAD.MOV R7, RZ, RZ, -R7 ;  /* 0x000000ffff077224 */ /* 0x000fe200078e0a07 */
[----:B----4-:R-:W-:-:S03]  /*5f70*/  IABS R2, R12 ;  /* 0x0000000c00027213 */ /* 0x010fc60000000000 */
[----:B------:R-:W-:Y:S01]  /*5f80*/  IMAD R7, R29, R7, R3 ;  /* 0x000000071d077224 */ /* 0x000fe200078e0203 */
[----:B------:R-:W4:Y:S04]  /*5f90*/  LDL R12, [R1+0x2a54] ;  /* 0x002a5400010c7983 */ /* 0x000f280000100800 */
[----:B------:R5:W-:Y:S04]  /*5fa0*/  STL [R1+0x790], R0 ;  /* 0x0007900001007387 */ /* 0x000be80000100800 */
[----:B------:R0:W-:Y:S04]  /*5fb0*/  STL [R1+0x778], R8 ;  /* 0x0007780801007387 */ /* 0x0001e80000100800 */
[----:B------:R1:W-:Y:S01]  /*5fc0*/  STL [R1+0x77c], R7 ;  /* 0x00077c0701007387 */ /* 0x0003e20000100800 */
[----:B-----5:R-:W-:-:S03]  /*5fd0*/  IABS R0, R14 ;  /* 0x0000000e00007213 */ /* 0x020fc60000000000 */
[----:B------:R-:W5:Y:S01]  /*5fe0*/  LDL R14, [R1+0x2a4c] ;  /* 0x002a4c00010e7983 */ /* 0x000f620000100800 */
[----:B------:R-:W-:-:S04]  /*5ff0*/  IMAD.HI.U32 R6, R28, R5, RZ ;  /* 0x000000051c067227 */ /* 0x000fc800078e00ff */
[----:B------:R-:W-:-:S04]  /*6000*/  IMAD.HI.U32 R4, R28, R2, RZ ;  /* 0x000000021c047227 */ /* 0x000fc800078e00ff */
[----:B------:R-:W-:Y:S02]  /*6010*/  IMAD.MOV R6, RZ, RZ, -R6 ;  /* 0x000000ffff067224 */ /* 0x000fe400078e0a06 */
[----:B------:R-:W-:Y:S02]  /*6020*/  IMAD.MOV R4, RZ, RZ, -R4 ;  /* 0x000000ffff047224 */ /* 0x000fe400078e0a04 */
[C---:B------:R-:W-:Y:S02]  /*6030*/  IMAD R5, R29.reuse, R6, R5 ;  /* 0x000000061d057224 */ /* 0x040fe400078e0205 */
[----:B------:R-:W-:-:S03]  /*6040*/  IMAD R2, R29, R4, R2 ;  /* 0x000000041d027224 */ /* 0x000fc600078e0202 */
[----:B------:R2:W-:Y:S04]  /*6050*/  STL [R1+0x780], R5 ;  /* 0x0007800501007387 */ /* 0x0005e80000100800 */
[----:B------:R3:W-:Y:S01]  /*6060*/  STL [R1+0x788], R2 ;  /* 0x0007880201007387 */ /* 0x0007e20000100800 */
[----:B0-----:R-:W-:-:S03]  /*6070*/  IABS R8, R15 ;  /* 0x0000000f00087213 */ /* 0x001fc60000000000 */
[----:B------:R-:W5:Y:S01]  /*6080*/  LDL R15, [R1+0x2a50] ;  /* 0x002a5000010f7983 */ /* 0x000f620000100800 */
[----:B------:R-:W-:-:S03]  /*6090*/  IABS R4, R18 ;  /* 0x0000001200047213 */ /* 0x000fc60000000000 */
[----:B------:R-:W5:Y:S01]  /*60a0*/  LDL R18, [R1+0x2a44] ;  /* 0x002a440001127983 */ /* 0x000f620000100800 */
[----:B------:R-:W-:-:S04]  /*60b0*/  IMAD.HI.U32 R3, R28, R0, RZ ;  /* 0x000000001c037227 */ /* 0x000fc800078e00ff */
[----:B------:R-:W-:Y:S02]  /*60c0*/  IMAD.MOV R3, RZ, RZ, -R3 ;  /* 0x000000ffff037224 */ /* 0x000fe400078e0a03 */
[----:B------:R-:W-:-:S04]  /*60d0*/  IMAD.HI.U32 R9, R28, R8, RZ ;  /* 0x000000081c097227 */ /* 0x000fc800078e00ff */
[----:B-1----:R-:W-:-:S04]  /*60e0*/  IMAD.HI.U32 R7, R28, R4, RZ ;  /* 0x000000041c077227 */ /* 0x002fc800078e00ff */
[C---:B------:R-:W-:Y:S02]  /*60f0*/  IMAD R0, R29.reuse, R3, R0 ;  /* 0x000000031d007224 */ /* 0x040fe400078e0200 */
        /* <DEDUP_REMOVED lines=9> */
[----:B------:R-:W-:-:S04]  /*6190*/  IMAD.HI.U32 R3, R28, R2, RZ ;  /* 0x000000021c037227 */ /* 0x000fc800078e00ff */
[----:B------:R-:W-:Y:S02]  /*61a0*/  IMAD.MOV R6, RZ, RZ, -R6 ;  /* 0x000000ffff067224 */ /* 0x000fe400078e0a06 */
[----:B------:R-:W-:Y:S01]  /*61b0*/  IMAD.MOV R3, RZ, RZ, -R3 ;  /* 0x000000ffff037224 */ /* 0x000fe200078e0a03 */
[----:B------:R4:W-:Y:S01]  /*61c0*/  STL [R1+0x784], R0 ;  /* 0x0007840001007387 */ /* 0x0009e20000100800 */
[C---:B------:R-:W-:Y:S02]  /*61d0*/  IMAD R5, R29.reuse, R6, R5 ;  /* 0x000000061d057224 */ /* 0x040fe400078e0205 */
[----:B------:R-:W-:Y:S01]  /*61e0*/  IMAD R2, R29, R3, R2 ;  /* 0x000000031d027224 */ /* 0x000fe200078e0202 */
[----:B------:R5:W-:Y:S04]  /*61f0*/  STL [R1+0x764], R8 ;  /* 0x0007640801007387 */ /* 0x000be80000100800 */
[----:B------:R-:W-:Y:S01]  /*6200*/  STL [R1+0x768], R7 ;  /* 0x0007680701007387 */ /* 0x000fe20000100800 */
[----:B----4-:R-:W-:-:S03]  /*6210*/  IABS R0, R12 ;  /* 0x0000000c00007213 */ /* 0x010fc60000000000 */
[----:B------:R-:W4:Y:S01]  /*6220*/  LDL R12, [R1+0x2a3c] ;  /* 0x002a3c00010c7983 */ /* 0x000f220000100800 */
[----:B-----5:R-:W-:-:S03]  /*6230*/  IABS R8, R14 ;  /* 0x0000000e00087213 */ /* 0x020fc60000000000 */
[----:B------:R0:W-:Y:S04]  /*6240*/  STL [R1+0x76c], R5 ;  /* 0x00076c0501007387 */ /* 0x0001e80000100800 */
[----:B------:R2:W-:Y:S04]  /*6250*/  STL [R1+0x774], R2 ;  /* 0x0007740201007387 */ /* 0x0005e80000100800 */
[----:B------:R-:W5:Y:S01]  /*6260*/  LDL R14, [R1+0x2a38] ;  /* 0x002a3800010e7983 */ /* 0x000f620000100800 */
[----:B------:R-:W-:Y:S01]  /*6270*/  IMAD.HI.U32 R4, R28, R0, RZ ;  /* 0x000000001c047227 */ /* 0x000fe200078e00ff */
[----:B------:R-:W-:-:S02]  /*6280*/  IABS R3, R15 ;  /* 0x0000000f00037213 */ /* 0x000fc40000000000 */
[----:B------:R-:W5:Y:S01]  /*6290*/  LDL R15, [R1+0x2a34] ;  /* 0x002a3400010f7983 */ /* 0x000f620000100800 */
[C---:B------:R-:W-:Y:S01]  /*62a0*/  IMAD.HI.U32 R9, R28.reuse, R8, RZ ;  /* 0x000000081c097227 */ /* 0x040fe200078e00ff */
[----:B0-----:R-:W-:Y:S02]  /*62b0*/  IABS R5, R18 ;  /* 0x0000001200057213 */ /* 0x001fe40000000000 */
[----:B------:R-:W5:Y:S01]  /*62c0*/  LDL R18, [R1+0x2a30] ;  /* 0x002a300001127983 */ /* 0x000f620000100800 */
[----:B------:R-:W-:-:S04]  /*62d0*/  IMAD.HI.U32 R7, R28, R3, RZ ;  /* 0x000000031c077227 */ /* 0x000fc800078e00ff */
[----:B------:R-:W-:Y:S02]  /*62e0*/  IMAD.MOV R4, RZ, RZ, -R4 ;  /* 0x000000ffff047224 */ /* 0x000fe400078e0a04 */
[----:B------:R-:W-:Y:S02]  /*62f0*/  IMAD.MOV R9, RZ, RZ, -R9 ;  /* 0x000000ffff097224 */ /* 0x000fe400078e0a09 */
[----:B------:R-:W-:Y:S02]  /*6300*/  IMAD.MOV R7, RZ, RZ, -R7 ;  /* 0x000000ffff077224 */ /* 0x000fe400078e0a07 */
[C---:B------:R-:W-:Y:S02]  /*6310*/  IMAD R0, R29.reuse, R4, R0 ;  /* 0x000000041d007224 */ /* 0x040fe400078e0200 */
[C---:B------:R-:W-:Y:S02]  /*6320*/  IMAD R8, R29.reuse, R9, R8 ;  /* 0x000000091d087224 */ /* 0x040fe400078e0208 */
[----:B------:R-:W-:-:S02]  /*6330*/  IMAD R7, R29, R7, R3 ;  /* 0x000000071d077224 */ /* 0x000fc400078e0203 */
[----:B------:R-:W-:-:S04]  /*6340*/  IMAD.HI.U32 R6, R28, R5, RZ ;  /* 0x000000051c067227 */ /* 0x000fc800078e00ff */
[----:B------:R-:W-:-:S04]  /*6350*/  IMAD.MOV R6, RZ, RZ, -R6 ;  /* 0x000000ffff067224 */ /* 0x000fc800078e0a06 */
[----:B------:R-:W-:Y:S01]  /*6360*/  IMAD R5, R29, R6, R5 ;  /* 0x000000061d057224 */ /* 0x000fe200078e0205 */
[----:B--2---:R-:W-:Y:S02]  /*6370*/  IABS R2, R19 ;  /* 0x0000001300027213 */ /* 0x004fe40000000000 */
[----:B------:R-:W2:Y:S04]  /*6380*/  LDL R19, [R1+0x2a2c] ;  /* 0x002a2c0001137983 */ /* 0x000ea80000100800 */
[----:B------:R3:W-:Y:S01]  /*6390*/  STL [R1+0x770], R0 ;  /* 0x0007700001007387 */ /* 0x0007e20000100800 */
[----:B------:R-:W-:-:S03]  /*63a0*/  IMAD.HI.U32 R4, R28, R2, RZ ;  /* 0x000000021c047227 */ /* 0x000fc600078e00ff */
[----:B------:R4:W-:Y:S04]  /*63b0*/  STL [R1+0x750], R8 ;  /* 0x0007500801007387 */ /* 0x0009e80000100800 */
[----:B------:R-:W-:Y:S01]  /*63c0*/  STL [R1+0x754], R7 ;  /* 0x0007540701007387 */ /* 0x000fe20000100800 */
[----:B---3--:R-:W-:-:S03]  /*63d0*/  IABS R0, R10 ;  /* 0x0000000a00007213 */ /* 0x008fc60000000000 */
[----:B------:R-:W3:Y:S01]  /*63e0*/  LDL R10, [R1+0x2a28] ;  /* 0x002a2800010a7983 */ /* 0x000ee20000100800 */
[----:B------:R-:W-:-:S04]  /*63f0*/  IMAD.MOV R4, RZ, RZ, -R4 ;  /* 0x000000ffff047224 */ /* 0x000fc800078e0a04 */
[----:B------:R-:W-:Y:S01]  /*6400*/  IMAD R2, R29, R4, R2 ;  /* 0x000000041d027224 */ /* 0x000fe200078e0202 */
[----:B------:R0:W-:Y:S01]  /*6410*/  STL [R1+0x758], R5 ;  /* 0x0007580501007387 */ /* 0x0001e20000100800 */
[----:B----4-:R-:W-:-:S03]  /*6420*/  IABS R8, R12 ;  /* 0x0000000c00087213 */ /* 0x010fc60000000000 */
[----:B------:R1:W-:Y:S04]  /*6430*/  STL [R1+0x760], R2 ;  /* 0x0007600201007387 */ /* 0x0003e80000100800 */
[----:B------:R-:W4:Y:S01]  /*6440*/  LDL R12, [R1+0x2a24] ;  /* 0x002a2400010c7983 */ /* 0x000f220000100800 */
[----:B-----5:R-:W-:-:S03]  /*6450*/  IABS R4, R14 ;  /* 0x0000000e00047213 */ /* 0x020fc60000000000 */
[----:B------:R-:W5:Y:S01]  /*6460*/  LDL R14, [R1+0x2a20] ;  /* 0x002a2000010e7983 */ /* 0x000f620000100800 */
[----:B------:R-:W-:-:S04]  /*6470*/  IMAD.HI.U32 R3, R28, R0, RZ ;  /* 0x000000001c037227 */ /* 0x000fc800078e00ff */
[----:B------:R-:W-:Y:S01]  /*6480*/  IMAD.MOV R3, RZ, RZ, -R3 ;  /* 0x000000ffff037224 */ /* 0x000fe200078e0a03 */
[----:B0-----:R-:W-:Y:S02]  /*6490*/  IABS R5, R15 ;  /* 0x0000000f00057213 */ /* 0x001fe40000000000 */
[----:B------:R-:W5:Y:S01]  /*64a0*/  LDL R15, [R1+0x2a1c] ;  /* 0x002a1c00010f7983 */ /* 0x000f620000100800 */
[----:B------:R-:W-:-:S04]  /*64b0*/  IMAD.HI.U32 R9, R28, R8, RZ ;  /* 0x000000081c097227 */ /* 0x000fc800078e00ff */
[----:B------:R-:W-:Y:S01]  /*64c0*/  IMAD.HI.U32 R7, R28, R4, RZ ;  /* 0x000000041c077227 */ /* 0x000fe200078e00ff */
[----:B-1----:R-:W-:-:S03]  /*64d0*/  IABS R2, R18 ;  /* 0x0000001200027213 */ /* 0x002fc60000000000 */
[----:B------:R-:W-:Y:S01]  /*64e0*/  IMAD R0, R29, R3, R0 ;  /* 0x000000031d007224 */ /* 0x000fe200078e0200 */
[----:B------:R-:W5:Y:S01]  /*64f0*/  LDL R18, [R1+0x2a18] ;  /* 0x002a180001127983 */ /* 0x000f620000100800 */
[----:B------:R-:W-:-:S04]  /*6500*/  IMAD.HI.U32 R6, R28, R5, RZ ;  /* 0x000000051c067227 */ /* 0x000fc800078e00ff */
[----:B------:R-:W-:-:S04]  /*6510*/  IMAD.HI.U32 R3, R28, R2, RZ ;  /* 0x000000021c037227 */ /* 0x000fc800078e00ff */
[----:B------:R-:W-:Y:S02]  /*6520*/  IMAD.MOV R9, RZ, RZ, -R9 ;  /* 0x000000ffff097224 */ /* 0x000fe400078e0a09 */
[----:B------:R-:W-:Y:S02]  /*6530*/  IMAD.MOV R7, RZ, RZ, -R7 ;  /* 0x000000ffff077224 */ /* 0x000fe400078e0a07 */
[----:B------:R-:W-:Y:S02]  /*6540*/  IMAD.MOV R6, RZ, RZ, -R6 ;  /* 0x000000ffff067224 */ /* 0x000fe400078e0a06 */
[----:B------:R-:W-:Y:S02]  /*6550*/  IMAD.MOV R3, RZ, RZ, -R3 ;  /* 0x000000ffff037224 */ /* 0x000fe400078e0a03 */
[C---:B------:R-:W-:Y:S02]  /*6560*/  IMAD R8, R29.reuse, R9, R8 ;  /* 0x000000091d087224 */ /* 0x040fe400078e0208 */
[C---:B------:R-:W-:Y:S01]  /*6570*/  IMAD R7, R29.reuse, R7, R4 ;  /* 0x000000071d077224 */ /* 0x040fe200078e0204 */
[----:B------:R2:W-:Y:S01]  /*6580*/  STL [R1+0x75c], R0 ;  /* 0x00075c0001007387 */ /* 0x0005e20000100800 */
[----:B------:R-:W-:-:S02]  /*6590*/  IMAD R5, R29, R6, R5 ;  /* 0x000000061d057224 */ /* 0x000fc400078e0205 */
[----:B------:R-:W-:Y:S01]  /*65a0*/  IMAD R2, R29, R3, R2 ;  /* 0x000000031d027224 */ /* 0x000fe200078e0202 */
[----:B------:R3:W-:Y:S04]  /*65b0*/  STL [R1+0x73c], R8 ;  /* 0x00073c0801007387 */ /* 0x0007e80000100800 */
[----:B------:R-:W-:Y:S01]  /*65c0*/  STL [R1+0x740], R7 ;  /* 0x0007400701007387 */ /* 0x000fe20000100800 */
[----:B--2---:R-:W-:-:S03]  /*65d0*/  IABS R0, R19 ;  /* 0x0000001300007213 */ /* 0x004fc60000000000 */
[----:B------:R-:W2:Y:S04]  /*65e0*/  LDL R19, [R1+0x2a14] ;  /* 0x002a140001137983 */ /* 0x000ea80000100800 */
[----:B------:R5:W-:Y:S04]  /*65f0*/  STL [R1+0x744], R5 ;  /* 0x0007440501007387 */ /* 0x000be80000100800 */
[----:B------:R0:W-:Y:S01]  /*6600*/  STL [R1+0x74c], R2 ;  /* 0x00074c0201007387 */ /* 0x0001e20000100800 */
[----:B---3--:R-:W-:-:S03]  /*6610*/  IABS R8, R10 ;  /* 0x0000000a00087213 */ /* 0x008fc60000000000 */
[----:B------:R-:W3:Y:S01]  /*6620*/  LDL R10, [R1+0x2a10] ;  /* 0x002a1000010a7983 */ /* 0x000ee20000100800 */
[----:B----4-:R-:W-:-:S03]  /*6630*/  IABS R3, R12 ;  /* 0x0000000c00037213 */ /* 0x010fc60000000000 */
[----:B------:R-:W4:Y:S01]  /*6640*/  LDL R12, [R1+0x2a0c] ;  /* 0x002a0c00010c7983 */ /* 0x000f220000100800 */
[----:B-----5:R-:W-:-:S03]  /*6650*/  IABS R5, R14 ;  /* 0x0000000e00057213 */ /* 0x020fc60000000000 */
[----:B------:R-:W5:Y:S01]  /*6660*/  LDL R14, [R1+0x2a08] ;  /* 0x002a0800010e7983 */ /* 0x000f620000100800 */
[----:B------:R-:W-:-:S04]  /*6670*/  IMAD.HI.U32 R4, R28, R0, RZ ;  /* 0x000000001c047227 */ /* 0x000fc800078e00ff */
[----:B------:R-:W-:-:S04]  /*6680*/  IMAD.HI.U32 R9, R28, R8, RZ ;  /* 0x000000081c097227 */ /* 0x000fc800078e00ff */
[----:B------:R-:W-:Y:S01]  /*6690*/  IMAD.HI.U32 R7, R28, R3, RZ ;  /* 0x000000031c077227 */ /* 0x000fe200078e00ff */
[----:B0-----:R-:W-:Y:S02]  /*66a0*/  IABS R2, R15 ;  /* 0x0000000f00027213 */ /* 0x001fe40000000000 */
[----:B------:R-:W5:Y:S01]  /*66b0*/  LDL R15, [R1+0x2a04] ;  /* 0x002a0400010f7983 */ /* 0x000f620000100800 */
[----:B------:R-:W-:Y:S02]  /*66c0*/  IMAD.MOV R4, RZ, RZ, -R4 ;  /* 0x000000ffff047224 */ /* 0x000fe400078e0a04 */
[----:B------:R-:W-:Y:S02]  /*66d0*/  IMAD.MOV R9, RZ, RZ, -R9 ;  /* 0x000000ffff097224 */ /* 0x000fe400078e0a09 */
[----:B------:R-:W-:Y:S02]  /*66e0*/  IMAD.MOV R7, RZ, RZ, -R7 ;  /* 0x000000ffff077224 */ /* 0x000fe400078e0a07 */
[----:B------:R-:W-:-:S02]  /*66f0*/  IMAD R0, R29, R4, R0 ;  /* 0x000000041d007224 */ /* 0x000fc400078e0200 */
[----:B------:R-:W-:-:S04]  /*6700*/  IMAD.HI.U32 R6, R28, R5, RZ ;  /* 0x000000051c067227 */ /* 0x000fc800078e00ff */
[----:B------:R-:W-:-:S04]  /*6710*/  IMAD.HI.U32 R4, R28, R2, RZ ;  /* 0x000000021c047227 */ /* 0x000fc800078e00ff */
[C---:B------:R-:W-:Y:S02]  /*6720*/  IMAD R8, R29.reuse, R9, R8 ;  /* 0x000000091d087224 */ /* 0x040fe400078e0208 */
[C---:B------:R-:W-:Y:S01]  /*6730*/  IMAD R7, R29.reuse, R7, R3 ;  /* 0x000000071d077224 */ /* 0x040fe200078e0203 */
[----:B------:R0:W-:Y:S01]  /*6740*/  STL [R1+0x748], R0 ;  /* 0x0007480001007387 */ /* 0x0001e20000100800 */
[----:B------:R-:W-:Y:S02]  /*6750*/  IMAD.MOV R6, RZ, RZ, -R6 ;  /* 0x000000ffff067224 */ /* 0x000fe400078e0a06 */
[----:B------:R-:W-:Y:S01]  /*6760*/  IMAD.MOV R4, RZ, RZ, -R4 ;  /* 0x000000ffff047224 */ /* 0x000fe200078e0a04 */
[----:B------:R2:W-:Y:S01]  /*6770*/  STL [R1+0x728], R8 ;  /* 0x0007280801007387 */ /* 0x0005e20000100800 */
[----:B------:R-:W-:-:S03]  /*6780*/  IMAD R5, R29, R6, R5 ;  /* 0x000000061d057224 */ /* 0x000fc600078e0205 */
[----:B------:R-:W-:Y:S01]  /*6790*/  STL [R1+0x72c], R7 ;  /* 0x00072c0701007387 */ /* 0x000fe20000100800 */
[----:B0-----:R-:W-:Y:S01]  /*67a0*/  IABS R0, R18 ;  /* 0x0000001200007213 */ /* 0x001fe20000000000 */
[----:B------:R-:W-:Y:S02]  /*67b0*/  IMAD R2, R29, R4, R2 ;  /* 0x000000041d027224 */ /* 0x000fe400078e0202 */
[----:B------:R-:W5:Y:S04]  /*67c0*/  LDL R18, [R1+0x2a00] ;  /* 0x002a000001127983 */ /* 0x000f680000100800 */
[----:B------:R4:W-:Y:S04]  /*67d0*/  STL [R1+0x730], R5 ;  /* 0x0007300501007387 */ /* 0x0009e80000100800 */
[----:B------:R5:W-:Y:S01]  /*67e0*/  STL [R1+0x738], R2 ;  /* 0x0007380201007387 */ /* 0x000be20000100800 */
[----:B--2---:R-:W-:-:S03]  /*67f0*/  IABS R8, R19 ;  /* 0x0000001300087213 */ /* 0x004fc60000000000 */
[----:B------:R-:W2:Y:S01]  /*6800*/  LDL R19, [R1+0x29fc] ;  /* 0x0029fc0001137983 */ /* 0x000ea20000100800 */
        /* <DEDUP_REMOVED lines=8> */
[----:B------:R-:W-:-:S04]  /*6890*/  IMAD.HI.U32 R7, R28, R4, RZ ;  /* 0x000000041c077227 */ /* 0x000fc800078e00ff */
[----:B------:R-:W-:Y:S02]  /*68a0*/  IMAD.MOV R3, RZ, RZ, -R3 ;  /* 0x000000ffff037224 */ /* 0x000fe400078e0a03 */
[----:B------:R-:W-:Y:S02]  /*68b0*/  IMAD.MOV R9, RZ, RZ, -R9 ;  /* 0x000000ffff097224 */ /* 0x000fe400078e0a09 */
[----:B------:R-:W-:Y:S02]  /*68c0*/  IMAD.MOV R7, RZ, RZ, -R7 ;  /* 0x000000ffff077224 */ /* 0x000fe400078e0a07 */
[C---:B------:R-:W-:Y:S02]  /*68d0*/  IMAD R0, R29.reuse, R3, R0 ;  /* 0x000000031d007224 */ /* 0x040fe400078e0200 */
[C---:B------:R-:W-:Y:S02]  /*68e0*/  IMAD R8, R29.reuse, R9, R8 ;  /* 0x000000091d087224 */ /* 0x040fe400078e0208 */
[----:B------:R-:W-:Y:S01]  /*68f0*/  IMAD R7, R29, R7, R4 ;  /* 0x000000071d077224 */ /* 0x000fe200078e0204 */
[----:B------:R0:W-:Y:S04]  /*6900*/  STL [R1+0x734], R0 ;  /* 0x0007340001007387 */ /* 0x0001e80000100800 */
[----:B------:R1:W-:Y:S04]  /*6910*/  STL [R1+0x714], R8 ;  /* 0x0007140801007387 */ /* 0x0003e80000100800 */
[----:B------:R1:W-:Y:S01]  /*6920*/  STL [R1+0x718], R7 ;  /* 0x0007180701007387 */ /* 0x0003e20000100800 */
[----:B0-----:R-:W-:-:S03]  /*6930*/  IABS R0, R15 ;  /* 0x0000000f00007213 */ /* 0x001fc60000000000 */
[----:B------:R-:W5:Y:S01]  /*6940*/  LDL R15, [R1+0x29ec] ;  /* 0x0029ec00010f7983 */ /* 0x000f620000100800 */
[----:B------:R-:W-:-:S04]  /*6950*/  IMAD.HI.U32 R6, R28, R5, RZ ;  /* 0x000000051c067227 */ /* 0x000fc800078e00ff */
[----:B------:R-:W-:-:S04]  /*6960*/  IMAD.HI.U32 R3, R28, R2, RZ ;  /* 0x000000021c037227 */ /* 0x000fc800078e00ff */
[----:B------:R-:W-:Y:S02]  /*6970*/  IMAD.MOV R6, RZ, RZ, -R6 ;  /* 0x000000ffff067224 */ /* 0x000fe400078e0a06 */
[----:B------:R-:W-:Y:S02]  /*6980*/  IMAD.MOV R3, RZ, RZ, -R3 ;  /* 0x000000ffff037224 */ /* 0x000fe400078e0a03 */
[C---:B------:R-:W-:Y:S02]  /*6990*/  IMAD R5, R29.reuse, R6, R5 ;  /* 0x000000061d057224 */ /* 0x040fe400078e0205 */
[----:B------:R-:W-:Y:S01]  /*69a0*/  IMAD R2, R29, R3, R2 ;  /* 0x000000031d027224 */ /* 0x000fe200078e0202 */
[----:B-1----:R-:W-:Y:S02]  /*69b0*/  IABS R8, R18 ;  /* 0x0000001200087213 */ /* 0x002fe40000000000 */
[----:B------:R3:W-:Y:S04]  /*69c0*/  STL [R1+0x71c], R5 ;  /* 0x00071c0501007387 */ /* 0x0007e80000100800 */
[----:B------:R4:W-:Y:S04]  /*69d0*/  STL [R1+0x724], R2 ;  /* 0x0007240201007387 */ /* 0x0009e80000100800 */
        /* <DEDUP_REMOVED lines=8> */
[----:B------:R-:W2:Y:S03]  /*6a60*/  LDL R19, [R1+0x29e4] ;  /* 0x0029e40001137983 */ /* 0x000ea60000100800 */
[----:B------:R-:W-:Y:S01]  /*6a70*/  IMAD.HI.U32 R7, R28, R3, RZ ;  /* 0x000000031c077227 */ /* 0x000fe200078e00ff */
[----:B---3--:R-:W-:-:S02]  /*6a80*/  IABS R5, R10 ;  /* 0x0000000a00057213 */ /* 0x008fc40000000000 */
[----:B------:R-:W3:Y:S01]  /*6a90*/  LDL R10, [R1+0x29e0] ;  /* 0x0029e000010a7983 */ /* 0x000ee20000100800 */
[----:B------:R-:W-:-:S04]  /*6aa0*/  IMAD.MOV R7, RZ, RZ, -R7 ;  /* 0x000000ffff077224 */ /* 0x000fc800078e0a07 */
[----:B------:R-:W-:Y:S01]  /*6ab0*/  IMAD R7, R29, R7, R3 ;  /* 0x000000071d077224 */ /* 0x000fe200078e0203 */
[----:B----4-:R-:W-:Y:S02]  /*6ac0*/  IABS R2, R12 ;  /* 0x0000000c00027213 */ /* 0x010fe40000000000 */
        /* <DEDUP_REMOVED lines=13> */
[----:B------:R3:W-:Y:S04]  /*6ba0*/  STL [R1+0x710], R2 ;  /* 0x0007100201007387 */ /* 0x0007e80000100800 */
[----:B------:R-:W5:Y:S01]  /*6bb0*/  LDL R17, [R1+0x29d0] ;  /* 0x0029d00001117983 */ /* 0x000f620000100800 */
[----:B0-----:R-:W-:-:S03]  /*6bc0*/  IABS R8, R15 ;  /* 0x0000000f00087213 */ /* 0x001fc60000000000 */
[----:B------:R-:W5:Y:S01]  /*6bd0*/  LDL R15, [R1+0x29d4] ;  /* 0x0029d400010f7983 */ /* 0x000f620000100800 */
[----:B------:R-:W-:-:S04]  /*6be0*/  IMAD.HI.U32 R3, R28, R0, RZ ;  /* 0x000000001c037227 */ /* 0x000fc800078e00ff */
[----:B------:R-:W-:-:S04]  /*6bf0*/  IMAD.MOV R3, RZ, RZ, -R3 ;  /* 0x000000ffff037224 */ /* 0x000fc800078e0a03 */
[----:B------:R-:W-:Y:S01]  /*6c00*/  IMAD R0, R29, R3, R0 ;  /* 0x000000031d007224 */ /* 0x000fe200078e0200 */
[----:B------:R-:W-:Y:S02]  /*6c10*/  IABS R4, R18 ;  /* 0x0000001200047213 */ /* 0x000fe40000000000 */
[----:B------:R-:W5:Y:S03]  /*6c20*/  LDL R18, [R1+0x29cc] ;  /* 0x0029cc0001127983 */ /* 0x000f660000100800 */
[----:B-1----:R-:W-:-:S04]  /*6c30*/  IMAD.HI.U32 R7, R28, R4, RZ ;  /* 0x000000041c077227 */ /* 0x002fc800078e00ff */
[----:B------:R-:W-:Y:S02]  /*6c40*/  IMAD.MOV R7, RZ, RZ, -R7 ;  /* 0x000000ffff077224 */ /* 0x000fe400078e0a07 */
[----:B------:R-:W-:-:S04]  /*6c50*/  IMAD.HI.U32 R9, R28, R8, RZ ;  /* 0x000000081c097227 */ /* 0x000fc800078e00ff */
[----:B------:R-:W-:Y:S02]  /*6c60*/  IMAD R7, R29, R7, R4 ;  /* 0x000000071d077224 */ /* 0x000fe400078e0204 */
[----:B------:R-:W-:Y:S01]  /*6c70*/  IMAD.MOV R9, RZ, RZ, -R9 ;  /* 0x000000ffff097224 */ /* 0x000fe200078e0a09 */
[----:B--2---:R-:W-:-:S05]  /*6c80*/  IABS R5, R19 ;  /* 0x0000001300057213 */ /* 0x004fca0000000000 */
[C---:B------:R-:W-:Y:S01]  /*6c90*/  IMAD.HI.U32 R6, R28.reuse, R5, RZ ;  /* 0x000000051c067227 */ /* 0x040fe200078e00ff */
[----:B---3--:R-:W-:Y:S02]  /*6ca0*/  IABS R2, R10 ;  /* 0x0000000a00027213 */ /* 0x008fe40000000000 */
[----:B------:R-:W2:Y:S03]  /*6cb0*/  LDL R10, [R1+0x29c8] ;  /* 0x0029c800010a7983 */ /* 0x000ea60000100800 */
[----:B------:R-:W-:-:S04]  /*6cc0*/  IMAD.HI.U32 R3, R28, R2, RZ ;  /* 0x000000021c037227 */ /* 0x000fc800078e00ff */
[----:B------:R-:W-:Y:S02]  /*6cd0*/  IMAD.MOV R6, RZ, RZ, -R6 ;  /* 0x000000ffff067224 */ /* 0x000fe400078e0a06 */
[----:B------:R-:W-:Y:S01]  /*6ce0*/  IMAD.MOV R3, RZ, RZ, -R3 ;  /* 0x000000ffff037224 */ /* 0x000fe200078e0a03 */
[----:B------:R4:W-:Y:S01]  /*6cf0*/  STL [R1+0x70c], R0 ;  /* 0x00070c0001007387 */ /* 0x0009e20000100800 */
[C---:B------:R-:W-:Y:S02]  /*6d00*/  IMAD R5, R29.reuse, R6, R5 ;  /* 0x000000061d057224 */ /* 0x040fe400078e0205 */
[C---:B------:R-:W-:Y:S01]  /*6d10*/  IMAD R2, R29.reuse, R3, R2 ;  /* 0x000000031d027224 */ /* 0x040fe200078e0202 */
[----:B------:R-:W-:Y:S04]  /*6d20*/  STL [R1+0x6f0], R7 ;  /* 0x0006f00701007387 */ /* 0x000fe80000100800 */
[----:B------:R-:W3:Y:S01]  /*6d30*/  LDL R19, [R1+0x29c4] ;  /* 0x0029c40001137983 */ /* 0x000ee20000100800 */
[----:B----4-:R-:W-:Y:S01]  /*6d40*/  IABS R0, R12 ;  /* 0x0000000c00007213 */ /* 0x010fe20000000000 */
[----:B------:R-:W-:-:S02]  /*6d50*/  IMAD R12, R29, R9, R8 ;  /* 0x000000091d0c7224 */ /* 0x000fc400078e0208 */
[----:B------:R0:W-:Y:S04]  /*6d60*/  STL [R1+0x6f4], R5 ;  /* 0x0006f40501007387 */ /* 0x0001e80000100800 */
[----:B------:R1:W-:Y:S01]  /*6d70*/  STL [R1+0x6fc], R2 ;  /* 0x0006fc0201007387 */ /* 0x0003e20000100800 */
[----:B-----5:R-:W-:-:S03]  /*6d80*/  IABS R8, R14 ;  /* 0x0000000e00087213 */ /* 0x020fc60000000000 */
[----:B------:R-:W4:Y:S01]  /*6d90*/  LDL R14, [R1+0x29c0] ;  /* 0x0029c000010e7983 */ /* 0x000f220000100800 */
[----:B------:R-:W-:-:S04]  /*6da0*/  IMAD.HI.U32 R4, R28, R0, RZ ;  /* 0x000000001c047227 */ /* 0x000fc800078e00ff */
[----:B------:R-:W-:-:S04]  /*6db0*/  IMAD.HI.U32 R9, R28, R8, RZ ;  /* 0x000000081c097227 */ /* 0x000fc800078e00ff */
[----:B------:R-:W-:Y:S02]  /*6dc0*/  IMAD.MOV R4, RZ, RZ, -R4 ;  /* 0x000000ffff047224 */ /* 0x000fe400078e0a04 */
[----:B------:R-:W-:Y:S01]  /*6dd0*/  IMAD.MOV R9, RZ, RZ, -R9 ;  /* 0x000000ffff097224 */ /* 0x000fe200078e0a09 */
[----:B------:R-:W-:Y:S02]  /*6de0*/  IABS R3, R15 ;  /* 0x0000000f00037213 */ /* 0x000fe40000000000 */
[----:B------:R-:W5:Y:S01]  /*6df0*/  LDL R15, [R1+0x29bc] ;  /* 0x0029bc00010f7983 */ /* 0x000f620000100800 */
[----:B0-----:R-:W-:-:S03]  /*6e00*/  IABS R5, R17 ;  /* 0x0000001100057213 */ /* 0x001fc60000000000 */
[----:B------:R-:W5:Y:S01]  /*6e10*/  LDL R17, [R1+0x29b8] ;  /* 0x0029b80001117983 */ /* 0x000f620000100800 */
[----:B------:R-:W-:-:S04]  /*6e20*/  IMAD.HI.U32 R7, R28, R3, RZ ;  /* 0x000000031c077227 */ /* 0x000fc800078e00ff */
[----:B------:R-:W-:Y:S02]  /*6e30*/  IMAD.MOV R7, RZ, RZ, -R7 ;  /* 0x000000ffff077224 */ /* 0x000fe400078e0a07 */
[C---:B------:R-:W-:Y:S02]  /*6e40*/  IMAD R0, R29.reuse, R4, R0 ;  /* 0x000000041d007224 */ /* 0x040fe400078e0200 */
[C---:B------:R-:W-:Y:S02]  /*6e50*/  IMAD R8, R29.reuse, R9, R8 ;  /* 0x000000091d087224 */ /* 0x040fe400078e0208 */
[----:B------:R-:W-:Y:S01]  /*6e60*/  IMAD R7, R29, R7, R3 ;  /* 0x000000071d077224 */ /* 0x000fe200078e0203 */
[----:B-1----:R-:W-:Y:S02]  /*6e70*/  IABS R2, R18 ;  /* 0x0000001200027213 */ /* 0x002fe40000000000 */
[----:B------:R-:W5:Y:S01]  /*6e80*/  LDL R18, [R1+0x29b4] ;  /* 0x0029b40001127983 */ /* 0x000f620000100800 */
[----:B------:R-:W-:-:S03]  /*6e90*/  IMAD.HI.U32 R6, R28, R5, RZ ;  /* 0x000000051c067227 */ /* 0x000fc600078e00ff */
[----:B------:R2:W-:Y:S01]  /*6ea0*/  STL [R1+0x6f8], R0 ;  /* 0x0006f80001007387 */ /* 0x0005e20000100800 */
[----:B------:R-:W-:-:S03]  /*6eb0*/  IMAD.HI.U32 R4, R28, R2, RZ ;  /* 0x000000021c047227 */ /* 0x000fc600078e00ff */
[----:B------:R3:W-:Y:S01]  /*6ec0*/  STL [R1+0x6d8], R8 ;  /* 0x0006d80801007387 */ /* 0x0007e20000100800 */
[----:B------:R-:W-:-:S03]  /*6ed0*/  IMAD.MOV R6, RZ, RZ, -R6 ;  /* 0x000000ffff067224 */ /* 0x000fc600078e0a06 */
[----:B------:R0:W-:Y:S01]  /*6ee0*/  STL [R1+0x6dc], R7 ;  /* 0x0006dc0701007387 */ /* 0x0001e20000100800 */
[----:B------:R-:W-:Y:S02]  /*6ef0*/  IMAD.MOV R4, RZ, RZ, -R4 ;  /* 0x000000ffff047224 */ /* 0x000fe400078e0a04 */
[C---:B------:R-:W-:Y:S02]  /*6f00*/  IMAD R5, R29.reuse, R6, R5 ;  /* 0x000000061d057224 */ /* 0x040fe400078e0205 */
[----:B------:R-:W-:Y:S01]  /*6f10*/  IMAD R2, R29, R4, R2 ;  /* 0x000000041d027224 */ /* 0x000fe200078e0202 */
[----:B--2---:R-:W-:Y:S02]  /*6f20*/  IABS R0, R10 ;  /* 0x0000000a00007213 */ /* 0x004fe40000000000 */
[----:B------:R-:W2:Y:S04]  /*6f30*/  LDL R10, [R1+0x29b0] ;  /* 0x0029b000010a7983 */ /* 0x000ea80000100800 */
[----:B------:R5:W-:Y:S04]  /*6f40*/  STL [R1+0x6e0], R5 ;  /* 0x0006e00501007387 */ /* 0x000be80000100800 */
[----:B------:R1:W-:Y:S01]  /*6f50*/  STL [R1+0x6e8], R2 ;  /* 0x0006e80201007387 */ /* 0x0003e20000100800 */
[----:B---3--:R-:W-:-:S03]  /*6f60*/  IABS R8, R19 ;  /* 0x0000001300087213 */ /* 0x008fc60000000000 */
[----:B------:R-:W3:Y:S01]  /*6f70*/  LDL R19, [R1+0x29ac] ;  /* 0x0029ac0001137983 */ /* 0x000ee20000100800 */
[----:B----4-:R-:W-:-:S03]  /*6f80*/  IABS R4, R14 ;  /* 0x0000000e00047213 */ /* 0x010fc60000000000 */
[----:B------:R-:W4:Y:S01]  /*6f90*/  LDL R14, [R1+0x29a8] ;  /* 0x0029a800010e7983 */ /* 0x000f220000100800 */
[----:B------:R-:W-:-:S04]  /*6fa0*/  IMAD.HI.U32 R3, R28, R0, RZ ;  /* 0x000000001c037227 */ /* 0x000fc800078e00ff */
[----:B------:R-:W-:-:S04]  /*6fb0*/  IMAD.HI.U32 R9, R28, R8, RZ ;  /* 0x000000081c097227 */ /* 0x000fc800078e00ff */
[----:B0-----:R-:W-:-:S04]  /*6fc0*/  IMAD.HI.U32 R7, R28, R4, RZ ;  /* 0x000000041c077227 */ /* 0x001fc800078e00ff */
[----:B------:R-:W-:Y:S02]  /*6fd0*/  IMAD.MOV R3, RZ, RZ, -R3 ;  /* 0x000000ffff037224 */ /* 0x000fe400078e0a03 */
[----:B------:R-:W-:Y:S02]  /*6fe0*/  IMAD.MOV R9, RZ, RZ, -R9 ;  /* 0x000000ffff097224 */ /* 0x000fe400078e0a09 */
[----:B------:R-:W-:Y:S01]  /*6ff0*/  IMAD.MOV R7, RZ, RZ, -R7 ;  /* 0x000000ffff077224 */ /* 0x000fe200078e0a07 */
[----:B-----5:R-:W-:Y:S02]  /*7000*/  IABS R5, R15 ;  /* 0x0000000f00057213 */ /* 0x020fe40000000000 */
[----:B------:R-:W5:Y:S01]  /*7010*/  LDL R15, [R1+0x29a4] ;  /* 0x0029a400010f7983 */ /* 0x000f620000100800 */
[----:B-1----:R-:W-:-:S03]  /*7020*/  IABS R2, R17 ;  /* 0x0000001100027213 */ /* 0x002fc60000000000 */
[----:B------:R-:W5:Y:S01]  /*7030*/  LDL R17, [R1+0x29a0] ;  /* 0x0029a00001117983 */ /* 0x000f620000100800 */
[----:B------:R-:W-:Y:S02]  /*7040*/  IMAD R0, R29, R3, R0 ;  /* 0x000000031d007224 */ /* 0x000fe400078e0200 */
[----:B------:R-:W-:-:S04]  /*7050*/  IMAD.HI.U32 R6, R28, R5, RZ ;  /* 0x000000051c067227 */ /* 0x000fc800078e00ff */
[C---:B------:R-:W-:Y:S02]  /*7060*/  IMAD R8, R29.reuse, R9, R8 ;  /* 0x000000091d087224 */ /* 0x040fe400078e0208 */
[----:B------:R-:W-:Y:S01]  /*7070*/  IMAD.HI.U32 R3, R28, R2, RZ ;  /* 0x000000021c037227 */ /* 0x000fe200078e00ff */
[----:B------:R0:W-:Y:S03]  /*7080*/  STL [R1+0x6e4], R0 ;  /* 0x0006e40001007387 */ /* 0x0001e60000100800 */
[C---:B------:R-:W-:Y:S01]  /*7090*/  IMAD R7, R29.reuse, R7, R4 ;  /* 0x000000071d077224 */ /* 0x040fe200078e0204 */
[----:B------:R2:W-:Y:S01]  /*70a0*/  STL [R1+0x6c4], R8 ;  /* 0x0006c40801007387 */ /* 0x0005e20000100800 */
[----:B------:R-:W-:Y:S02]  /*70b0*/  IMAD.MOV R6, RZ, RZ, -R6 ;  /* 0x000000ffff067224 */ /* 0x000fe400078e0a06 */
[----:B------:R-:W-:Y:S01]  /*70c0*/  IMAD.MOV R3, RZ, RZ, -R3 ;  /* 0x000000ffff037224 */ /* 0x000fe200078e0a03 */
[----:B------:R-:W-:Y:S01]  /*70d0*/  STL [R1+0x6c8], R7 ;  /* 0x0006c80701007387 */ /* 0x000fe20000100800 */
[----:B0-----:R-:W-:Y:S01]  /*70e0*/  IABS R0, R18 ;  /* 0x0000001200007213 */ /* 0x001fe20000000000 */
[----:B------:R-:W-:-:S02]  /*70f0*/  IMAD R5, R29, R6, R5 ;  /* 0x000000061d057224 */ /* 0x000fc400078e0205 */
[----:B------:R-:W5:Y:S01]  /*7100*/  LDL R18, [R1+0x299c] ;  /* 0x00299c0001127983 */ /* 0x000f620000100800 */
[----:B------:R-:W-:-:S03]  /*7110*/  IMAD R2, R29, R3, R2 ;  /* 0x000000031d027224 */ /* 0x000fc600078e0202 */
        /* <DEDUP_REMOVED lines=17> */
[----:B-----5:R-:W-:-:S02]  /*7230*/  IABS R2, R15 ;  /* 0x0000000f00027213 */ /* 0x020fc40000000000 */
[----:B------:R-:W5:Y:S01]  /*7240*/  LDL R15, [R1+0x298c] ;  /* 0x00298c00010f7983 */ /* 0x000f620000100800 */
[----:B------:R-:W-:-:S03]  /*7250*/  IMAD.HI.U32 R6, R28, R5, RZ ;  /* 0x000000051c067227 */ /* 0x000fc600078e00ff */
[----:B------:R0:W-:Y:S01]  /*7260*/  STL [R1+0x6d0], R0 ;  /* 0x0006d00001007387 */ /* 0x0001e20000100800 */
[----:B------:R-:W-:-:S03]  /*7270*/  IMAD.HI.U32 R4, R28, R2, RZ ;  /* 0x000000021c047227 */ /* 0x000fc600078e00ff */
[----:B------:R1:W-:Y:S01]  /*7280*/  STL [R1+0x6b0], R8 ;  /* 0x0006b00801007387 */ /* 0x0003e20000100800 */
[----:B------:R-:W-:Y:S02]  /*7290*/  IMAD.MOV R6, RZ, RZ, -R6 ;  /* 0x000000ffff067224 */ /* 0x000fe400078e0a06 */
[----:B------:R-:W-:Y:S01]  /*72a0*/  IMAD.MOV R4, RZ, RZ, -R4 ;  /* 0x000000ffff047224 */ /* 0x000fe200078e0a04 */
[----:B------:R-:W-:Y:S01]  /*72b0*/  STL [R1+0x6b4], R7 ;  /* 0x0006b40701007387 */ /* 0x000fe20000100800 */
[----:B0-----:R-:W-:-:S03]  /*72c0*/  IABS R0, R17 ;  /* 0x0000001100007213 */ /* 0x001fc60000000000 */
[----:B------:R-:W5:Y:S01]  /*72d0*/  LDL R17, [R1+0x2988] ;  /* 0x0029880001117983 */ /* 0x000f620000100800 */
[C---:B------:R-:W-:Y:S02]  /*72e0*/  IMAD R5, R29.reuse, R6, R5 ;  /* 0x000000061d057224 */ /* 0x040fe400078e0205 */
[----:B------:R-:W-:-:S03]  /*72f0*/  IMAD R2, R29, R4, R2 ;  /* 0x000000041d027224 */ /* 0x000fc600078e0202 */
[----:B------:R3:W-:Y:S01]  /*7300*/  STL [R1+0x6b8], R5 ;  /* 0x0006b80501007387 */ /* 0x0007e20000100800 */
[----:B-1----:R-:W-:-:S03]  /*7310*/  IABS R8, R18 ;  /* 0x0000001200087213 */ /* 0x002fc60000000000 */
[----:B------:R4:W-:Y:S04]  /*7320*/  STL [R1+0x6c0], R2 ;  /* 0x0006c00201007387 */ /* 0x0009e80000100800 */
[----:B------:R-:W5:Y:S01]  /*7330*/  LDL R18, [R1+0x2984] ;  /* 0x0029840001127983 */ /* 0x000f620000100800 */
        /* <DEDUP_REMOVED lines=21> */
[----:B------:R1:W-:Y:S01]  /*7490*/  STL [R1+0x6a0], R7 ;  /* 0x0006a00701007387 */ /* 0x0003e20000100800 */
[----:B-----5:R-:W-:Y:S01]  /*74a0*/  IABS R0, R15 ;  /* 0x0000000f00007213 */ /* 0x020fe20000000000 */
[----:B------:R-:W-:-:S02]  /*74b0*/  IMAD R5, R29, R6, R5 ;  /* 0x000000061d057224 */ /* 0x000fc400078e0205 */
[----:B------:R-:W5:Y:S01]  /*74c0*/  LDL R15, [R1+0x2974] ;  /* 0x00297400010f7983 */ /* 0x000f620000100800 */
[----:B------:R-:W-:-:S03]  /*74d0*/  IMAD R2, R29, R3, R2 ;  /* 0x000000031d027224 */ /* 0x000fc600078e0202 */
[----:B------:R2:W-:Y:S01]  /*74e0*/  STL [R1+0x6a4], R5 ;  /* 0x0006a40501007387 */ /* 0x0005e20000100800 */
[----:B0-----:R-:W-:-:S03]  /*74f0*/  IABS R8, R17 ;  /* 0x0000001100087213 */ /* 0x001fc60000000000 */
[----:B------:R3:W-:Y:S04]  /*7500*/  STL [R1+0x6ac], R2 ;  /* 0x0006ac0201007387 */ /* 0x0007e80000100800 */
[----:B------:R-:W5:Y:S01]  /*7510*/  LDL R17, [R1+0x2970] ;  /* 0x0029700001117983 */ /* 0x000f620000100800 */
[----:B------:R-:W-:-:S03]  /*7520*/  IABS R3, R18 ;  /* 0x0000001200037213 */ /* 0x000fc60000000000 */
[----:B------:R-:W5:Y:S01]  /*7530*/  LDL R18, [R1+0x296c] ;  /* 0x00296c0001127983 */ /* 0x000f620000100800 */
[----:B------:R-:W-:-:S04]  /*7540*/  IMAD.HI.U32 R4, R28, R0, RZ ;  /* 0x000000001c047227 */ /* 0x000fc800078e00ff */
[----:B------:R-:W-:-:S04]  /*7550*/  IMAD.HI.U32 R9, R28, R8, RZ ;  /* 0x000000081c097227 */ /* 0x000fc800078e00ff */
[----:B-1----:R-:W-:-:S04]  /*7560*/  IMAD.HI.U32 R7, R28, R3, RZ ;  /* 0x000000031c077227 */ /* 0x002fc800078e00ff */
[----:B------:R-:W-:Y:S02]  /*7570*/  IMAD.MOV R4, RZ, RZ, -R4 ;  /* 0x000000ffff047224 */ /* 0x000fe400078e0a04 */
[----:B------:R-:W-:Y:S02]  /*7580*/  IMAD.MOV R9, RZ, RZ, -R9 ;  /* 0x000000ffff097224 */ /* 0x000fe400078e0a09 */
[----:B------:R-:W-:Y:S02]  /*7590*/  IMAD.MOV R7, RZ, RZ, -R7 ;  /* 0x000000ffff077224 */ /* 0x000fe400078e0a07 */
[C---:B------:R-:W-:Y:S02]  /*75a0*/  IMAD R0, R29.reuse, R4, R0 ;  /* 0x000000041d007224 */ /* 0x040fe400078e0200 */
[C---:B------:R-:W-:Y:S02]  /*75b0*/  IMAD R8, R29.reuse, R9, R8 ;  /* 0x000000091d087224 */ /* 0x040fe400078e0208 */
[----:B------:R-:W-:Y:S01]  /*75c0*/  IMAD R7, R29, R7, R3 ;  /* 0x000000071d077224 */ /* 0x000fe200078e0203 */
[----:B--2---:R-:W-:-:S02]  /*75d0*/  IABS R5, R10 ;  /* 0x0000000a00057213 */ /* 0x004fc40000000000 */
[----:B------:R-:W2:Y:S01]  /*75e0*/  LDL R10, [R1+0x2968] ;  /* 0x00296800010a7983 */ /* 0x000ea20000100800 */
[----:B---3--:R-:W-:-:S03]  /*75f0*/  IABS R2, R19 ;  /* 0x0000001300027213 */ /* 0x008fc60000000000 */
[----:B------:R-:W3:Y:S04]  /*7600*/  LDL R19, [R1+0x2964] ;  /* 0x0029640001137983 */ /* 0x000ee80000100800 */
[----:B------:R4:W-:Y:S04]  /*7610*/  STL [R1+0x6a8], R0 ;  /* 0x0006a80001007387 */ /* 0x0009e80000100800 */
[----:B------:R5:W-:Y:S04]  /*7620*/  STL [R1+0x688], R8 ;  /* 0x0006880801007387 */ /* 0x000be80000100800 */
[----:B------:R-:W-:Y:S01]  /*7630*/  STL [R1+0x68c], R7 ;  /* 0x00068c0701007387 */ /* 0x000fe20000100800 */
[----:B----4-:R-:W-:-:S03]  /*7640*/  IABS R0, R14 ;  /* 0x0000000e00007213 */ /* 0x010fc60000000000 */
[----:B------:R-:W4:Y:S01]  /*7650*/  LDL R14, [R1+0x2960] ;  /* 0x00296000010e7983 */ /* 0x000f220000100800 */
        /* <DEDUP_REMOVED lines=8> */
[----:B-----5:R-:W-:-:S03]  /*76e0*/  IABS R8, R15 ;  /* 0x0000000f00087213 */ /* 0x020fc60000000000 */
[----:B------:R-:W5:Y:S01]  /*76f0*/  LDL R15, [R1+0x295c] ;  /* 0x00295c00010f7983 */ /* 0x000f620000100800 */
[----:B------:R-:W-:-:S03]  /*7700*/  IABS R4, R17 ;  /* 0x0000001100047213 */ /* 0x000fc60000000000 */
[----:B------:R-:W5:Y:S01]  /*7710*/  LDL R17, [R1+0x2958] ;  /* 0x0029580001117983 */ /* 0x000f620000100800 */
[C---:B------:R-:W-:Y:S01]  /*7720*/  IMAD.HI.U32 R3, R28.reuse, R0, RZ ;  /* 0x000000001c037227 */ /* 0x040fe200078e00ff */
[----:B0-----:R-:W-:Y:S02]  /*7730*/  IABS R5, R18 ;  /* 0x0000001200057213 */ /* 0x001fe40000000000 */
[----:B------:R-:W5:Y:S01]  /*7740*/  LDL R18, [R1+0x2954] ;  /* 0x0029540001127983 */ /* 0x000f620000100800 */
[----:B------:R-:W-:-:S04]  /*7750*/  IMAD.HI.U32 R9, R28, R8, RZ ;  /* 0x000000081c097227 */ /* 0x000fc800078e00ff */
[----:B------:R-:W-:Y:S02]  /*7760*/  IMAD.MOV R3, RZ, RZ, -R3 ;  /* 0x000000ffff037224 */ /* 0x000fe400078e0a03 */
[----:B------:R-:W-:-:S04]  /*7770*/  IMAD.HI.U32 R7, R28, R4, RZ ;  /* 0x000000041c077227 */ /* 0x000fc800078e00ff */
[----:B------:R-:W-:Y:S02]  /*7780*/  IMAD.MOV R9, RZ, RZ, -R9 ;  /* 0x000000ffff097224 */ /* 0x000fe400078e0a09 */
[----:B------:R-:W-:Y:S02]  /*7790*/  IMAD R0, R29, R3, R0 ;  /* 0x000000031d007224 */ /* 0x000fe400078e0200 */
[----:B------:R-:W-:-:S04]  /*77a0*/  IMAD.HI.U32 R6, R28, R5, RZ ;  /* 0x000000051c067227 */ /* 0x000fc800078e00ff */
[----:B------:R-:W-:Y:S02]  /*77b0*/  IMAD.MOV R7, RZ, RZ, -R7 ;  /* 0x000000ffff077224 */ /* 0x000fe400078e0a07 */
[C---:B------:R-:W-:Y:S02]  /*77c0*/  IMAD R8, R29.reuse, R9, R8 ;  /* 0x000000091d087224 */ /* 0x040fe400078e0208 */
[----:B------:R-:W-:Y:S02]  /*77d0*/  IMAD.MOV R6, RZ, RZ, -R6 ;  /* 0x000000ffff067224 */ /* 0x000fe400078e0a06 */
[C---:B------:R-:W-:Y:S02]  /*77e0*/  IMAD R7, R29.reuse, R7, R4 ;  /* 0x000000071d077224 */ /* 0x040fe400078e0204 */
[C---:B------:R-:W-:Y:S01]  /*77f0*/  IMAD R5, R29.reuse, R6, R5 ;  /* 0x000000061d057224 */ /* 0x040fe200078e0205 */
[----:B--2---:R-:W-:Y:S02]  /*7800*/  IABS R2, R10 ;  /* 0x0000000a00027213 */ /* 0x004fe40000000000 */
[----:B------:R-:W2:Y:S03]  /*7810*/  LDL R10, [R1+0x2950] ;  /* 0x00295000010a7983 */ /* 0x000ea60000100800 */
[----:B------:R-:W-:Y:S01]  /*7820*/  IMAD.HI.U32 R3, R28, R2, RZ ;  /* 0x000000021c037227 */ /* 0x000fe200078e00ff */
[----:B------:R3:W-:Y:S03]  /*7830*/  STL [R1+0x694], R0 ;  /* 0x0006940001007387 */ /* 0x0007e60000100800 */
[----:B------:R-:W-:Y:S01]  /*7840*/  IMAD.MOV R3, RZ, RZ, -R3 ;  /* 0x000000ffff037224 */ /* 0x000fe200078e0a03 */
[----:B------:R4:W-:Y:S03]  /*7850*/  STL [R1+0x674], R8 ;  /* 0x0006740801007387 */ /* 0x0009e60000100800 */
[----:B------:R-:W-:Y:S01]  /*7860*/  IMAD R2, R29, R3, R2 ;  /* 0x000000031d027224 */ /* 0x000fe200078e0202 */
[----:B------:R0:W-:Y:S01]  /*7870*/  STL [R1+0x678], R7 ;  /* 0x0006780701007387 */ /* 0x0001e20000100800 */
[----:B---3--:R-:W-:-:S03]  /*7880*/  IABS R0, R19 ;  /* 0x0000001300007213 */ /* 0x008fc60000000000 */
[----:B------:R-:W3:Y:S04]  /*7890*/  LDL R19, [R1+0x294c] ;  /* 0x00294c0001137983 */ /* 0x000ee80000100800 */
[----:B------:R1:W-:Y:S04]  /*78a0*/  STL [R1+0x67c], R5 ;  /* 0x00067c0501007387 */ /* 0x0003e80000100800 */
[----:B------:R0:W-:Y:S01]  /*78b0*/  STL [R1+0x684], R2 ;  /* 0x0006840201007387 */ /* 0x0001e20000100800 */
[----:B----4-:R-:W-:-:S03]  /*78c0*/  IABS R8, R14 ;  /* 0x0000000e00087213 */ /* 0x010fc60000000000 */
[----:B------:R-:W4:Y:S01]  /*78d0*/  LDL R14, [R1+0x2948] ;  /* 0x00294800010e7983 */ /* 0x000f220000100800 */
[----:B------:R-:W-:-:S04]  /*78e0*/  IMAD.HI.U32 R4, R28, R0, RZ ;  /* 0x000000001c047227 */ /* 0x000fc800078e00ff */
[----:B------:R-:W-:-:S04]  /*78f0*/  IMAD.HI.U32 R9, R28, R8, RZ ;  /* 0x000000081c097227 */ /* 0x000fc800078e00ff */
[----:B------:R-:W-:Y:S02]  /*7900*/  IMAD.MOV R4, RZ, RZ, -R4 ;  /* 0x000000ffff047224 */ /* 0x000fe400078e0a04 */
[----:B------:R-:W-:Y:S02]  /*7910*/  IMAD.MOV R9, RZ, RZ, -R9 ;  /* 0x000000ffff097224 */ /* 0x000fe400078e0a09 */
[C---:B------:R-:W-:Y:S02]  /*7920*/  IMAD R0, R29.reuse, R4, R0 ;  /* 0x000000041d007224 */ /* 0x040fe400078e0200 */
[----:B------:R-:W-:Y:S01]  /*7930*/  IMAD R8, R29, R9, R8 ;  /* 0x000000091d087224 */ /* 0x000fe200078e0208 */
[----:B-----5:R-:W-:Y:S02]  /*7940*/  IABS R3, R15 ;  /* 0x0000000f00037213 */ /* 0x020fe40000000000 */
[----:B------:R-:W5:Y:S03]  /*7950*/  LDL R15, [R1+0x2944] ;  /* 0x00294400010f7983 */ /* 0x000f660000100800 */
[----:B0-----:R-:W-:Y:S01]  /*7960*/  IMAD.HI.U32 R7, R28, R3, RZ ;  /* 0x000000031c077227 */ /* 0x001fe200078e00ff */
[----:B-1----:R-:W-:-:S02]  /*7970*/  IABS R5, R17 ;  /* 0x0000001100057213 */ /* 0x002fc40000000000 */
[----:B------:R-:W5:Y:S01]  /*7980*/  LDL R17, [R1+0x2940] ;  /* 0x0029400001117983 */ /* 0x000f620000100800 */
[----:B------:R-:W-:Y:S01]  /*7990*/  IMAD.MOV R7, RZ, RZ, -R7 ;  /* 0x000000ffff077224 */ /* 0x000fe200078e0a07 */
[----:B------:R-:W-:Y:S02]  /*79a0*/  IABS R2, R18 ;  /* 0x0000001200027213 */ /* 0x000fe40000000000 */
[----:B------:R-:W5:Y:S01]  /*79b0*/  LDL R18, [R1+0x293c] ;  /* 0x00293c0001127983 */ /* 0x000f620000100800 */
[----:B------:R-:W-:Y:S02]  /*79c0*/  IMAD R7, R29, R7, R3 ;  /* 0x000000071d077224 */ /* 0x000fe400078e0203 */
[C---:B------:R-:W-:Y:S01]  /*79d0*/  IMAD.HI.U32 R6, R28.reuse, R5, RZ ;  /* 0x000000051c067227 */ /* 0x040fe200078e00ff */
[----:B------:R2:W-:Y:S03]  /*79e0*/  STL [R1+0x680], R0 ;  /* 0x0006800001007387 */ /* 0x0005e60000100800 */
[----:B------:R-:W-:Y:S01]  /*79f0*/  IMAD.HI.U32 R4, R28, R2, RZ ;  /* 0x000000021c047227 */ /* 0x000fe200078e00ff */
[----:B------:R3:W-:Y:S04]  /*7a00*/  STL [R1+0x660], R8 ;  /* 0x0006600801007387 */ /* 0x0007e80000100800 */
[----:B------:R0:W-:Y:S01]  /*7a10*/  STL [R1+0x664], R7 ;  /* 0x0006640701007387 */ /* 0x0001e20000100800 */
[----:B------:R-:W-:-:S02]  /*7a20*/  IMAD.MOV R6, RZ, RZ, -R6 ;  /* 0x000000ffff067224 */ /* 0x000fc400078e0a06 */
        /* <DEDUP_REMOVED lines=16> */
[----:B------:R-:W-:Y:S02]  /*7b30*/  IMAD.MOV R7, RZ, RZ, -R7 ;  /* 0x000000ffff077224 */ /* 0x000fe400078e0a07 */
[C---:B------:R-:W-:Y:S02]  /*7b40*/  IMAD R0, R29.reuse, R3, R0 ;  /* 0x000000031d007224 */ /* 0x040fe400078e0200 */
[C---:B------:R-:W-:Y:S01]  /*7b50*/  IMAD R8, R29.reuse, R9, R8 ;  /* 0x000000091d087224 */ /* 0x040fe200078e0208 */
[----:B-----5:R-:W-:Y:S02]  /*7b60*/  IABS R5, R15 ;  /* 0x0000000f00057213 */ /* 0x020fe40000000000 */
[----:B------:R-:W5:Y:S01]  /*7b70*/  LDL R15, [R1+0x292c] ;  /* 0x00292c00010f7983 */ /* 0x000f620000100800 */
[----:B------:R-:W-:-:S02]  /*7b80*/  IMAD R7, R29, R7, R4 ;  /* 0x000000071d077224 */ /* 0x000fc400078e0204 */
[C---:B------:R-:W-:Y:S01]  /*7b90*/  IMAD.HI.U32 R6, R28.reuse, R5, RZ ;  /* 0x000000051c067227 */ /* 0x040fe200078e00ff */
[----:B-1----:R-:W-:Y:S02]  /*7ba0*/  IABS R2, R17 ;  /* 0x0000001100027213 */ /* 0x002fe40000000000 */
[----:B------:R-:W5:Y:S03]  /*7bb0*/  LDL R17, [R1+0x2928] ;  /* 0x0029280001117983 */ /* 0x000f660000100800 */
[----:B------:R-:W-:Y:S01]  /*7bc0*/  IMAD.HI.U32 R3, R28, R2, RZ ;  /* 0x000000021c037227 */ /* 0x000fe200078e00ff */
[----:B------:R0:W-:Y:S03]  /*7bd0*/  STL [R1+0x66c], R0 ;  /* 0x00066c0001007387 */ /* 0x0001e60000100800 */
[----:B------:R-:W-:Y:S01]  /*7be0*/  IMAD.MOV R6, RZ, RZ, -R6 ;  /* 0x000000ffff067224 */ /* 0x000fe200078e0a06 */
[----:B------:R2:W-:Y:S01]  /*7bf0*/  STL [R1+0x64c], R8 ;  /* 0x00064c0801007387 */ /* 0x0005e20000100800 */
[----:B------:R-:W-:-:S03]  /*7c00*/  IMAD.MOV R3, RZ, RZ, -R3 ;  /* 0x000000ffff037224 */ /* 0x000fc600078e0a03 */
[----:B------:R-:W-:Y:S01]  /*7c10*/  STL [R1+0x650], R7 ;  /* 0x0006500701007387 */ /* 0x000fe20000100800 */
[----:B0-----:R-:W-:Y:S01]  /*7c20*/  IABS R0, R18 ;  /* 0x0000001200007213 */ /* 0x001fe20000000000 */
[C---:B------:R-:W-:Y:S02]  /*7c30*/  IMAD R5, R29.reuse, R6, R5 ;  /* 0x000000061d057224 */ /* 0x040fe400078e0205 */
        /* <DEDUP_REMOVED lines=18> */
[----:B------:R-:W-:-:S02]  /*7d60*/  IMAD R7, R29, R7, R3 ;  /* 0x000000071d077224 */ /* 0x000fc400078e0203 */
[C---:B------:R-:W-:Y:S01]  /*7d70*/  IMAD.HI.U32 R6, R28.reuse, R5, RZ ;  /* 0x000000051c067227 */ /* 0x040fe200078e00ff */
[----:B-----5:R-:W-:Y:S02]  /*7d80*/  IABS R2, R15 ;  /* 0x0000000f00027213 */ /* 0x020fe40000000000 */
[----:B------:R-:W5:Y:S03]  /*7d90*/  LDL R15, [R1+0x2914] ;  /* 0x00291400010f7983 */ /* 0x000f660000100800 */
[----:B------:R-:W-:Y:S01]  /*7da0*/  IMAD.HI.U32 R4, R28, R2, RZ ;  /* 0x000000021c047227 */ /* 0x000fe200078e00ff */
[----:B------:R0:W-:Y:S03]  /*7db0*/  STL [R1+0x658], R0 ;  /* 0x0006580001007387 */ /* 0x0001e60000100800 */
[----:B------:R-:W-:Y:S01]  /*7dc0*/  IMAD.MOV R6, RZ, RZ, -R6 ;  /* 0x000000ffff067224 */ /* 0x000fe200078e0a06 */
[----:B------:R1:W-:Y:S01]  /*7dd0*/  STL [R1+0x638], R8 ;  /* 0x0006380801007387 */ /* 0x0003e20000100800 */
[----:B------:R-:W-:-:S03]  /*7de0*/  IMAD.MOV R4, RZ, RZ, -R4 ;  /* 0x000000ffff047224 */ /* 0x000fc600078e0a04 */
        /* <DEDUP_REMOVED lines=35> */
[----:B------:R2:W-:Y:S04]  /*8020*/  STL [R1+0x62c], R5 ;  /* 0x00062c0501007387 */ /* 0x0005e80000100800 */
[----:B------:R3:W-:Y:S01]  /*8030*/  STL [R1+0x634], R2 ;  /* 0x0006340201007387 */ /* 0x0007e20000100800 */
[----:B0-----:R-:W-:-:S03]  /*8040*/  IABS R8, R17 ;  /* 0x0000001100087213 */ /* 0x001fc60000000000 */
[----:B------:R-:W5:Y:S01]  /*8050*/  LDL R17, [R1+0x28f8] ;  /* 0x0028f80001117983 */ /* 0x000f620000100800 */
[C---:B------:R-:W-:Y:S01]  /*8060*/  IMAD.HI.U32 R4, R28.reuse, R0, RZ ;  /* 0x000000001c047227 */ /* 0x040fe200078e00ff */
[----:B------:R-:W-:Y:S02]  /*8070*/  IABS R3, R18 ;  /* 0x0000001200037213 */ /* 0x000fe40000000000 */
[----:B------:R-:W5:Y:S01]  /*8080*/  LDL R18, [R1+0x28f4] ;  /* 0x0028f40001127983 */ /* 0x000f620000100800 */
        /* <DEDUP_REMOVED lines=29> */
[----:B------:R-:W-:-:S04]  /*8260*/  IMAD.HI.U32 R3, R28, R0, RZ ;  /* 0x000000001c037227 */ /* 0x000fc800078e00ff */
[C---:B------:R-:W-:Y:S01]  /*8270*/  IMAD.HI.U32 R9, R28.reuse, R8, RZ ;  /* 0x000000081c097227 */ /* 0x040fe200078e00ff */
[----:B0-----:R-:W-:Y:S02]  /*8280*/  IABS R5, R18 ;  /* 0x0000001200057213 */ /* 0x001fe40000000000 */
[----:B------:R-:W5:Y:S01]  /*8290*/  LDL R18, [R1+0x28dc] ;  /* 0x0028dc0001127983 */ /* 0x000f620000100800 */
        /* <DEDUP_REMOVED lines=35> */
[----:B------:R-:W-:-:S04]  /*84d0*/  IMAD.MOV R7, RZ, RZ, -R7 ;  /* 0x000000ffff077224 */ /* 0x000fc800078e0a07 */
[----:B------:R-:W-:Y:S01]  /*84e0*/  IMAD R7, R29, R7, R3 ;  /* 0x000000071d077224 */ /* 0x000fe200078e0203 */
[----:B------:R-:W-:Y:S02]  /*84f0*/  IABS R2, R18 ;  /* 0x0000001200027213 */ /* 0x000fe40000000000 */
        /* <DEDUP_REMOVED lines=25> */
[C---:B------:R-:W-:Y:S02]  /*8690*/  IMAD R8, R29.reuse, R9, R8 ;  /* 0x000000091d087224 */ /* 0x040fe400078e0208 */
[----:B------:R-:W-:Y:S01]  /*86a0*/  IMAD R7, R29, R7, R4 ;  /* 0x000000071d077224 */ /* 0x000fe200078e0204 */
[----:B-----5:R-:W-:-:S02]  /*86b0*/  IABS R5, R15 ;  /* 0x0000000f00057213 */ /* 0x020fc40000000000 */
[----:B------:R-:W5:Y:S03]  /*86c0*/  LDL R15, [R1+0x28bc] ;  /* 0x0028bc00010f7983 */ /* 0x000f660000100800 */
        /* <DEDUP_REMOVED lines=31> */
[----:B------:R-:W-:Y:S01]  /*88c0*/  IMAD.MOV R6, RZ, RZ, -R6 ;  /* 0x000000ffff067224 */ /* 0x000fe200078e0a06 */
[----:B-----5:R-:W-:Y:S02]  /*88d0*/  IABS R2, R15 ;  /* 0x0000000f00027213 */ /* 0x020fe40000000000 */
[----:B------:R-:W5:Y:S03]  /*88e0*/  LDL R15, [R1+0x289c] ;  /* 0x00289c00010f7983 */ /* 0x000f660000100800 */
[----:B------:R-:W-:Y:S01]  /*88f0*/  IMAD.HI.U32 R4, R28, R2, RZ ;  /* 0x000000021c047227 */ /* 0x000fe200078e00ff */
[----:B------:R0:W-:Y:S04]  /*8900*/  STL [R1+0x5e0], R0 ;  /* 0x0005e00001007387 */ /* 0x0001e80000100800 */
[----:B------:R1:W-:Y:S01]  /*8910*/  STL [R1+0x5c0], R8 ;  /* 0x0005c00801007387 */ /* 0x0003e20000100800 */
[----:B------:R-:W-:-:S03]  /*8920*/  IMAD.MOV R4, RZ, RZ, -R4 ;  /* 0x000000ffff047224 */ /* 0x000fc600078e0a04 */
[----:B------:R-:W-:Y:S01]  /*8930*/  STL [R1+0x5c4], R7 ;  /* 0x0005c40701007387 */ /* 0x000fe20000100800 */
[----:B0-----:R-:W-:-:S03]  /*8940*/  IABS R0, R17 ;  /* 0x0000001100007213 */ /* 0x001fc60000000000 */
[----:B------:R-:W5:Y:S01]  /*8950*/  LDL R17, [R1+0x2898] ;  /* 0x0028980001117983 */ /* 0x000f620000100800 */
[C---:B------:R-:W-:Y:S02]  /*8960*/  IMAD R5, R29.reuse, R6, R5 ;  /* 0x000000061d057224 */ /* 0x040fe400078e0205 */
[----:B------:R-:W-:-:S03]  /*8970*/  IMAD R2, R29, R4, R2 ;  /* 0x000000041d027224 */ /* 0x000fc600078e0202 */
[----:B------:R3:W-:Y:S04]  /*8980*/  STL [R1+0x5c8], R5 ;  /* 0x0005c80501007387 */ /* 0x0007e80000100800 */
[----:B------:R4:W-:Y:S01]  /*8990*/  STL [R1+0x5d0], R2 ;  /* 0x0005d00201007387 */ /* 0x0009e20000100800 */
[----:B-1----:R-:W-:-:S03]  /*89a0*/  IABS R8, R18 ;  /* 0x0000001200087213 */ /* 0x002fc60000000000 */
        /* <DEDUP_REMOVED lines=283> */
[----:B------:R-:W-:Y:S02]  /*9b60*/  IMAD R7, R29, R7, R3 ;  /* 0x000000071d077224 */ /* 0x000fe400078e0203 */
[C---:B------:R-:W-:Y:S01]  /*9b70*/  IMAD.HI.U32 R6, R28.reuse, R5, RZ ;  /* 0x000000051c067227 */ /* 0x040fe200078e00ff */
[----:B------:R-:W-:Y:S02]  /*9b80*/  IABS R2, R18 ;  /* 0x0000001200027213 */ /* 0x000fe40000000000 */
[----:B------:R-:W5:Y:S04]  /*9b90*/  LDL R18, [R1+0x27d4] ;  /* 0x0027d40001127983 */ /* 0x000f680000100800 */
        /* <DEDUP_REMOVED lines=1647> */
[----:B------:R-:W-:Y:S01]  /*10290*/  IMAD.HI.U32 R6, R28, R5, RZ ;  /* 0x000000051c067227 */ /* 0x000fe200078e00ff */
[----:B-1----:R-:W-:-:S03]  /*102a0*/  IABS R2, R17 ;  /* 0x0000001100027213 */ /* 0x002fc60000000000 */
[----:B------:R-:W-:Y:S01]  /*102b0*/  IMAD.MOV R6, RZ, RZ, -R6 ;  /* 0x000000ffff067224 */ /* 0x000fe200078e0a06 */
[----:B------:R-:W5:Y:S01]  /*102c0*/  LDL R17, [R1+0x2390] ;  /* 0x0023900001117983 */ /* 0x000f620000100800 */
[----:B------:R-:W-:-:S03]  /*102d0*/  IMAD.HI.U32 R3, R28, R2, RZ ;  /* 0x000000021c037227 */ /* 0x000fc600078e00ff */
[----:B------:R0:W-:Y:S01]  /*102e0*/  STL [R1+0x1b4], R0 ;  /* 0x0001b40001007387 */ /* 0x0001e20000100800 */
[----:B------:R-:W-:-:S03]  /*102f0*/  IMAD.MOV R3, RZ, RZ, -R3 ;  /* 0x000000ffff037224 */ /* 0x000fc600078e0a03 */
[----:B------:R2:W-:Y:S01]  /*10300*/  STL [R1+0x70], R8 ;  /* 0x0000700801007387 */ /* 0x0005e20000100800 */
[----:B------:R-:W-:-:S03]  /*10310*/  IMAD R5, R29, R6, R5 ;  /* 0x000000061d057224 */ /* 0x000fc600078e0205 */
[----:B------:R-:W-:Y:S01]  /*10320*/  STL [R1+0x74], R7 ;  /* 0x0000740701007387 */ /* 0x000fe20000100800 */
[----:B0-----:R-:W-:-:S03]  /*10330*/  IABS R0, R18 ;  /* 0x0000001200007213 */ /* 0x001fc60000000000 */
        /* <DEDUP_REMOVED lines=11> */
[----:B------:R-:W-:Y:S02]  /*103f0*/  IMAD.MOV R4, RZ, RZ, -R4 ;  /* 0x000000ffff047224 */ /* 0x000fe400078e0a04 */
[----:B------:R-:W-:-:S04]  /*10400*/  IMAD.HI.U32 R9, R28, R8, RZ ;  /* 0x000000081c097227 */ /* 0x000fc800078e00ff */
[----:B------:R-:W-:-:S04]  /*10410*/  IMAD.HI.U32 R7, R28, R3, RZ ;  /* 0x000000031c077227 */ /* 0x000fc800078e00ff */
[----:B------:R-:W-:Y:S02]  /*10420*/  IMAD R0, R29, R4, R0 ;  /* 0x000000041d007224 */ /* 0x000fe400078e0200 */
[----:B------:R-:W-:-:S04]  /*10430*/  IMAD.HI.U32 R6, R28, R5, RZ ;  /* 0x000000051c067227 */ /* 0x000fc800078e00ff */
[----:B------:R-:W-:Y:S02]  /*10440*/  IMAD.MOV R9, RZ, RZ, -R9 ;  /* 0x000000ffff097224 */ /* 0x000fe400078e0a09 */
[----:B------:R-:W-:Y:S02]  /*10450*/  IMAD.MOV R7, RZ, RZ, -R7 ;  /* 0x000000ffff077224 */ /* 0x000fe400078e0a07 */
[----:B------:R-:W-:Y:S02]  /*10460*/  IMAD.MOV R6, RZ, RZ, -R6 ;  /* 0x000000ffff067224 */ /* 0x000fe400078e0a06 */
[----:B------:R-:W-:Y:S01]  /*10470*/  IMAD R8, R29, R9, R8 ;  /* 0x000000091d087224 */ /* 0x000fe200078e0208 */
[----:B-----5:R-:W-:Y:S02]  /*10480*/  IABS R2, R15 ;  /* 0x0000000f00027213 */ /* 0x020fe40000000000 */
[----:B------:R-:W5:Y:S03]  /*10490*/  LDL R15, [R1+0x237c] ;  /* 0x00237c00010f7983 */ /* 0x000f660000100800 */
[----:B------:R-:W-:-:S04]  /*104a0*/  IMAD.HI.U32 R4, R28, R2, RZ ;  /* 0x000000021c047227 */ /* 0x000fc800078e00ff */
[----:B------:R-:W-:Y:S02]  /*104b0*/  IMAD.MOV R4, RZ, RZ, -R4 ;  /* 0x000000ffff047224 */ /* 0x000fe400078e0a04 */
[C---:B------:R-:W-:Y:S01]  /*104c0*/  IMAD R7, R29.reuse, R7, R3 ;  /* 0x000000071d077224 */ /* 0x040fe200078e0203 */
[----:B------:R0:W-:Y:S01]  /*104d0*/  STL [R1+0x188], R0 ;  /* 0x0001880001007387 */ /* 0x0001e20000100800 */
[C---:B------:R-:W-:Y:S02]  /*104e0*/  IMAD R5, R29.reuse, R6, R5 ;  /* 0x000000061d057224 */ /* 0x040fe400078e0205 */
[----:B------:R-:W-:Y:S01]  /*104f0*/  IMAD R2, R29, R4, R2 ;  /* 0x000000041d027224 */ /* 0x000fe200078e0202 */
[----:B------:R1:W-:Y:S04]  /*10500*/  STL [R1+0x140], R8 ;  /* 0x0001400801007387 */ /* 0x0003e80000100800 */
[----:B------:R-:W-:Y:S01]  /*10510*/  STL [R1+0x144], R7 ;  /* 0x0001440701007387 */ /* 0x000fe20000100800 */
[----:B0-----:R-:W-:-:S03]  /*10520*/  IABS R0, R17 ;  /* 0x0000001100007213 */ /* 0x001fc60000000000 */
[----:B------:R-:W5:Y:S04]  /*10530*/  LDL R17, [R1+0x2378] ;  /* 0x0023780001117983 */ /* 0x000f680000100800 */
        /* <DEDUP_REMOVED lines=20> */
[----:B------:R0:W-:Y:S01]  /*10680*/  STL [R1+0x104], R8 ;  /* 0x0001040801007387 */ /* 0x0001e20000100800 */
[----:B------:R-:W-:-:S03]  /*10690*/  IMAD.HI.U32 R6, R28, R5, RZ ;  /* 0x000000051c067227 */ /* 0x000fc600078e00ff */
[----:B------:R1:W-:Y:S01]  /*106a0*/  STL [R1+0x108], R7 ;  /* 0x0001080701007387 */ /* 0x0003e20000100800 */
[----:B------:R-:W-:Y:S01]  /*106b0*/  IMAD.HI.U32 R3, R28, R2, RZ ;  /* 0x000000021c037227 */ /* 0x000fe200078e00ff */
[----:B-----5:R-:W-:Y:S02]  /*106c0*/  IABS R0, R15 ;  /* 0x0000000f00007213 */ /* 0x020fe40000000000 */
[----:B------:R-:W5:Y:S01]  /*106d0*/  LDL R15, [R1+0x2364] ;  /* 0x00236400010f7983 */ /* 0x000f620000100800 */
[----:B------:R-:W-:Y:S02]  /*106e0*/  IMAD.MOV R6, RZ, RZ, -R6 ;  /* 0x000000ffff067224 */ /* 0x000fe400078e0a06 */
[----:B------:R-:W-:Y:S02]  /*106f0*/  IMAD.MOV R3, RZ, RZ, -R3 ;  /* 0x000000ffff037224 */ /* 0x000fe400078e0a03 */
[C---:B------:R-:W-:Y:S02]  /*10700*/  IMAD R5, R29.reuse, R6, R5 ;  /* 0x000000061d057224 */ /* 0x040fe400078e0205 */
[----:B------:R-:W-:-:S03]  /*10710*/  IMAD R2, R29, R3, R2 ;  /* 0x000000031d027224 */ /* 0x000fc600078e0202 */
[----:B------:R2:W-:Y:S01]  /*10720*/  STL [R1+0x110], R5 ;  /* 0x0001100501007387 */ /* 0x0005e20000100800 */
[----:B0-----:R-:W-:-:S03]  /*10730*/  IABS R8, R17 ;  /* 0x0000001100087213 */ /* 0x001fc60000000000 */
[----:B------:R-:W5:Y:S04]  /*10740*/  LDL R17, [R1+0x2360] ;  /* 0x0023600001117983 */ /* 0x000f680000100800 */
[----:B------:R3:W-:Y:S01]  /*10750*/  STL [R1+0x128], R2 ;  /* 0x0001280201007387 */ /* 0x0007e20000100800 */
        /* <DEDUP_REMOVED lines=12> */
[----:B------:R-:W2:Y:S03]  /*10820*/  LDL R10, [R1+0x2358] ;  /* 0x00235800010a7983 */ /* 0x000ea60000100800 */
[----:B------:R-:W-:-:S04]  /*10830*/  IMAD.HI.U32 R6, R28, R5, RZ ;  /* 0x000000051c067227 */ /* 0x000fc800078e00ff */
[----:B------:R-:W-:-:S04]  /*10840*/  IMAD.MOV R6, RZ, RZ, -R6 ;  /* 0x000000ffff067224 */ /* 0x000fc800078e0a06 */
[----:B------:R-:W-:Y:S01]  /*10850*/  IMAD R5, R29, R6, R5 ;  /* 0x000000061d057224 */ /* 0x000fe200078e0205 */
[----:B---3--:R-:W-:Y:S02]  /*10860*/  IABS R2, R19 ;  /* 0x0000001300027213 */ /* 0x008fe40000000000 */
[----:B------:R-:W3:Y:S04]  /*10870*/  LDL R19, [R1+0x2354] ;  /* 0x0023540001137983 */ /* 0x000ee80000100800 */
[----:B------:R4:W-:Y:S04]  /*10880*/  STL [R1+0x118], R0 ;  /* 0x0001180001007387 */ /* 0x0009e80000100800 */
[----:B------:R5:W-:Y:S04]  /*10890*/  STL [R1+0xc8], R8 ;  /* 0x0000c80801007387 */ /* 0x000be80000100800 */
[----:B------:R-:W-:Y:S01]  /*108a0*/  STL [R1+0xcc], R7 ;  /* 0x0000cc0701007387 */ /* 0x000fe20000100800 */
[----:B----4-:R-:W-:-:S03]  /*108b0*/  IABS R0, R14 ;  /* 0x0000000e00007213 */ /* 0x010fc60000000000 */
[----:B------:R0:W-:Y:S04]  /*108c0*/  STL [R1+0xd0], R5 ;  /* 0x0000d00501007387 */ /* 0x0001e80000100800 */
[----:B------:R-:W4:Y:S01]  /*108d0*/  LDL R14, [R1+0x2350] ;  /* 0x00235000010e7983 */ /* 0x000f220000100800 */
[----:B------:R-:W-:-:S04]  /*108e0*/  IMAD.HI.U32 R4, R28, R2, RZ ;  /* 0x000000021c047227 */ /* 0x000fc800078e00ff */
[----:B------:R-:W-:-:S04]  /*108f0*/  IMAD.MOV R4, RZ, RZ, -R4 ;  /* 0x000000ffff047224 */ /* 0x000fc800078e0a04 */
[----:B------:R-:W-:-:S05]  /*10900*/  IMAD R2, R29, R4, R2 ;  /* 0x000000041d027224 */ /* 0x000fca00078e0202 */
[----:B------:R2:W-:Y:S01]  /*10910*/  STL [R1+0xf0], R2 ;  /* 0x0000f00201007387 */ /* 0x0005e20000100800 */
[----:B-----5:R-:W-:Y:S01]  /*10920*/  IABS R8, R15 ;  /* 0x0000000f00087213 */ /* 0x020fe20000000000 */
[C---:B------:R-:W-:Y:S02]  /*10930*/  IMAD.HI.U32 R3, R28.reuse, R0, RZ ;  /* 0x000000001c037227 */ /* 0x040fe400078e00ff */
[----:B------:R-:W5:Y:S04]  /*10940*/  LDL R15, [R1+0x234c] ;  /* 0x00234c00010f7983 */ /* 0x000f680000100800 */
[----:B------:R-:W5:Y:S01]  /*10950*/  LDL R16, [R1+0x2348] ;  /* 0x0023480001107983 */ /* 0x000f620000100800 */
[----:B------:R-:W-:Y:S02]  /*10960*/  IMAD.MOV R3, RZ, RZ, -R3 ;  /* 0x000000ffff037224 */ /* 0x000fe400078e0a03 */
[----:B------:R-:W-:-:S04]  /*10970*/  IMAD.HI.U32 R9, R28, R8, RZ ;  /* 0x000000081c097227 */ /* 0x000fc800078e00ff */
[----:B------:R-:W-:Y:S01]  /*10980*/  IMAD R0, R29, R3, R0 ;  /* 0x000000031d007224 */ /* 0x000fe200078e0200 */
[----:B0-----:R-:W-:Y:S01]  /*10990*/  IABS R5, R17 ;  /* 0x0000001100057213 */ /* 0x001fe20000000000 */
[----:B------:R-:W-:Y:S01]  /*109a0*/  IMAD.MOV R9, RZ, RZ, -R9 ;  /* 0x000000ffff097224 */ /* 0x000fe200078e0a09 */
[----:B------:R-:W-:Y:S02]  /*109b0*/  IABS R4, R18 ;  /* 0x0000001200047213 */ /* 0x000fe40000000000 */
[----:B------:R-:W5:Y:S01]  /*109c0*/  LDL R18, [R1+0x2344] ;  /* 0x0023440001127983 */ /* 0x000f620000100800 */
[----:B------:R-:W-:-:S04]  /*109d0*/  IMAD.HI.U32 R7, R28, R5, RZ ;  /* 0x000000051c077227 */ /* 0x000fc800078e00ff */
[----:B------:R-:W-:-:S04]  /*109e0*/  IMAD.HI.U32 R6, R28, R4, RZ ;  /* 0x000000041c067227 */ /* 0x000fc800078e00ff */
[----:B------:R-:W-:Y:S02]  /*109f0*/  IMAD.MOV R7, RZ, RZ, -R7 ;  /* 0x000000ffff077224 */ /* 0x000fe400078e0a07 */
[----:B------:R-:W-:Y:S02]  /*10a00*/  IMAD.MOV R6, RZ, RZ, -R6 ;  /* 0x000000ffff067224 */ /* 0x000fe400078e0a06 */
[C---:B------:R-:W-:Y:S02]  /*10a10*/  IMAD R8, R29.reuse, R9, R8 ;  /* 0x000000091d087224 */ /* 0x040fe400078e0208 */
[C---:B------:R-:W-:Y:S02]  /*10a20*/  IMAD R7, R29.reuse, R7, R5 ;  /* 0x000000071d077224 */ /* 0x040fe400078e0205 */
[C---:B------:R-:W-:Y:S01]  /*10a30*/  IMAD R4, R29.reuse, R6, R4 ;  /* 0x000000061d047224 */ /* 0x040fe200078e0204 */
[----:B--2---:R-:W-:Y:S02]  /*10a40*/  IABS R2, R10 ;  /* 0x0000000a00027213 */ /* 0x004fe40000000000 */
[----:B------:R-:W2:Y:S03]  /*10a50*/  LDL R10, [R1+0x2340] ;  /* 0x00234000010a7983 */ /* 0x000ea60000100800 */
[----:B------:R-:W-:Y:S01]  /*10a60*/  IMAD.HI.U32 R3, R28, R2, RZ ;  /* 0x000000021c037227 */ /* 0x000fe200078e00ff */
[----:B------:R3:W-:Y:S03]  /*10a70*/  STL [R1+0xd8], R0 ;  /* 0x0000d80001007387 */ /* 0x0007e60000100800 */
[----:B------:R-:W-:Y:S01]  /*10a80*/  IMAD.MOV R3, RZ, RZ, -R3 ;  /* 0x000000ffff037224 */ /* 0x000fe200078e0a03 */
[----:B------:R-:W-:Y:S03]  /*10a90*/  STL [R1+0x24], R8 ;  /* 0x0000240801007387 */ /* 0x000fe60000100800 */
[----:B------:R-:W-:Y:S01]  /*10aa0*/  IMAD R2, R29, R3, R2 ;  /* 0x000000031d027224 */ /* 0x000fe200078e0202 */
[----:B------:R-:W-:Y:S01]  /*10ab0*/  STL [R1+0x20], R7 ;  /* 0x0000200701007387 */ /* 0x000fe20000100800 */
[----:B---3--:R-:W-:-:S03]  /*10ac0*/  IABS R0, R19 ;  /* 0x0000001300007213 */ /* 0x008fc60000000000 */
[----:B------:R-:W3:Y:S04]  /*10ad0*/  LDL R17, [R1+0x233c] ;  /* 0x00233c0001117983 */ /* 0x000ee80000100800 */
[----:B------:R-:W3:Y:S04]  /*10ae0*/  LDL R19, [R1+0x2338] ;  /* 0x0023380001137983 */ /* 0x000ee80000100800 */
[----:B------:R4:W-:Y:S04]  /*10af0*/  STL [R1+0x1c], R4 ;  /* 0x00001c0401007387 */ /* 0x0009e80000100800 */
[----:B------:R0:W-:Y:S01]  /*10b00*/  STL [R1+0x18], R2 ;  /* 0x0000180201007387 */ /* 0x0001e20000100800 */
[----:B----4-:R-:W-:-:S03]  /*10b10*/  IABS R4, R14 ;  /* 0x0000000e00047213 */ /* 0x010fc60000000000 */
[----:B------:R-:W4:Y:S01]  /*10b20*/  LDL R14, [R1+0x2334] ;  /* 0x00233400010e7983 */ /* 0x000f220000100800 */
[----:B------:R-:W-:-:S04]  /*10b30*/  IMAD.HI.U32 R5, R28, R0, RZ ;  /* 0x000000001c057227 */ /* 0x000fc800078e00ff */
[----:B------:R-:W-:-:S04]  /*10b40*/  IMAD.MOV R5, RZ, RZ, -R5 ;  /* 0x000000ffff057224 */ /* 0x000fc800078e0a05 */
[----:B------:R-:W-:Y:S01]  /*10b50*/  IMAD R0, R29, R5, R0 ;  /* 0x000000051d007224 */ /* 0x000fe200078e0200 */
[----:B-----5:R-:W-:Y:S02]  /*10b60*/  IABS R3, R15 ;  /* 0x0000000f00037213 */ /* 0x020fe40000000000 */
[----:B------:R-:W5:Y:S01]  /*10b70*/  LDL R15, [R1+0x2330] ;  /* 0x00233000010f7983 */ /* 0x000f620000100800 */
[----:B0-----:R-:W-:Y:S01]  /*10b80*/  IABS R2, R16 ;  /* 0x0000001000027213 */ /* 0x001fe20000000000 */
[----:B------:R-:W-:-:S04]  /*10b90*/  IMAD.HI.U32 R7, R28, R4, RZ ;  /* 0x000000041c077227 */ /* 0x000fc800078e00ff */
[----:B------:R-:W-:-:S04]  /*10ba0*/  IMAD.HI.U32 R9, R28, R2, RZ ;  /* 0x000000021c097227 */ /* 0x000fc800078e00ff */
[----:B------:R-:W-:-:S04]  /*10bb0*/  IMAD.MOV R8, RZ, RZ, -R7 ;  /* 0x000000ffff087224 */ /* 0x000fc800078e0a07 */
[----:B------:R-:W-:Y:S01]  /*10bc0*/  IMAD R8, R29, R8, R4 ;  /* 0x000000081d087224 */ /* 0x000fe200078e0204 */
[----:B------:R-:W-:Y:S02]  /*10bd0*/  IABS R6, R18 ;  /* 0x0000001200067213 */ /* 0x000fe40000000000 */
[----:B------:R-:W5:Y:S04]  /*10be0*/  LDL R18, [R1+0x232c] ;  /* 0x00232c0001127983 */ /* 0x000f680000100800 */
[----:B------:R0:W-:Y:S02]  /*10bf0*/  STL [R1+0x14], R0 ;  /* 0x0000140001007387 */ /* 0x0001e40000100800 */
[----:B0-----:R-:W-:Y:S02]  /*10c00*/  IMAD.MOV.U32 R0, RZ, RZ, R6 ;  /* 0x000000ffff007224 */ /* 0x001fe400078e0006 */
[----:B------:R-:W-:-:S04]  /*10c10*/  IMAD.HI.U32 R6, R28, R3, RZ ;  /* 0x000000031c067227 */ /* 0x000fc800078e00ff */
[----:B------:R-:W-:Y:S02]  /*10c20*/  IMAD.MOV R7, RZ, RZ, -R6 ;  /* 0x000000ffff077224 */ /* 0x000fe400078e0a06 */
[----:B------:R-:W-:Y:S02]  /*10c30*/  IMAD.MOV R6, RZ, RZ, -R9 ;  /* 0x000000ffff067224 */ /* 0x000fe400078e0a09 */
[C---:B------:R-:W-:Y:S02]  /*10c40*/  IMAD R4, R29.reuse, R7, R3 ;  /* 0x000000071d047224 */ /* 0x040fe400078e0203 */
[----:B------:R-:W-:Y:S01]  /*10c50*/  IMAD R2, R29, R6, R2 ;  /* 0x000000061d027224 */ /* 0x000fe200078e0202 */
[----:B------:R-:W-:Y:S04]  /*10c60*/  STL [R1+0x10], R8 ;  /* 0x0000100801007387 */ /* 0x000fe80000100800 */
[----:B------:R-:W-:Y:S04]  /*10c70*/  STL [R1+0xc], R4 ;  /* 0x00000c0401007387 */ /* 0x000fe80000100800 */
[----:B------:R-:W-:Y:S01]  /*10c80*/  STL [R1+0x8], R2 ;  /* 0x0000080201007387 */ /* 0x000fe20000100800 */
[----:B--2---:R-:W-:Y:S01]  /*10c90*/  IABS R5, R10 ;  /* 0x0000000a00057213 */ /* 0x004fe20000000000 */
[----:B------:R-:W-:-:S04]  /*10ca0*/  IMAD.HI.U32 R10, R28, R0, RZ ;  /* 0x000000001c0a7227 */ /* 0x000fc800078e00ff */
[----:B------:R-:W-:-:S04]  /*10cb0*/  IMAD.MOV R9, RZ, RZ, -R10 ;  /* 0x000000ffff097224 */ /* 0x000fc800078e0a0a */
[----:B------:R-:W-:-:S05]  /*10cc0*/  IMAD R0, R29, R9, R0 ;  /* 0x000000091d007224 */ /* 0x000fca00078e0200 */
[----:B------:R0:W-:Y:S01]  /*10cd0*/  STL [R1+0x4], R0 ;  /* 0x0000040001007387 */ /* 0x0001e20000100800 */
[----:B---3--:R-:W-:-:S03]  /*10ce0*/  IABS R27, R17 ;  /* 0x00000011001b7213 */ /* 0x008fc60000000000 */
[----:B------:R-:W2:Y:S01]  /*10cf0*/  LDL R17, [R1+0x2328] ;  /* 0x0023280001117983 */ /* 0x000ea20000100800 */
[----:B----4-:R-:W-:-:S03]  /*10d00*/  IABS R25, R14 ;  /* 0x0000000e00197213 */ /* 0x010fc60000000000 */
[----:B------:R-:W3:Y:S01]  /*10d10*/  LDL R14, [R1+0x2320] ;  /* 0x00232000010e7983 */ /* 0x000ee20000100800 */
[----:B------:R-:W-:-:S03]  /*10d20*/  IABS R26, R19 ;  /* 0x00000013001a7213 */ /* 0x000fc60000000000 */
[----:B------:R-:W4:Y:S01]  /*10d30*/  LDL R19, [R1+0x2324] ;  /* 0x0023240001137983 */ /* 0x000f220000100800 */
[----:B------:R-:W-:-:S04]  /*10d40*/  IMAD.HI.U32 R3, R28, R5, RZ ;  /* 0x000000051c037227 */ /* 0x000fc800078e00ff */
[----:B0-----:R-:W-:-:S04]  /*10d50*/  IMAD.MOV R0, RZ, RZ, -R3 ;  /* 0x000000ffff007224 */ /* 0x001fc800078e0a03 */
[----:B------:R-:W-:Y:S01]  /*10d60*/  IMAD R0, R29, R0, R5 ;  /* 0x000000001d007224 */ /* 0x000fe200078e0205 */
[----:B-----5:R-:W-:Y:S02]  /*10d70*/  IABS R24, R15 ;  /* 0x0000000f00187213 */ /* 0x020fe40000000000 */
[----:B------:R-:W5:Y:S01]  /*10d80*/  LDL R15, [R1+0x231c] ;  /* 0x00231c00010f7983 */ /* 0x000f620000100800 */
[----:B------:R-:W-:-:S03]  /*10d90*/  IMAD.HI.U32 R2, R28, R27, RZ ;  /* 0x0000001b1c027227 */ /* 0x000fc600078e00ff */
[----:B------:R0:W-:Y:S01]  /*10da0*/  STL [R1], R0 ;  /* 0x0000000001007387 */ /* 0x0001e20000100800 */
[----:B------:R-:W-:-:S04]  /*10db0*/  IMAD.HI.U32 R4, R28, R25, RZ ;  /* 0x000000191c047227 */ /* 0x000fc800078e00ff */
[----:B------:R-:W-:-:S04]  /*10dc0*/  IMAD.HI.U32 R5, R28, R24, RZ ;  /* 0x000000181c057227 */ /* 0x000fc800078e00ff */
[----:B0-----:R-:W-:-:S04]  /*10dd0*/  IMAD.HI.U32 R0, R28, R26, RZ ;  /* 0x0000001a1c007227 */ /* 0x001fc800078e00ff */
[----:B------:R-:W-:Y:S02]  /*10de0*/  IMAD.MOV R3, RZ, RZ, -R2 ;  /* 0x000000ffff037224 */ /* 0x000fe400078e0a02 */
[----:B------:R-:W-:Y:S02]  /*10df0*/  IMAD.MOV R2, RZ, RZ, -R0 ;  /* 0x000000ffff027224 */ /* 0x000fe400078e0a00 */
[----:B------:R-:W-:Y:S02]  /*10e00*/  IMAD.MOV R0, RZ, RZ, -R4 ;  /* 0x000000ffff007224 */ /* 0x000fe400078e0a04 */
[----:B------:R-:W-:Y:S02]  /*10e10*/  IMAD.MOV R4, RZ, RZ, -R5 ;  /* 0x000000ffff047224 */ /* 0x000fe400078e0a05 */
[C---:B------:R-:W-:Y:S02]  /*10e20*/  IMAD R27, R29.reuse, R3, R27 ;  /* 0x000000031d1b7224 */ /* 0x040fe400078e021b */
[----:B------:R-:W-:-:S02]  /*10e30*/  IMAD R26, R29, R2, R26 ;  /* 0x000000021d1a7224 */ /* 0x000fc400078e021a */
[C---:B------:R-:W-:Y:S01]  /*10e40*/  IMAD R25, R29.reuse, R0, R25 ;  /* 0x000000001d197224 */ /* 0x040fe200078e0219 */
[----:B------:R-:W-:Y:S02]  /*10e50*/  IABS R23, R18 ;  /* 0x0000001200177213 */ /* 0x000fe40000000000 */
[----:B------:R-:W5:Y:S01]  /*10e60*/  LDL R18, [R1+0x2318] ;  /* 0x0023180001127983 */ /* 0x000f620000100800 */
[----:B------:R-:W-:-:S03]  /*10e70*/  IMAD R24, R29, R4, R24 ;  /* 0x000000041d187224 */ /* 0x000fc600078e0218 */
[----:B------:R-:W-:Y:S04]  /*10e80*/  STL [R1+0x2cd0], R27 ;  /* 0x002cd01b01007387 */ /* 0x000fe80000100800 */
[----:B------:R-:W-:Y:S04]  /*10e90*/  STL [R1+0x2cd4], R26 ;  /* 0x002cd41a01007387 */ /* 0x000fe80000100800 */
[----:B------:R-:W-:Y:S04]  /*10ea0*/  STL [R1+0x2cb0], R25 ;  /* 0x002cb01901007387 */ /* 0x000fe80000100800 */
[----:B------:R0:W-:Y:S01]  /*10eb0*/  STL [R1+0x2cac], R24 ;  /* 0x002cac1801007387 */ /* 0x0001e20000100800 */
[----:B--2---:R-:W-:-:S03]  /*10ec0*/  IABS R22, R17 ;  /* 0x0000001100167213 */ /* 0x004fc60000000000 */
[----:B------:R-:W2:Y:S01]  /*10ed0*/  LDL R17, [R1+0x2314] ;  /* 0x0023140001117983 */ /* 0x000ea20000100800 */
[----:B---3--:R-:W-:-:S03]  /*10ee0*/  IABS R20, R14 ;  /* 0x0000000e00147213 */ /* 0x008fc60000000000 */
[----:B------:R-:W3:Y:S01]  /*10ef0*/  LDL R14, [R1+0x2310] ;  /* 0x00231000010e7983 */ /* 0x000ee20000100800 */
[----:B------:R-:W-:Y:S01]  /*10f00*/  IMAD.HI.U32 R2, R28, R23, RZ ;  /* 0x000000171c027227 */ /* 0x000fe200078e00ff */
[----:B----4-:R-:W-:-:S03]  /*10f10*/  IABS R21, R19 ;  /* 0x0000001300157213 */ /* 0x010fc60000000000 */
[----:B------:R-:W-:-:S04]  /*10f20*/  IMAD.MOV R0, RZ, RZ, -R2 ;  /* 0x000000ffff007224 */ /* 0x000fc800078e0a02 */
[----:B------:R-:W-:Y:S02]  /*10f30*/  IMAD R23, R29, R0, R23 ;  /* 0x000000001d177224 */ /* 0x000fe400078e0217 */
[----:B------:R-:W-:-:S04]  /*10f40*/  IMAD.HI.U32 R0, R28, R22, RZ ;  /* 0x000000161c007227 */ /* 0x000fc800078e00ff */
[----:B------:R-:W-:-:S04]  /*10f50*/  IMAD.HI.U32 R2, R28, R21, RZ ;  /* 0x000000151c027227 */ /* 0x000fc800078e00ff */
[----:B------:R-:W-:-:S04]  /*10f60*/  IMAD.HI.U32 R3, R28, R20, RZ ;  /* 0x000000141c037227 */ /* 0x000fc800078e00ff */
[----:B------:R-:W-:Y:S02]  /*10f70*/  IMAD.MOV R0, RZ, RZ, -R0 ;  /* 0x000000ffff007224 */ /* 0x000fe400078e0a00 */
[----:B------:R-:W-:Y:S02]  /*10f80*/  IMAD.MOV R4, RZ, RZ, -R2 ;  /* 0x000000ffff047224 */ /* 0x000fe400078e0a02 */
[----:B------:R-:W-:Y:S01]  /*10f90*/  IMAD.MOV R2, RZ, RZ, -R3 ;  /* 0x000000ffff027224 */ /* 0x000fe200078e0a03 */
[----:B-----5:R-:W-:Y:S01]  /*10fa0*/  IABS R19, R15 ;  /* 0x0000000f00137213 */ /* 0x020fe20000000000 */
[C---:B------:R-:W-:Y:S01]  /*10fb0*/  IMAD R22, R29.reuse, R0, R22 ;  /* 0x000000001d167224 */ /* 0x040fe200078e0216 */
[----:B------:R-:W4:Y:S03]  /*10fc0*/  LDL R15, [R1+0x230c] ;  /* 0x00230c00010f7983 */ /* 0x000f260000100800 */
[----:B------:R-:W-:Y:S01]  /*10fd0*/  IMAD.HI.U32 R5, R28, R19, RZ ;  /* 0x000000131c057227 */ /* 0x000fe200078e00ff */
[----:B------:R-:W-:Y:S03]  /*10fe0*/  STL [R1+0x2ca8], R23 ;  /* 0x002ca81701007387 */ /* 0x000fe60000100800 */
[----:B------:R-:W-:Y:S01]  /*10ff0*/  IMAD.MOV R0, RZ, RZ, -R5 ;  /* 0x000000ffff007224 */ /* 0x000fe200078e0a05 */
[----:B------:R-:W5:Y:S01]  /*11000*/  LDL.LU R13, [R1+0x910] ;  /* 0x00091000010d7983 */ /* 0x000f620000300800 */
[----:B------:R-:W-:-:S02]  /*11010*/  IMAD R21, R29, R4, R21 ;  /* 0x000000041d157224 */ /* 0x000fc400078e0215 */
[C---:B------:R-:W-:Y:S01]  /*11020*/  IMAD R20, R29.reuse, R2, R20 ;  /* 0x000000021d147224 */ /* 0x040fe200078e0214 */
[----:B0-----:R-:W4:Y:S01]  /*11030*/  LDL.LU R24, [R1+0x60] ;  /* 0x0000600001187983 */ /* 0x001f220000300800 */
[----:B------:R-:W-:-:S03]  /*11040*/  IMAD R19, R29, R0, R19 ;  /* 0x000000001d137224 */ /* 0x000fc600078e0213 */
[----:B------:R-:W4:Y:S04]  /*11050*/  LDL.LU R26, [R1+0x5c] ;  /* 0x00005c00011a7983 */ /* 0x000f280000300800 */
[----:B------:R-:W-:Y:S04]  /*11060*/  STL [R1+0x2ca4], R22 ;  /* 0x002ca41601007387 */ /* 0x000fe80000100800 */
[----:B------:R-:W4:Y:S04]  /*11070*/  LDL.LU R5, [R1+0x64] ;  /* 0x0000640001057983 */ /* 0x000f280000300800 */
[----:B------:R-:W-:Y:S04]  /*11080*/  STL [R1+0x2ca0], R21 ;  /* 0x002ca01501007387 */ /* 0x000fe80000100800 */
[----:B------:R-:W-:Y:S04]  /*11090*/  STL [R1+0x2cb4], R20 ;  /* 0x002cb41401007387 */ /* 0x000fe80000100800 */
[----:B------:R-:W4:Y:S04]  /*110a0*/  LDL.LU R9, [R1+0x58] ;  /* 0x0000580001097983 */ /* 0x000f280000300800 */
[----:B------:R0:W-:Y:S04]  /*110b0*/  STL [R1+0x2cb8], R19 ;  /* 0x002cb81301007387 */ /* 0x0001e80000100800 */
[----:B0-----:R-:W4:Y:S01]  /*110c0*/  LDL.LU R19, [R1+0x68] ;  /* 0x0000680001137983 */ /* 0x001f220000300800 */
[----:B------:R-:W-:-:S05]  /*110d0*/  IABS R18, R18 ;  /* 0x0000001200127213 */ /* 0x000fca0000000000 */
[----:B------:R-:W-:-:S04]  /*110e0*/  IMAD.HI.U32 R3, R28, R18, RZ ;  /* 0x000000121c037227 */ /* 0x000fc800078e00ff */
[----:B------:R-:W-:-:S04]  /*110f0*/  IMAD.MOV R0, RZ, RZ, -R3 ;  /* 0x000000ffff007224 */ /* 0x000fc800078e0a03 */
[----:B------:R-:W-:Y:S01]  /*11100*/  IMAD R18, R29, R0, R18 ;  /* 0x000000001d127224 */ /* 0x000fe200078e0212 */
[----:B--2---:R-:W-:-:S05]  /*11110*/  IABS R17, R17 ;  /* 0x0000001100117213 */ /* 0x004fca0000000000 */
[----:B------:R-:W-:-:S04]  /*11120*/  IMAD.HI.U32 R0, R28, R17, RZ ;  /* 0x000000111c007227 */ /* 0x000fc800078e00ff */
[----:B------:R-:W-:Y:S01]  /*11130*/  IMAD.MOV R0, RZ, RZ, -R0 ;  /* 0x000000ffff007224 */ /* 0x000fe200078e0a00 */
[----:B---3--:R-:W-:Y:S02]  /*11140*/  IABS R16, R14 ;  /* 0x0000000e00107213 */ /* 0x008fe40000000000 */
[----:B------:R-:W2:Y:S04]  /*11150*/  LDL R14, [R1+0x2308] ;  /* 0x00230800010e7983 */ /* 0x000ea80000100800 */
[----:B------:R-:W3:Y:S04]  /*11160*/  LDL.LU R6, [R1+0x54] ;  /* 0x0000540001067983 */ /* 0x000ee80000300800 */
[----:B------:R-:W2:Y:S04]  /*11170*/  LDL.LU R20, [R1+0x50] ;  /* 0x0000500001147983 */ /* 0x000ea80000300800 */
[----:B------:R-:W2:Y:S04]  /*11180*/  LDL.LU R22, [R1+0x4c] ;  /* 0x00004c0001167983 */ /* 0x000ea80000300800 */
[----:B------:R-:W2:Y:S01]  /*11190*/  LDL.LU R25, [R1+0x48] ;  /* 0x0000480001197983 */ /* 0x000ea20000300800 */
[----:B------:R-:W-:-:S03]  /*111a0*/  IMAD R17, R29, R0, R17 ;  /* 0x000000001d117224 */ /* 0x000fc600078e0211 */
[----:B------:R-:W2:Y:S04]  /*111b0*/  LDL.LU R7, [R1+0x44] ;  /* 0x0000440001077983 */ /* 0x000ea80000300800 */
[----:B------:R-:W2:Y:S04]  /*111c0*/  LDL.LU R8, [R1+0x40] ;  /* 0x0000400001087983 */ /* 0x000ea80000300800 */
[----:B------:R-:W2:Y:S04]  /*111d0*/  LDL.LU R21, [R1+0x38] ;  /* 0x0000380001157983 */ /* 0x000ea80000300800 */
[----:B------:R-:W2:Y:S04]  /*111e0*/  LDL.LU R4, [R1+0x34] ;  /* 0x0000340001047983 */ /* 0x000ea80000300800 */
[----:B------:R-:W2:Y:S04]  /*111f0*/  LDL.LU R23, [R1+0x30] ;  /* 0x0000300001177983 */ /* 0x000ea80000300800 */
[----:B------:R-:W2:Y:S04]  /*11200*/  LDL.LU R27, [R1+0x2c] ;  /* 0x00002c00011b7983 */ /* 0x000ea80000300800 */
[----:B------:R-:W2:Y:S04]  /*11210*/  LDL.LU R10, [R1+0x28] ;  /* 0x00002800010a7983 */ /* 0x000ea80000300800 */
[----:B------:R-:W-:Y:S04]  /*11220*/  STL [R1+0x2cbc], R18 ;  /* 0x002cbc1201007387 */ /* 0x000fe80000100800 */
[----:B------:R0:W-:Y:S04]  /*11230*/  STL [R1+0x2cc0], R17 ;  /* 0x002cc01101007387 */ /* 0x0001e80000100800 */
[----:B0-----:R-:W2:Y:S01]  /*11240*/  LDL.LU R17, [R1+0x3c] ;  /* 0x00003c0001117983 */ /* 0x001ea20000300800 */
[----:B-----5:R-:W-:-:S02]  /*11250*/  ISETP.GT.U32.AND P0, PT, R11, R13, PT ;  /* 0x0000000d0b00720c */ /* 0x020fc40003f04070 */
[C---:B----4-:R-:W-:Y:S02]  /*11260*/  ISETP.GT.U32.AND P4, PT, R29.reuse, R5, PT ;  /* 0x000000051d00720c */ /* 0x050fe40003f84070 */
[C---:B------:R-:W-:Y:S02]  /*11270*/  ISETP.GT.U32.AND P3, PT, R29.reuse, R9, PT ;  /* 0x000000091d00720c */ /* 0x040fe40003f64070 */
[----:B------:R-:W-:-:S07]  /*11280*/  ISETP.GT.U32.AND P1, PT, R29, R19, PT ;  /* 0x000000131d00720c */ /* 0x000fce0003f24070 */
[----:B------:R-:W-:Y:S01]  /*11290*/  @!P0 IMAD.IADD R13, R13, 0x1, -R11 ;  /* 0x000000010d0d8824 */ /* 0x000fe200078e0a0b */
[----:B------:R-:W-:Y:S02]  /*112a0*/  ISETP.GT.U32.AND P2, PT, R29, R26, PT ;  /* 0x0000001a1d00720c */ /* 0x000fe40003f44070 */
[----:B------:R-:W-:Y:S02]  /*112b0*/  IABS R15, R15 ;  /* 0x0000000f000f7213 */ /* 0x000fe40000000000 */
[----:B------:R-:W-:Y:S01]  /*112c0*/  ISETP.GT.U32.AND P0, PT, R11, R13, PT ;  /* 0x0000000d0b00720c */ /* 0x000fe20003f04070 */
[----:B------:R-:W-:-:S04]  /*112d0*/  IMAD.HI.U32 R2, R28, R16, RZ ;  /* 0x000000101c027227 */ /* 0x000fc800078e00ff */
[----:B------:R-:W-:Y:S01]  /*112e0*/  @!P1 IMAD.IADD R19, R19, 0x1, -R29 ;  /* 0x0000000113139824 */ /* 0x000fe200078e0a1d */
[----:B------:R-:W-:Y:S01]  /*112f0*/  ISETP.GT.U32.AND P5, PT, R29, R24, PT ;  /* 0x000000181d00720c */ /* 0x000fe20003fa4070 */
[----:B------:R-:W-:-:S03]  /*11300*/  IMAD.HI.U32 R3, R28, R15, RZ ;  /* 0x0000000f1c037227 */ /* 0x000fc600078e00ff */
[----:B------:R-:W-:Y:S01]  /*11310*/  ISETP.GT.U32.AND P1, PT, R29, R19, PT ;  /* 0x000000131d00720c */ /* 0x000fe20003f24070 */
[--C-:B------:R-:W-:Y:S02]  /*11320*/  @!P3 IMAD.IADD R9, R9, 0x1, -R29.reuse ;  /* 0x000000010909b824 */ /* 0x100fe400078e0a1d */
[----:B------:R-:W-:Y:S02]  /*11330*/  @!P4 IMAD.IADD R5, R5, 0x1, -R29 ;  /* 0x000000010505c824 */ /* 0x000fe400078e0a1d */
[----:B------:R-:W-:Y:S02]  /*11340*/  IMAD.MOV R2, RZ, RZ, -R2 ;  /* 0x000000ffff027224 */ /* 0x000fe400078e0a02 */
[----:B------:R-:W-:Y:S01]  /*11350*/  IMAD.MOV R0, RZ, RZ, -R3 ;  /* 0x000000ffff007224 */ /* 0x000fe200078e0a03 */
[C---:B------:R-:W-:Y:S01]  /*11360*/  ISETP.GT.U32.AND P6, PT, R29.reuse, R9, PT ;  /* 0x000000091d00720c */ /* 0x040fe20003fc4070 */
[----:B------:R-:W-:Y:S01]  /*11370*/  @!P2 IMAD.IADD R26, R26, 0x1, -R29 ;  /* 0x000000011a1aa824 */ /* 0x000fe200078e0a1d */
[C---:B------:R-:W-:Y:S01]  /*11380*/  ISETP.GT.U32.AND P2, PT, R29.reuse, R5, PT ;  /* 0x000000051d00720c */ /* 0x040fe20003f44070 */
[----:B------:R-:W-:-:S02]  /*11390*/  IMAD R16, R29, R2, R16 ;  /* 0x000000021d107224 */ /* 0x000fc400078e0210 */
[----:B------:R-:W-:Y:S02]  /*113a0*/  IMAD R15, R29, R0, R15 ;  /* 0x000000001d0f7224 */ /* 0x000fe400078e020f */
[----:B------:R-:W-:Y:S01]  /*113b0*/  @!P0 IMAD.IADD R13, R13, 0x1, -R11 ;  /* 0x000000010d0d8824 */ /* 0x000fe200078e0a0b */
[----:B------:R-:W-:Y:S01]  /*113c0*/  STL [R1+0x2cc4], R16 ;  /* 0x002cc41001007387 */ /* 0x000fe20000100800 */
[--C-:B------:R-:W-:Y:S02]  /*113d0*/  @!P1 IMAD.IADD R19, R19, 0x1, -R29.reuse ;  /* 0x0000000113139824 */ /* 0x100fe400078e0a1d */
[--C-:B------:R-:W-:Y:S01]  /*113e0*/  @!P5 IMAD.IADD R24, R24, 0x1, -R29.reuse ;  /* 0x000000011818d824 */ /* 0x100fe200078e0a1d */
[----:B------:R-:W-:Y:S04]  /*113f0*/  STL [R1+0x2cc8], R15 ;  /* 0x002cc80f01007387 */ /* 0x000fe80000100800 */
[----:B------:R0:W-:Y:S01]  /*11400*/  STL [R1+0x910], R13 ;  /* 0x0009100d01007387 */ /* 0x0001e20000100800 */
[----:B------:R-:W-:Y:S01]  /*11410*/  ISETP.GT.U32.AND P3, PT, R29, R24, PT ;  /* 0x000000181d00720c */ /* 0x000fe20003f64070 */
[----:B------:R-:W-:-:S02]  /*11420*/  @!P6 IMAD.IADD R9, R9, 0x1, -R29 ;  /* 0x000000010909e824 */ /* 0x000fc400078e0a1d */
[----:B------:R-:W-:Y:S01]  /*11430*/  @!P2 IMAD.IADD R5, R5, 0x1, -R29 ;  /* 0x000000010505a824 */ /* 0x000fe200078e0a1d */
[----:B0-----:R-:W4:Y:S01]  /*11440*/  LDL.LU R13, [R1+0x2cf8] ;  /* 0x002cf800010d7983 */ /* 0x001f220000300800 */
[----:B------:R-:W-:-:S08]  /*11450*/  ISETP.GT.U32.AND P5, PT, R29, R26, PT ;  /* 0x0000001a1d00720c */ /* 0x000fd00003fa4070 */
[--C-:B------:R-:W-:Y:S01]  /*11460*/  @!P3 IMAD.IADD R24, R24, 0x1, -R29.reuse ;  /* 0x000000011818b824 */ /* 0x100fe200078e0a1d */
[----:B------:R-:W-:Y:S04]  /*11470*/  STL [R1+0x68], R19 ;  /* 0x0000681301007387 */ /* 0x000fe80000100800 */
[----:B------:R-:W-:Y:S01]  /*11480*/  STL [R1+0x64], R5 ;  /* 0x0000640501007387 */ /* 0x000fe20000100800 */
[----:B------:R-:W-:-:S03]  /*11490*/  @!P5 IMAD.IADD R26, R26, 0x1, -R29 ;  /* 0x000000011a1ad824 */ /* 0x000fc600078e0a1d */
[----:B------:R-:W-:Y:S04]  /*114a0*/  STL [R1+0x60], R24 ;  /* 0x0000601801007387 */ /* 0x000fe80000100800 */
[----:B------:R0:W-:Y:S04]  /*114b0*/  STL [R1+0x58], R9 ;  /* 0x0000580901007387 */ /* 0x0001e80000100800 */
[----:B------:R1:W-:Y:S04]  /*114c0*/  STL [R1+0x5c], R26 ;  /* 0x00005c1a01007387 */ /* 0x0003e80000100800 */
[----:B0-----:R-:W5:Y:S04]  /*114d0*/  LDL.LU R9, [R1+0x790] ;  /* 0x0007900001097983 */ /* 0x001f680000300800 */
[----:B------:R-:W5:Y:S04]  /*114e0*/  LDL.LU R18, [R1+0x778] ;  /* 0x0007780001127983 */ /* 0x000f680000300800 */
[----:B------:R-:W5:Y:S04]  /*114f0*/  LDL.LU R5, [R1+0x77c] ;  /* 0x00077c0001057983 */ /* 0x000f680000300800 */
[----:B------:R-:W5:Y:S04]  /*11500*/  LDL.LU R24, [R1+0x780] ;  /* 0x0007800001187983 */ /* 0x000f680000300800 */
[----:B-1----:R-:W5:Y:S01]  /*11510*/  LDL.LU R26, [R1+0x788] ;  /* 0x00078800011a7983 */ /* 0x002f620000300800 */
[----:B---3--:R-:W-:-:S02]  /*11520*/  ISETP.GT.U32.AND P4, PT, R29, R6, PT ;  /* 0x000000061d00720c */ /* 0x008fc40003f84070 */
[C---:B--2---:R-:W-:Y:S02]  /*11530*/  ISETP.GT.U32.AND P0, PT, R29.reuse, R20, PT ;  /* 0x000000141d00720c */ /* 0x044fe40003f04070 */
[C---:B------:R-:W-:Y:S02]  /*11540*/  ISETP.GT.U32.AND P1, PT, R29.reuse, R22, PT ;  /* 0x000000161d00720c */ /* 0x040fe40003f24070 */
[----:B------:R-:W-:-:S07]  /*11550*/  ISETP.GT.U32.AND P2, PT, R29, R25, PT ;  /* 0x000000191d00720c */ /* 0x000fce0003f44070 */
[--C-:B------:R-:W-:Y:S02]  /*11560*/  @!P4 IMAD.IADD R6, R6, 0x1, -R29.reuse ;  /* 0x000000010606c824 */ /* 0x100fe400078e0a1d */
[--C-:B------:R-:W-:Y:S02]  /*11570*/  @!P0 IMAD.IADD R20, R20, 0x1, -R29.reuse ;  /* 0x0000000114148824 */ /* 0x100fe400078e0a1d */
[--C-:B------:R-:W-:Y:S01]  /*11580*/  @!P1 IMAD.IADD R22, R22, 0x1, -R29.reuse ;  /* 0x0000000116169824 */ /* 0x100fe200078e0a1d */
[C---:B------:R-:W-:Y:S02]  /*11590*/  ISETP.GT.U32.AND P4, PT, R29.reuse, R21, PT ;  /* 0x000000151d00720c */ /* 0x040fe40003f84070 */
[C---:B------:R-:W-:Y:S02]  /*115a0*/  ISETP.GT.U32.AND P0, PT, R29.reuse, R4, PT ;  /* 0x000000041d00720c */ /* 0x040fe40003f04070 */
[C---:B------:R-:W-:Y:S02]  /*115b0*/  ISETP.GT.U32.AND P1, PT, R29.reuse, R23, PT ;  /* 0x000000171d00720c */ /* 0x040fe40003f24070 */
[----:B------:R-:W-:Y:S01]  /*115c0*/  ISETP.GT.U32.AND P3, PT, R29, R7, PT ;  /* 0x000000071d00720c */ /* 0x000fe20003f64070 */
[----:B------:R-:W-:Y:S01]  /*115d0*/  @!P2 IMAD.IADD R25, R25, 0x1, -R29 ;  /* 0x000000011919a824 */ /* 0x000fe200078e0a1d */
[----:B------:R-:W-:-:S05]  /*115e0*/  ISETP.GT.U32.AND P2, PT, R29, R27, PT ;  /* 0x0000001b1d00720c */ /* 0x000fca0003f44070 */
[--C-:B------:R-:W-:Y:S01]  /*115f0*/  @!P4 IMAD.IADD R21, R21, 0x1, -R29.reuse ;  /* 0x000000011515c824 */ /* 0x100fe200078e0a1d */
[C---:B------:R-:W-:Y:S01]  /*11600*/  ISETP.GT.U32.AND P4, PT, R29.reuse, R20, PT ;  /* 0x000000141d00720c */ /* 0x040fe20003f84070 */
[--C-:B------:R-:W-:Y:S01]  /*11610*/  @!P0 IMAD.IADD R4, R4, 0x1, -R29.reuse ;  /* 0x0000000104048824 */ /* 0x100fe200078e0a1d */
[----:B------:R-:W-:Y:S01]  /*11620*/  ISETP.GT.U32.AND P6, PT, R29, R17, PT ;  /* 0x000000111d00720c */ /* 0x000fe20003fc4070 */
[----:B------:R-:W-:Y:S01]  /*11630*/  @!P1 IMAD.IADD R23, R23, 0x1, -R29 ;  /* 0x0000000117179824 */ /* 0x000fe200078e0a1d */
[C---:B------:R-:W-:Y:S02]  /*11640*/  ISETP.GT.U32.AND P0, PT, R29.reuse, R22, PT ;  /* 0x000000161d00720c */ /* 0x040fe40003f04070 */
[----:B------:R-:W-:-:S09]  /*11650*/  ISETP.GT.U32.AND P1, PT, R29, R25, PT ;  /* 0x000000191d00720c */ /* 0x000fd20003f24070 */
[--C-:B------:R-:W-:Y:S01]  /*11660*/  @!P6 IMAD.IADD R17, R17, 0x1, -R29.reuse ;  /* 0x000000011111e824 */ /* 0x100fe200078e0a1d */
[----:B------:R-:W-:Y:S01]  /*11670*/  ISETP.GT.U32.AND P6, PT, R29, R6, PT ;  /* 0x000000061d00720c */ /* 0x000fe20003fc4070 */
[--C-:B------:R-:W-:Y:S02]  /*11680*/  @!P3 IMAD.IADD R7, R7, 0x1, -R29.reuse ;  /* 0x000000010707b824 */ /* 0x100fe400078e0a1d */
[--C-:B------:R-:W-:Y:S02]  /*11690*/  @!P2 IMAD.IADD R27, R27, 0x1, -R29.reuse ;  /* 0x000000011b1ba824 */ /* 0x100fe400078e0a1d */
[--C-:B------:R-:W-:Y:S01]  /*116a0*/  @!P4 IMAD.IADD R20, R20, 0x1, -R29.reuse ;  /* 0x000000011414c824 */ /* 0x100fe200078e0a1d */
[----:B------:R-:W-:Y:S01]  /*116b0*/  ISETP.GT.U32.AND P2, PT, R29, R7, PT ;  /* 0x000000071d00720c */ /* 0x000fe20003f44070 */
[----:B------:R-:W-:-:S06]  /*116c0*/  @!P0 IMAD.IADD R22, R22, 0x1, -R29 ;  /* 0x0000000116168824 */ /* 0x000fcc00078e0a1d */
[--C-:B------:R-:W-:Y:S02]  /*116d0*/  @!P6 IMAD.IADD R6, R6, 0x1, -R29.reuse ;  /* 0x000000010606e824 */ /* 0x100fe400078e0a1d */
[----:B------:R-:W-:-:S03]  /*116e0*/  @!P1 IMAD.IADD R25, R25, 0x1, -R29 ;  /* 0x0000000119199824 */ /* 0x000fc600078e0a1d */
[----:B------:R0:W-:Y:S01]  /*116f0*/  STL [R1+0x54], R6 ;  /* 0x0000540601007387 */ /* 0x0001e20000100800 */
[----:B------:R-:W-:-:S03]  /*11700*/  @!P2 IMAD.IADD R7, R7, 0x1, -R29 ;  /* 0x000000010707a824 */ /* 0x000fc600078e0a1d */
[----:B0-----:R-:W2:Y:S04]  /*11710*/  LDL.LU R6, [R1+0x784] ;  /* 0x0007840001067983 */ /* 0x001ea80000300800 */
[----:B------:R0:W-:Y:S04]  /*11720*/  STL [R1+0x50], R20 ;  /* 0x0000501401007387 */ /* 0x0001e80000100800 */
[----:B------:R-:W3:Y:S04]  /*11730*/  LDL.LU R16, [R1+0x764] ;  /* 0x0007640001107983 */ /* 0x000ee80000300800 */
[----:B------:R1:W-:Y:S04]  /*11740*/  STL [R1+0x4c], R22 ;  /* 0x00004c1601007387 */ /* 0x0003e80000100800 */
[----:B------:R-:W2:Y:S04]  /*11750*/  LDL.LU R19, [R1+0x768] ;  /* 0x0007680001137983 */ /* 0x000ea80000300800 */
[----:B------:R4:W-:Y:S04]  /*11760*/  STL [R1+0x48], R25 ;  /* 0x0000481901007387 */ /* 0x0009e80000100800 */
[----:B0-----:R-:W2:Y:S04]  /*11770*/  LDL.LU R20, [R1+0x76c] ;  /* 0x00076c0001147983 */ /* 0x001ea80000300800 */
[----:B-1----:R-:W2:Y:S04]  /*11780*/  LDL.LU R22, [R1+0x774] ;  /* 0x0007740001167983 */ /* 0x002ea80000300800 */
[----:B------:R0:W-:Y:S04]  /*11790*/  STL [R1+0x44], R7 ;  /* 0x0000440701007387 */ /* 0x0001e80000100800 */
[----:B----4-:R-:W4:Y:S01]  /*117a0*/  LDL.LU R25, [R1+0x770] ;  /* 0x0007700001197983 */ /* 0x010f220000300800 */
[----:B------:R-:W-:-:S02]  /*117b0*/  ISETP.GT.U32.AND P5, PT, R29, R8, PT ;  /* 0x000000081d00720c */ /* 0x000fc40003fa4070 */
[C---:B------:R-:W-:Y:S02]  /*117c0*/  ISETP.GT.U32.AND P3, PT, R29.reuse, R10, PT ;  /* 0x0000000a1d00720c */ /* 0x040fe40003f64070 */
[C---:B------:R-:W-:Y:S01]  /*117d0*/  ISETP.GT.U32.AND P4, PT, R29.reuse, R21, PT ;  /* 0x000000151d00720c */ /* 0x040fe20003f84070 */
[----:B0-----:R-:W4:Y:S08]  /*117e0*/  LDL.LU R7, [R1+0x750] ;  /* 0x0007500001077983 */ /* 0x001f300000300800 */
[--C-:B------:R-:W-:Y:S01]  /*117f0*/  @!P5 IMAD.IADD R8, R8, 0x1, -R29.reuse ;  /* 0x000000010808d824 */ /* 0x100fe200078e0a1d */
[C---:B------:R-:W-:Y:S01]  /*11800*/  ISETP.GT.U32.AND P5, PT, R29.reuse, R13, PT ;  /* 0x0000000d1d00720c */ /* 0x040fe20003fa4070 */
[----:B------:R-:W-:Y:S01]  /*11810*/  @!P3 IMAD.IADD R10, R10, 0x1, -R29 ;  /* 0x000000010a0ab824 */ /* 0x000fe200078e0a1d */
[----:B------:R-:W-:-:S02]  /*11820*/  ISETP.GT.U32.AND P0, PT, R29, R4, PT ;  /* 0x000000041d00720c */ /* 0x000fc40003f04070 */
[----:B------:R-:W-:-:S09]  /*11830*/  ISETP.GT.U32.AND P3, PT, R29, R8, PT ;  /* 0x000000081d00720c */ /* 0x000fd20003f64070 */
[--C-:B------:R-:W-:Y:S01]  /*11840*/  @!P5 IMAD.IADD R13, R13, 0x1, -R29.reuse ;  /* 0x000000010d0dd824 */ /* 0x100fe200078e0a1d */
[C---:B------:R-:W-:Y:S02]  /*11850*/  ISETP.GT.U32.AND P5, PT, R29.reuse, R17, PT ;  /* 0x000000111d00720c */ /* 0x040fe40003fa4070 */
[C---:B------:R-:W-:Y:S02]  /*11860*/  ISETP.GT.U32.AND P1, PT, R29.reuse, R23, PT ;  /* 0x000000171d00720c */ /* 0x040fe40003f24070 */
[----:B------:R-:W-:Y:S01]  /*11870*/  ISETP.GT.U32.AND P6, PT, R29, R13, PT ;  /* 0x0000000d1d00720c */ /* 0x000fe20003fc4070 */
[--C-:B------:R-:W-:Y:S01]  /*11880*/  @!P4 IMAD.IADD R21, R21, 0x1, -R29.reuse ;  /* 0x000000011515c824 */ /* 0x100fe200078e0a1d */
[----:B-----5:R-:W-:Y:S01]  /*11890*/  ISETP.GT.U32.AND P4, PT, R29, R18, PT ;  /* 0x000000121d00720c */ /* 0x020fe20003f84070 */
[--C-:B------:R-:W-:Y:S02]  /*118a0*/  @!P3 IMAD.IADD R8, R8, 0x1, -R29.reuse ;  /* 0x000000010808b824 */ /* 0x100fe400078e0a1d */
[----:B------:R-:W-:-:S04]  /*118b0*/  @!P0 IMAD.IADD R4, R4, 0x1, -R29 ;  /* 0x0000000104048824 */ /* 0x000fc800078e0a1d */
[--C-:B------:R-:W-:Y:S01]  /*118c0*/  @!P5 IMAD.IADD R17, R17, 0x1, -R29.reuse ;  /* 0x000000011111d824 */ /* 0x100fe200078e0a1d */
[C---:B------:R-:W-:Y:S02]  /*118d0*/  ISETP.GT.U32.AND P5, PT, R29.reuse, R9, PT ;  /* 0x000000091d00720c */ /* 0x040fe40003fa4070 */
[C---:B------:R-:W-:Y:S01]  /*118e0*/  ISETP.GT.U32.AND P0, PT, R29.reuse, R5, PT ;  /* 0x000000051d00720c */ /* 0x040fe20003f04070 */
[----:B------:R0:W-:Y:S01]  /*118f0*/  STL [R1+0x40], R8 ;  /* 0x0000400801007387 */ /* 0x0001e20000100800 */
[----:B------:R-:W-:Y:S01]  /*11900*/  ISETP.GT.U32.AND P2, PT, R29, R27, PT ;  /* 0x0000001b1d00720c */ /* 0x000fe20003f44070 */
[--C-:B------:R-:W-:Y:S01]  /*11910*/  @!P1 IMAD.IADD R23, R23, 0x1, -R29.reuse ;  /* 0x0000000117179824 */ /* 0x100fe200078e0a1d */
[----:B------:R-:W-:Y:S01]  /*11920*/  ISETP.GT.U32.AND P1, PT, R29, R24, PT ;  /* 0x000000181d00720c */ /* 0x000fe20003f24070 */
[--C-:B------:R-:W-:Y:S01]  /*11930*/  @!P6 IMAD.IADD R13, R13, 0x1, -R29.reuse ;  /* 0x000000010d0de824 */ /* 0x100fe200078e0a1d */
[----:B0-----:R-:W5:Y:S05]  /*11940*/  LDL.LU R8, [R1+0x754] ;  /* 0x0007540001087983 */ /* 0x001f6a0000300800 */
[--C-:B------:R-:W-:Y:S01]  /*11950*/  @!P5 IMAD.IADD R9, R9, 0x1, -R29.reuse ;  /* 0x000000010909d824 */ /* 0x100fe200078e0a1d */
[----:B------:R-:W-:Y:S01]  /*11960*/  ISETP.GT.U32.AND P3, PT, R29, R10, PT ;  /* 0x0000000a1d00720c */ /* 0x000fe20003f64070 */
[----:B------:R-:W-:-:S02]  /*11970*/  @!P4 IMAD.IADD R18, R18, 0x1, -R29 ;  /* 0x000000011212c824 */ /* 0x000fc400078e0a1d */
[--C-:B------:R-:W-:Y:S02]  /*11980*/  @!P0 IMAD.IADD R5, R5, 0x1, -R29.reuse ;  /* 0x0000000105058824 */ /* 0x100fe400078e0a1d */
[--C-:B------:R-:W-:Y:S01]  /*11990*/  @!P2 IMAD.IADD R27, R27, 0x1, -R29.reuse ;  /* 0x000000011b1ba824 */ /* 0x100fe200078e0a1d */
[----:B------:R-:W-:Y:S01]  /*119a0*/  ISETP.GT.U32.AND P2, PT, R29, R26, PT ;  /* 0x0000001a1d00720c */ /* 0x000fe20003f44070 */
[--C-:B------:R-:W-:Y:S01]  /*119b0*/  @!P1 IMAD.IADD R24, R24, 0x1, -R29.reuse ;  /* 0x0000000118189824 */ /* 0x100fe200078e0a1d */
[----:B------:R-:W-:Y:S01]  /*119c0*/  IABS R14, R14 ;  /* 0x0000000e000e7213 */ /* 0x000fe20000000000 */
[----:B------:R-:W-:Y:S04]  /*119d0*/  STL [R1+0x3c], R17 ;  /* 0x00003c1101007387 */ /* 0x000fe80000100800 */
[----:B------:R-:W-:Y:S01]  /*119e0*/  IMAD.HI.U32 R0, R28, R14, RZ ;  /* 0x0000000e1c007227 */ /* 0x000fe200078e00ff */
[----:B------:R-:W-:Y:S03]  /*119f0*/  STL [R1+0x38], R21 ;  /* 0x0000381501007387 */ /* 0x000fe60000100800 */
[----:B------:R-:W-:Y:S01]  /*11a00*/  @!P3 IMAD.IADD R10, R10, 0x1, -R29 ;  /* 0x000000010a0ab824 */ /* 0x000fe200078e0a1d */
[----:B------:R-:W-:Y:S01]  /*11a10*/  STL [R1+0x34], R4 ;  /* 0x0000340401007387 */ /* 0x000fe20000100800 */
[----:B------:R-:W-:-:S03]  /*11a20*/  IMAD.MOV R0, RZ, RZ, -R0 ;  /* 0x000000ffff007224 */ /* 0x000fc600078e0a00 */
[----:B------:R-:W-:Y:S01]  /*11a30*/  STL [R1+0x30], R23 ;  /* 0x0000301701007387 */ /* 0x000fe20000100800 */
[----:B------:R-:W-:-:S03]  /*11a40*/  @!P2 IMAD.IADD R26, R26, 0x1, -R29 ;  /* 0x000000011a1aa824 */ /* 0x000fc600078e0a1d */
[----:B------:R-:W-:Y:S04]  /*11a50*/  STL [R1+0x2c], R27 ;  /* 0x00002c1b01007387 */ /* 0x000fe80000100800 */
[----:B------:R0:W-:Y:S01]  /*11a60*/  STL [R1+0x78c], R13 ;  /* 0x00078c0d01007387 */ /* 0x0001e20000100800 */
[----:B------:R-:W-:-:S03]  /*11a70*/  IMAD R14, R29, R0, R14 ;  /* 0x000000001d0e7224 */ /* 0x000fc600078e020e */
[----:B------:R1:W-:Y:S04]  /*11a80*/  STL [R1+0x28], R10 ;  /* 0x0000280a01007387 */ /* 0x0003e80000100800 */
[----:B0-----:R-:W5:Y:S04]  /*11a90*/  LDL R13, [R1+0x2304] ;  /* 0x00230400010d7983 */ /* 0x001f680000100800 */
[----:B-1----:R-:W5:Y:S04]  /*11aa0*/  LDL.LU R10, [R1+0x758] ;  /* 0x00075800010a7983 */ /* 0x002f680000300800 */
[----:B------:R-:W5:Y:S04]  /*11ab0*/  LDL.LU R21, [R1+0x760] ;  /* 0x0007600001157983 */ /* 0x000f680000300800 */
[----:B------:R-:W5:Y:S04]  /*11ac0*/  LDL.LU R4, [R1+0x75c] ;  /* 0x00075c0001047983 */ /* 0x000f680000300800 */
[----:B------:R-:W5:Y:S04]  /*11ad0*/  LDL.LU R23, [R1+0x73c] ;  /* 0x00073c0001177983 */ /* 0x000f680000300800 */
[----:B------:R-:W-:Y:S04]  /*11ae0*/  STL [R1+0x2ccc], R14 ;  /* 0x002ccc0e01007387 */ /* 0x000fe80000100800 */
[----:B------:R-:W5:Y:S01]  /*11af0*/  LDL.LU R27, [R1+0x740] ;  /* 0x00074000011b7983 */ /* 0x000f620000300800 */
[----:B---3--:R-:W-:-:S02]  /*11b00*/  ISETP.GT.U32.AND P6, PT, R29, R16, PT ;  /* 0x000000101d00720c */ /* 0x008fc40003fc4070 */
[C---:B--2---:R-:W-:Y:S02]  /*11b10*/  ISETP.GT.U32.AND P5, PT, R29.reuse, R19, PT ;  /* 0x000000131d00720c */ /* 0x044fe40003fa4070 */
[C---:B------:R-:W-:Y:S02]  /*11b20*/  ISETP.GT.U32.AND P4, PT, R29.reuse, R20, PT ;  /* 0x000000141d00720c */ /* 0x040fe40003f84070 */
[----:B------:R-:W-:-:S07]  /*11b30*/  ISETP.GT.U32.AND P0, PT, R29, R22, PT ;  /* 0x000000161d00720c */ /* 0x000fce0003f04070 */
[--C-:B------:R-:W-:Y:S01]  /*11b40*/  @!P6 IMAD.IADD R16, R16, 0x1, -R29.reuse ;  /* 0x000000011010e824 */ /* 0x100fe200078e0a1d */
[----:B------:R-:W-:Y:S01]  /*11b50*/  ISETP.GT.U32.AND P6, PT, R29, R9, PT ;  /* 0x000000091d00720c */ /* 0x000fe20003fc4070 */
[--C-:B------:R-:W-:Y:S01]  /*11b60*/  @!P5 IMAD.IADD R19, R19, 0x1, -R29.reuse ;  /* 0x000000011313d824 */ /* 0x100fe200078e0a1d */
[C---:B------:R-:W-:Y:S02]  /*11b70*/  ISETP.GT.U32.AND P5, PT, R29.reuse, R18, PT ;  /* 0x000000121d00720c */ /* 0x040fe40003fa4070 */
[C---:B----4-:R-:W-:Y:S01]  /*11b80*/  ISETP.GT.U32.AND P1, PT, R29.reuse, R25, PT ;  /* 0x000000191d00720c */ /* 0x050fe20003f24070 */
[--C-:B------:R-:W-:Y:S01]  /*11b90*/  @!P4 IMAD.IADD R20, R20, 0x1, -R29.reuse ;  /* 0x000000011414c824 */ /* 0x100fe200078e0a1d */
[C---:B------:R-:W-:Y:S01]  /*11ba0*/  ISETP.GT.U32.AND P4, PT, R29.reuse, R5, PT ;  /* 0x000000051d00720c */ /* 0x040fe20003f84070 */
[----:B------:R-:W-:Y:S01]  /*11bb0*/  @!P0 IMAD.IADD R22, R22, 0x1, -R29 ;  /* 0x0000000116168824 */ /* 0x000fe200078e0a1d */
[----:B------:R-:W-:-:S05]  /*11bc0*/  ISETP.GT.U32.AND P0, PT, R29, R24, PT ;  /* 0x000000181d00720c */ /* 0x000fca0003f04070 */
[--C-:B------:R-:W-:Y:S02]  /*11bd0*/  @!P6 IMAD.IADD R9, R9, 0x1, -R29.reuse ;  /* 0x000000010909e824 */ /* 0x100fe400078e0a1d */
[--C-:B------:R-:W-:Y:S02]  /*11be0*/  @!P5 IMAD.IADD R18, R18, 0x1, -R29.reuse ;  /* 0x000000011212d824 */ /* 0x100fe400078e0a1d */
[--C-:B------:R-:W-:Y:S01]  /*11bf0*/  @!P1 IMAD.IADD R25, R25, 0x1, -R29.reuse ;  /* 0x0000000119199824 */ /* 0x100fe200078e0a1d */
[----:B------:R-:W-:Y:S01]  /*11c00*/  ISETP.GT.U32.AND P1, PT, R29, R26, PT ;  /* 0x0000001a1d00720c */ /* 0x000fe20003f24070 */
[--C-:B------:R-:W-:Y:S01]  /*11c10*/  @!P4 IMAD.IADD R5, R5, 0x1, -R29.reuse ;  /* 0x000000010505c824 */ /* 0x100fe200078e0a1d */
[----:B------:R0:W-:Y:S01]  /*11c20*/  STL [R1+0x790], R9 ;  /* 0x0007900901007387 */ /* 0x0001e20000100800 */
[----:B------:R-:W-:-:S03]  /*11c30*/  @!P0 IMAD.IADD R24, R24, 0x1, -R29 ;  /* 0x0000000118188824 */ /* 0x000fc600078e0a1d */
[----:B0-----:R-:W2:Y:S04]  /*11c40*/  LDL.LU R9, [R1+0x744] ;  /* 0x0007440001097983 */ /* 0x001ea80000300800 */
[----:B------:R0:W-:Y:S04]  /*11c50*/  STL [R1+0x778], R18 ;  /* 0x0007781201007387 */ /* 0x0001e80000100800 */
[----:B------:R-:W3:Y:S04]  /*11c60*/  LDL.LU R2, [R1+0x74c] ;  /* 0x00074c0001027983 */ /* 0x000ee80000300800 */
[----:B------:R1:W-:Y:S01]  /*11c70*/  STL [R1+0x77c], R5 ;  /* 0x00077c0501007387 */ /* 0x0003e20000100800 */
[----:B------:R-:W-:-:S03]  /*11c80*/  @!P1 IMAD.IADD R26, R26, 0x1, -R29 ;  /* 0x000000011a1a9824 */ /* 0x000fc600078e0a1d */
[----:B------:R4:W-:Y:S04]  /*11c90*/  STL [R1+0x780], R24 ;  /* 0x0007801801007387 */ /* 0x0009e80000100800 */
[----:B------:R-:W2:Y:S04]  /*11ca0*/  LDL.LU R17, [R1+0x748] ;  /* 0x0007480001117983 */ /* 0x000ea80000300800 */
[----:B0-----:R-:W2:Y:S04]  /*11cb0*/  LDL.LU R18, [R1+0x728] ;  /* 0x0007280001127983 */ /* 0x001ea80000300800 */
[----:B------:R0:W-:Y:S04]  /*11cc0*/  STL [R1+0x788], R26 ;  /* 0x0007881a01007387 */ /* 0x0001e80000100800 */
[----:B-1----:R-:W2:Y:S01]  /*11cd0*/  LDL.LU R5, [R1+0x72c] ;  /* 0x00072c0001057983 */ /* 0x002ea20000300800 */
[----:B------:R-:W-:-:S02]  /*11ce0*/  ISETP.GT.U32.AND P3, PT, R29, R6, PT ;  /* 0x000000061d00720c */ /* 0x000fc40003f64070 */
[C---:B------:R-:W-:Y:S01]  /*11cf0*/  ISETP.GT.U32.AND P2, PT, R29.reuse, R7, PT ;  /* 0x000000071d00720c */ /* 0x040fe20003f44070 */
[----:B----4-:R-:W4:Y:S10]  /*11d00*/  LDL.LU R24, [R1+0x730] ;  /* 0x0007300001187983 */ /* 0x010f340000300800 */
[--C-:B------:R-:W-:Y:S01]  /*11d10*/  @!P3 IMAD.IADD R6, R6, 0x1, -R29.reuse ;  /* 0x000000010606b824 */ /* 0x100fe200078e0a1d */
[----:B-----5:R-:W-:Y:S01]  /*11d20*/  ISETP.GT.U32.AND P3, PT, R29, R8, PT ;  /* 0x000000081d00720c */ /* 0x020fe20003f64070 */
[----:B------:R-:W-:-:S03]  /*11d30*/  @!P2 IMAD.IADD R7, R7, 0x1, -R29 ;  /* 0x000000010707a824 */ /* 0x000fc600078e0a1d */
[C---:B------:R-:W-:Y:S02]  /*11d40*/  ISETP.GT.U32.AND P2, PT, R29.reuse, R6, PT ;  /* 0x000000061d00720c */ /* 0x040fe40003f44070 */
[----:B------:R-:W-:-:S07]  /*11d50*/  ISETP.GT.U32.AND P5, PT, R29, R19, PT ;  /* 0x000000131d00720c */ /* 0x000fce0003fa4070 */
[--C-:B------:R-:W-:Y:S01]  /*11d60*/  @!P3 IMAD.IADD R8, R8, 0x1, -R29.reuse ;  /* 0x000000010808b824 */ /* 0x100fe200078e0a1d */
[C---:B------:R-:W-:Y:S02]  /*11d70*/  ISETP.GT.U32.AND P3, PT, R29.reuse, R16, PT ;  /* 0x000000101d00720c */ /* 0x040fe40003f64070 */
[C---:B------:R-:W-:Y:S01]  /*11d80*/  ISETP.GT.U32.AND P4, PT, R29.reuse, R20, PT ;  /* 0x000000141d00720c */ /* 0x040fe20003f84070 */
[--C-:B------:R-:W-:Y:S01]  /*11d90*/  @!P2 IMAD.IADD R6, R6, 0x1, -R29.reuse ;  /* 0x000000010606a824 */ /* 0x100fe200078e0a1d */
[----:B------:R-:W-:Y:S01]  /*11da0*/  ISETP.GT.U32.AND P6, PT, R29, R8, PT ;  /* 0x000000081d00720c */ /* 0x000fe20003fc4070 */
[--C-:B------:R-:W-:Y:S01]  /*11db0*/  @!P5 IMAD.IADD R19, R19, 0x1, -R29.reuse ;  /* 0x000000011313d824 */ /* 0x100fe200078e0a1d */
[C---:B------:R-:W-:Y:S02]  /*11dc0*/  ISETP.GT.U32.AND P0, PT, R29.reuse, R22, PT ;  /* 0x000000161d00720c */ /* 0x040fe40003f04070 */
[----:B------:R1:W-:Y:S04]  /*11dd0*/  STL [R1+0x784], R6 ;  /* 0x0007840601007387 */ /* 0x0003e80000100800 */
[----:B0-----:R-:W5:Y:S01]  /*11de0*/  LDL.LU R26, [R1+0x738] ;  /* 0x00073800011a7983 */ /* 0x001f620000300800 */
[--C-:B------:R-:W-:Y:S01]  /*11df0*/  @!P3 IMAD.IADD R16, R16, 0x1, -R29.reuse ;  /* 0x000000011010b824 */ /* 0x100fe200078e0a1d */
[C---:B------:R-:W-:Y:S01]  /*11e00*/  ISETP.GT.U32.AND P3, PT, R29.reuse, R10, PT ;  /* 0x0000000a1d00720c */ /* 0x040fe20003f64070 */
[--C-:B------:R-:W-:Y:S01]  /*11e10*/  @!P4 IMAD.IADD R20, R20, 0x1, -R29.reuse ;  /* 0x000000011414c824 */ /* 0x100fe200078e0a1d */
[----:B-1----:R-:W4:Y:S01]  /*11e20*/  LDL.LU R6, [R1+0x734] ;  /* 0x0007340001067983 */ /* 0x002f220000300800 */
[C---:B------:R-:W-:Y:S01]  /*11e30*/  ISETP.GT.U32.AND P5, PT, R29.reuse, R21, PT ;  /* 0x000000151d00720c */ /* 0x040fe20003fa4070 */
[----:B------:R-:W-:Y:S01]  /*11e40*/  @!P6 IMAD.IADD R8, R8, 0x1, -R29 ;  /* 0x000000010808e824 */ /* 0x000fe200078e0a1d */
[----:B------:R-:W-:-:S02]  /*11e50*/  ISETP.GT.U32.AND P4, PT, R29, R4, PT ;  /* 0x000000041d00720c */ /* 0x000fc40003f84070 */
[C---:B------:R-:W-:Y:S02]  /*11e60*/  ISETP.GT.U32.AND P1, PT, R29.reuse, R25, PT ;  /* 0x000000191d00720c */ /* 0x040fe40003f24070 */
[----:B------:R-:W-:-:S04]  /*11e70*/  ISETP.GT.U32.AND P2, PT, R29, R7, PT ;  /* 0x000000071d00720c */ /* 0x000fc80003f44070 */
[--C-:B------:R-:W-:Y:S02]  /*11e80*/  @!P3 IMAD.IADD R10, R10, 0x1, -R29.reuse ;  /* 0x000000010a0ab824 */ /* 0x100fe400078e0a1d */
[--C-:B------:R-:W-:Y:S02]  /*11e90*/  @!P0 IMAD.IADD R22, R22, 0x1, -R29.reuse ;  /* 0x0000000116168824 */ /* 0x100fe400078e0a1d */
[--C-:B------:R-:W-:Y:S01]  /*11ea0*/  @!P5 IMAD.IADD R21, R21, 0x1, -R29.reuse ;  /* 0x000000011515d824 */ /* 0x100fe200078e0a1d */
[----:B------:R-:W-:Y:S01]  /*11eb0*/  ISETP.GT.U32.AND P0, PT, R29, R23, PT ;  /* 0x000000171d00720c */ /* 0x000fe20003f04070 */
[--C-:B------:R-:W-:Y:S01]  /*11ec0*/  @!P4 IMAD.IADD R4, R4, 0x1, -R29.reuse ;  /* 0x000000010404c824 */ /* 0x100fe200078e0a1d */
[----:B------:R-:W-:Y:S01]  /*11ed0*/  STL [R1+0x764], R16 ;  /* 0x0007641001007387 */ /* 0x000fe20000100800 */
[--C-:B------:R-:W-:Y:S02]  /*11ee0*/  @!P1 IMAD.IADD R25, R25, 0x1, -R29.reuse ;  /* 0x0000000119199824 */ /* 0x100fe400078e0a1d */
[--C-:B------:R-:W-:Y:S01]  /*11ef0*/  @!P2 IMAD.IADD R7, R7, 0x1, -R29.reuse ;  /* 0x000000010707a824 */ /* 0x100fe200078e0a1d */
[----:B------:R-:W-:Y:S04]  /*11f00*/  STL [R1+0x768], R19 ;  /* 0x0007681301007387 */ /* 0x000fe80000100800 */
[----:B------:R-:W-:Y:S03]  /*11f10*/  STL [R1+0x76c], R20 ;  /* 0x00076c1401007387 */ /* 0x000fe60000100800 */
[----:B------:R-:W-:Y:S01]  /*11f20*/  @!P0 IMAD.IADD R23, R23, 0x1, -R29 ;  /* 0x0000000117178824 */ /* 0x000fe200078e0a1d */
[----:B------:R-:W-:Y:S04]  /*11f30*/  STL [R1+0x774], R22 ;  /* 0x0007741601007387 */ /* 0x000fe80000100800 */
[----:B------:R-:W-:Y:S04]  /*11f40*/  STL [R1+0x770], R25 ;  /* 0x0007701901007387 */ /* 0x000fe80000100800 */
[----:B------:R0:W-:Y:S04]  /*11f50*/  STL [R1+0x750], R7 ;  /* 0x0007500701007387 */ /* 0x0001e80000100800 */
[----:B0-----:R-:W5:Y:S04]  /*11f60*/  LDL.LU R7, [R1+0x714] ;  /* 0x0007140001077983 */ /* 0x001f680000300800 */
[----:B------:R0:W-:Y:S04]  /*11f70*/  STL [R1+0x754], R8 ;  /* 0x0007540801007387 */ /* 0x0001e80000100800 */
[----:B0-----:R-:W5:Y:S04]  /*11f80*/  LDL.LU R8, [R1+0x718] ;  /* 0x0007180001087983 */ /* 0x001f680000300800 */
[----:B------:R-:W5:Y:S04]  /*11f90*/  LDL.LU R19, [R1+0x71c] ;  /* 0x00071c0001137983 */ /* 0x000f680000300800 */
[----:B------:R-:W5:Y:S04]  /*11fa0*/  LDL.LU R22, [R1+0x724] ;  /* 0x0007240001167983 */ /* 0x000f680000300800 */
[----:B------:R-:W5:Y:S01]  /*11fb0*/  LDL.LU R25, [R1+0x720] ;  /* 0x0007200001197983 */ /* 0x000f620000300800 */
[----:B---3--:R-:W-:-:S02]  /*11fc0*/  ISETP.GT.U32.AND P6, PT, R29, R2, PT ;  /* 0x000000021d00720c */ /* 0x008fc40003fc4070 */
[C---:B--2---:R-:W-:Y:S02]  /*11fd0*/  ISETP.GT.U32.AND P3, PT, R29.reuse, R17, PT ;  /* 0x000000111d00720c */ /* 0x044fe40003f64070 */
[----:B------:R-:W-:-:S09]  /*11fe0*/  ISETP.GT.U32.AND P5, PT, R29, R18, PT ;  /* 0x000000121d00720c */ /* 0x000fd20003fa4070 */
[--C-:B------:R-:W-:Y:S01]  /*11ff0*/  @!P6 IMAD.IADD R2, R2, 0x1, -R29.reuse ;  /* 0x000000010202e824 */ /* 0x100fe200078e0a1d */
[C---:B------:R-:W-:Y:S02]  /*12000*/  ISETP.GT.U32.AND P6, PT, R29.reuse, R10, PT ;  /* 0x0000000a1d00720c */ /* 0x040fe40003fc4070 */
[----:B------:R-:W-:Y:S01]  /*12010*/  ISETP.GT.U32.AND P4, PT, R29, R5, PT ;  /* 0x000000051d00720c */ /* 0x000fe20003f84070 */
[--C-:B------:R-:W-:Y:S01]  /*12020*/  @!P3 IMAD.IADD R17, R17, 0x1, -R29.reuse ;  /* 0x000000011111b824 */ /* 0x100fe200078e0a1d */
[C---:B------:R-:W-:Y:S01]  /*12030*/  ISETP.GT.U32.AND P3, PT, R29.reuse, R21, PT ;  /* 0x000000151d00720c */ /* 0x040fe20003f64070 */
[----:B------:R-:W-:Y:S01]  /*12040*/  @!P5 IMAD.IADD R18, R18, 0x1, -R29 ;  /* 0x000000011212d824 */ /* 0x000fe200078e0a1d */
[----:B------:R-:W-:-:S07]  /*12050*/  ISETP.GT.U32.AND P5, PT, R29, R4, PT ;  /* 0x000000041d00720c */ /* 0x000fce0003fa4070 */
[--C-:B------:R-:W-:Y:S02]  /*12060*/  @!P6 IMAD.IADD R10, R10, 0x1, -R29.reuse ;  /* 0x000000010a0ae824 */ /* 0x100fe400078e0a1d */
[--C-:B------:R-:W-:Y:S01]  /*12070*/  @!P4 IMAD.IADD R5, R5, 0x1, -R29.reuse ;  /* 0x000000010505c824 */ /* 0x100fe200078e0a1d */
[----:B------:R-:W-:Y:S01]  /*12080*/  ISETP.GT.U32.AND P4, PT, R29, R23, PT ;  /* 0x000000171d00720c */ /* 0x000fe20003f84070 */
[--C-:B------:R-:W-:Y:S01]  /*12090*/  @!P3 IMAD.IADD R21, R21, 0x1, -R29.reuse ;  /* 0x000000011515b824 */ /* 0x100fe200078e0a1d */
[----:B------:R0:W-:Y:S01]  /*120a0*/  STL [R1+0x758], R10 ;  /* 0x0007580a01007387 */ /* 0x0001e20000100800 */
[----:B------:R-:W-:-:S03]  /*120b0*/  @!P5 IMAD.IADD R4, R4, 0x1, -R29 ;  /* 0x000000010404d824 */ /* 0x000fc600078e0a1d */
[----:B0-----:R-:W2:Y:S04]  /*120c0*/  LDL.LU R10, [R1+0x700] ;  /* 0x00070000010a7983 */ /* 0x001ea80000300800 */
[----:B------:R-:W3:Y:S03]  /*120d0*/  LDL.LU R20, [R1+0x704] ;  /* 0x0007040001147983 */ /* 0x000ee60000300800 */
[----:B------:R-:W-:Y:S01]  /*120e0*/  @!P4 IMAD.IADD R23, R23, 0x1, -R29 ;  /* 0x000000011717c824 */ /* 0x000fe200078e0a1d */
[----:B------:R0:W-:Y:S04]  /*120f0*/  STL [R1+0x760], R21 ;  /* 0x0007601501007387 */ /* 0x0001e80000100800 */
[----:B0-----:R-:W2:Y:S04]  /*12100*/  LDL.LU R21, [R1+0x708] ;  /* 0x0007080001157983 */ /* 0x001ea80000300800 */
[----:B------:R0:W-:Y:S04]  /*12110*/  STL [R1+0x75c], R4 ;  /* 0x00075c0401007387 */ /* 0x0001e80000100800 */
[----:B0-----:R-:W2:Y:S04]  /*12120*/  LDL.LU R4, [R1+0x710] ;  /* 0x0007100001047983 */ /* 0x001ea80000300800 */
[----:B------:R0:W-:Y:S04]  /*12130*/  STL [R1+0x73c], R23 ;  /* 0x00073c1701007387 */ /* 0x0001e80000100800 */
[----:B0-----:R-:W2:Y:S01]  /*12140*/  LDL.LU R23, [R1+0x70c] ;  /* 0x00070c0001177983 */ /* 0x001ea20000300800 */
[----:B------:R-:W-:-:S02]  /*12150*/  ISETP.GT.U32.AND P2, PT, R29, R9, PT ;  /* 0x000000091d00720c */ /* 0x000fc40003f44070 */
[C---:B------:R-:W-:Y:S02]  /*12160*/  ISETP.GT.U32.AND P1, PT, R29.reuse, R27, PT ;  /* 0x0000001b1d00720c */ /* 0x040fe40003f24070 */
[----:B----4-:R-:W-:-:S09]  /*12170*/  ISETP.GT.U32.AND P0, PT, R29, R24, PT ;  /* 0x000000181d00720c */ /* 0x010fd20003f04070 */
[--C-:B------:R-:W-:Y:S01]  /*12180*/  @!P2 IMAD.IADD R9, R9, 0x1, -R29.reuse ;  /* 0x000000010909a824 */ /* 0x100fe200078e0a1d */
[----:B------:R-:W-:Y:S01]  /*12190*/  ISETP.GT.U32.AND P2, PT, R29, R6, PT ;  /* 0x000000061d00720c */ /* 0x000fe20003f44070 */
[--C-:B------:R-:W-:Y:S01]  /*121a0*/  @!P1 IMAD.IADD R27, R27, 0x1, -R29.reuse ;  /* 0x000000011b1b9824 */ /* 0x100fe200078e0a1d */
[C---:B-----5:R-:W-:Y:S01]  /*121b0*/  ISETP.GT.U32.AND P1, PT, R29.reuse, R26, PT ;  /* 0x0000001a1d00720c */ /* 0x060fe20003f24070 */
[----:B------:R-:W-:Y:S01]  /*121c0*/  @!P0 IMAD.IADD R24, R24, 0x1, -R29 ;  /* 0x0000000118188824 */ /* 0x000fe200078e0a1d */
[C---:B------:R-:W-:Y:S02]  /*121d0*/  ISETP.GT.U32.AND P3, PT, R29.reuse, R17, PT ;  /* 0x000000111d00720c */ /* 0x040fe40003f64070 */
[----:B------:R-:W-:-:S07]  /*121e0*/  ISETP.GT.U32.AND P0, PT, R29, R27, PT ;  /* 0x0000001b1d00720c */ /* 0x000fce0003f04070 */
[--C-:B------:R-:W-:Y:S01]  /*121f0*/  @!P2 IMAD.IADD R6, R6, 0x1, -R29.reuse ;  /* 0x000000010606a824 */ /* 0x100fe200078e0a1d */
[C---:B------:R-:W-:Y:S01]  /*12200*/  ISETP.GT.U32.AND P2, PT, R29.reuse, R2, PT ;  /* 0x000000021d00720c */ /* 0x040fe20003f44070 */
[--C-:B------:R-:W-:Y:S01]  /*12210*/  @!P1 IMAD.IADD R26, R26, 0x1, -R29.reuse ;  /* 0x000000011a1a9824 */ /* 0x100fe200078e0a1d */
[C---:B------:R-:W-:Y:S02]  /*12220*/  ISETP.GT.U32.AND P1, PT, R29.reuse, R9, PT ;  /* 0x000000091d00720c */ /* 0x040fe40003f24070 */
[C---:B------:R-:W-:Y:S02]  /*12230*/  ISETP.GT.U32.AND P5, PT, R29.reuse, R18, PT ;  /* 0x000000121d00720c */ /* 0x040fe40003fa4070 */
[----:B------:R-:W-:Y:S01]  /*12240*/  ISETP.GT.U32.AND P6, PT, R29, R6, PT ;  /* 0x000000061d00720c */ /* 0x000fe20003fc4070 */
[--C-:B------:R-:W-:Y:S02]  /*12250*/  @!P0 IMAD.IADD R27, R27, 0x1, -R29.reuse ;  /* 0x000000011b1b8824 */ /* 0x100fe400078e0a1d */
[----:B------:R-:W-:-:S04]  /*12260*/  @!P3 IMAD.IADD R17, R17, 0x1, -R29 ;  /* 0x000000011111b824 */ /* 0x000fc800078e0a1d */
[--C-:B------:R-:W-:Y:S01]  /*12270*/  @!P2 IMAD.IADD R2, R2, 0x1, -R29.reuse ;  /* 0x000000010202a824 */ /* 0x100fe200078e0a1d */
[----:B------:R-:W-:Y:S01]  /*12280*/  ISETP.GT.U32.AND P2, PT, R29, R7, PT ;  /* 0x000000071d00720c */ /* 0x000fe20003f44070 */
[--C-:B------:R-:W-:Y:S01]  /*12290*/  @!P1 IMAD.IADD R9, R9, 0x1, -R29.reuse ;  /* 0x0000000109099824 */ /* 0x100fe200078e0a1d */
[C---:B------:R-:W-:Y:S01]  /*122a0*/  ISETP.GT.U32.AND P3, PT, R29.reuse, R8, PT ;  /* 0x000000081d00720c */ /* 0x040fe20003f64070 */
[----:B------:R0:W-:Y:S01]  /*122b0*/  STL [R1+0x740], R27 ;  /* 0x0007401b01007387 */ /* 0x0001e20000100800 */
[C---:B------:R-:W-:Y:S01]  /*122c0*/  ISETP.GT.U32.AND P4, PT, R29.reuse, R5, PT ;  /* 0x000000051d00720c */ /* 0x040fe20003f84070 */
[--C-:B------:R-:W-:Y:S01]  /*122d0*/  @!P5 IMAD.IADD R18, R18, 0x1, -R29.reuse ;  /* 0x000000011212d824 */ /* 0x100fe200078e0a1d */
[----:B------:R-:W-:Y:S01]  /*122e0*/  ISETP.GT.U32.AND P5, PT, R29, R19, PT ;  /* 0x000000131d00720c */ /* 0x000fe20003fa4070 */
[--C-:B------:R-:W-:Y:S01]  /*122f0*/  @!P6 IMAD.IADD R6, R6, 0x1, -R29.reuse ;  /* 0x000000010606e824 */ /* 0x100fe200078e0a1d */
[----:B0-----:R-:W4:Y:S04]  /*12300*/  LDL.LU R27, [R1+0x6f0] ;  /* 0x0006f000011b7983 */ /* 0x001f280000300800 */
[----:B------:R0:W-:Y:S01]  /*12310*/  STL [R1+0x744], R9 ;  /* 0x0007440901007387 */ /* 0x0001e20000100800 */
[----:B------:R-:W-:Y:S01]  /*12320*/  @!P2 IMAD.IADD R7, R7, 0x1, -R29 ;  /* 0x000000010707a824 */ /* 0x000fe200078e0a1d */
[----:B------:R-:W-:-:S02]  /*12330*/  ISETP.GT.U32.AND P0, PT, R29, R24, PT ;  /* 0x000000181d00720c */ /* 0x000fc40003f04070 */
[----:B0-----:R-:W5:Y:S01]  /*12340*/  LDL.LU R9, [R1+0x6f4] ;  /* 0x0006f40001097983 */ /* 0x001f620000300800 */
[--C-:B------:R-:W-:Y:S01]  /*12350*/  @!P3 IMAD.IADD R8, R8, 0x1, -R29.reuse ;  /* 0x000000010808b824 */ /* 0x100fe200078e0a1d */
[----:B------:R-:W-:Y:S01]  /*12360*/  ISETP.GT.U32.AND P1, PT, R29, R26, PT ;  /* 0x0000001a1d00720c */ /* 0x000fe20003f24070 */
[--C-:B------:R-:W-:Y:S01]  /*12370*/  @!P4 IMAD.IADD R5, R5, 0x1, -R29.reuse ;  /* 0x000000010505c824 */ /* 0x100fe200078e0a1d */
[----:B------:R-:W-:Y:S01]  /*12380*/  ISETP.GT.U32.AND P4, PT, R29, R22, PT ;  /* 0x000000161d00720c */ /* 0x000fe20003f84070 */
[--C-:B------:R-:W-:Y:S01]  /*12390*/  @!P5 IMAD.IADD R19, R19, 0x1, -R29.reuse ;  /* 0x000000011313d824 */ /* 0x100fe200078e0a1d */
[----:B------:R-:W-:Y:S05]  /*123a0*/  STL [R1+0x74c], R2 ;  /* 0x00074c0201007387 */ /* 0x000fea0000100800 */
[--C-:B------:R-:W-:Y:S01]  /*123b0*/  @!P0 IMAD.IADD R24, R24, 0x1, -R29.reuse ;  /* 0x0000000118188824 */ /* 0x100fe200078e0a1d */
[----:B------:R-:W-:Y:S04]  /*123c0*/  STL [R1+0x748], R17 ;  /* 0x0007481101007387 */ /* 0x000fe80000100800 */
[----:B------:R-:W-:Y:S01]  /*123d0*/  STL [R1+0x728], R18 ;  /* 0x0007281201007387 */ /* 0x000fe20000100800 */
[----:B------:R-:W-:-:S02]  /*123e0*/  @!P1 IMAD.IADD R26, R26, 0x1, -R29 ;  /* 0x000000011a1a9824 */ /* 0x000fc400078e0a1d */
[----:B------:R-:W-:Y:S01]  /*123f0*/  @!P4 IMAD.IADD R22, R22, 0x1, -R29 ;  /* 0x000000011616c824 */ /* 0x000fe200078e0a1d */
[----:B------:R-:W-:Y:S04]  /*12400*/  STL [R1+0x72c], R5 ;  /* 0x00072c0501007387 */ /* 0x000fe80000100800 */
[----:B------:R-:W-:Y:S04]  /*12410*/  STL [R1+0x730], R24 ;  /* 0x0007301801007387 */ /* 0x000fe80000100800 */
[----:B------:R0:W-:Y:S04]  /*12420*/  STL [R1+0x734], R6 ;  /* 0x0007340601007387 */ /* 0x0001e80000100800 */
[----:B------:R1:W-:Y:S04]  /*12430*/  STL [R1+0x738], R26 ;  /* 0x0007381a01007387 */ /* 0x0003e80000100800 */
[----:B0-----:R-:W4:Y:S04]  /*12440*/  LDL.LU R6, [R1+0x6fc] ;  /* 0x0006fc0001067983 */ /* 0x001f280000300800 */
[----:B------:R-:W4:Y:S04]  /*12450*/  LDL.LU R5, [R1+0x6f8] ;  /* 0x0006f80001057983 */ /* 0x000f280000300800 */
[----:B------:R-:W4:Y:S04]  /*12460*/  LDL.LU R24, [R1+0x6d8] ;  /* 0x0006d80001187983 */ /* 0x000f280000300800 */
[----:B-1----:R-:W4:Y:S01]  /*12470*/  LDL.LU R26, [R1+0x6dc] ;  /* 0x0006dc00011a7983 */ /* 0x002f220000300800 */
[----:B---3--:R-:W-:-:S02]  /*12480*/  ISETP.GT.U32.AND P6, PT, R29, R20, PT ;  /* 0x000000141d00720c */ /* 0x008fc40003fc4070 */
[----:B--2---:R-:W-:-:S11]  /*12490*/  ISETP.GT.U32.AND P2, PT, R29, R21, PT ;  /* 0x000000151d00720c */ /* 0x004fd60003f44070 */
[--C-:B------:R-:W-:Y:S01]  /*124a0*/  @!P6 IMAD.IADD R20, R20, 0x1, -R29.reuse ;  /* 0x000000011414e824 */ /* 0x100fe200078e0a1d */
[C---:B------:R-:W-:Y:S02]  /*124b0*/  ISETP.GT.U32.AND P6, PT, R29.reuse, R7, PT ;  /* 0x000000071d00720c */ /* 0x040fe40003fc4070 */
        /* <DEDUP_REMOVED lines=10> */
[----:B------:R0:W-:Y:S06]  /*12560*/  STL [R1+0x714], R7 ;  /* 0x0007140701007387 */ /* 0x0001ec0000100800 */
[--C-:B------:R-:W-:Y:S01]  /*12570*/  @!P3 IMAD.IADD R19, R19, 0x1, -R29.reuse ;  /* 0x000000011313b824 */ /* 0x100fe200078e0a1d */
[----:B0-----:R-:W2:Y:S04]  /*12580*/  LDL.LU R7, [R1+0x6e0] ;  /* 0x0006e00001077983 */ /* 0x001ea80000300800 */
[----:B------:R0:W-:Y:S01]  /*12590*/  STL [R1+0x718], R8 ;  /* 0x0007180801007387 */ /* 0x0001e20000100800 */
[----:B------:R-:W-:-:S03]  /*125a0*/  @!P5 IMAD.IADD R22, R22, 0x1, -R29 ;  /* 0x000000011616d824 */ /* 0x000fc600078e0a1d */
[----:B0-----:R-:W3:Y:S04]  /*125b0*/  LDL.LU R8, [R1+0x6e8] ;  /* 0x0006e80001087983 */ /* 0x001ee80000300800 */
[----:B------:R-:W2:Y:S04]  /*125c0*/  LDL.LU R2, [R1+0x6e4] ;  /* 0x0006e40001027983 */ /* 0x000ea80000300800 */
[----:B------:R0:W-:Y:S04]  /*125d0*/  STL [R1+0x71c], R19 ;  /* 0x00071c1301007387 */ /* 0x0001e80000100800 */
[----:B------:R-:W3:Y:S04]  /*125e0*/  LDL.LU R17, [R1+0x6c4] ;  /* 0x0006c40001117983 */ /* 0x000ee80000300800 */
[----:B------:R-:W3:Y:S04]  /*125f0*/  LDL.LU R18, [R1+0x6c8] ;  /* 0x0006c80001127983 */ /* 0x000ee80000300800 */
[----:B------:R1:W-:Y:S04]  /*12600*/  STL [R1+0x724], R22 ;  /* 0x0007241601007387 */ /* 0x0003e80000100800 */
[----:B0-----:R-:W3:Y:S01]  /*12610*/  LDL.LU R19, [R1+0x6cc] ;  /* 0x0006cc0001137983 */ /* 0x001ee20000300800 */
[----:B------:R-:W-:-:S02]  /*12620*/  ISETP.GT.U32.AND P1, PT, R29, R10, PT ;  /* 0x0000000a1d00720c */ /* 0x000fc40003f24070 */
[C---:B------:R-:W-:Y:S02]  /*12630*/  ISETP.GT.U32.AND P0, PT, R29.reuse, R25, PT ;  /* 0x000000191d00720c */ /* 0x040fe40003f04070 */
[C---:B------:R-:W-:Y:S01]  /*12640*/  ISETP.GT.U32.AND P4, PT, R29.reuse, R12, PT ;  /* 0x0000000c1d00720c */ /* 0x040fe20003f84070 */
[----:B-1----:R-:W3:Y:S08]  /*12650*/  LDL.LU R22, [R1+0x6d4] ;  /* 0x0006d40001167983 */ /* 0x002ef00000300800 */
[--C-:B------:R-:W-:Y:S01]  /*12660*/  @!P1 IMAD.IADD R10, R10, 0x1, -R29.reuse ;  /* 0x000000010a0a9824 */ /* 0x100fe200078e0a1d */
[----:B-----5:R-:W-:Y:S01]  /*12670*/  ISETP.GT.U32.AND P1, PT, R29, R9, PT ;  /* 0x000000091d00720c */ /* 0x020fe20003f24070 */
[--C-:B------:R-:W-:Y:S01]  /*12680*/  @!P0 IMAD.IADD R25, R25, 0x1, -R29.reuse ;  /* 0x0000000119198824 */ /* 0x100fe200078e0a1d */
[C---:B----4-:R-:W-:Y:S01]  /*12690*/  ISETP.GT.U32.AND P0, PT, R29.reuse, R27, PT ;  /* 0x0000001b1d00720c */ /* 0x050fe20003f04070 */
[----:B------:R-:W-:Y:S01]  /*126a0*/  @!P4 IMAD.IADD R12, R12, 0x1, -R29 ;  /* 0x000000010c0cc824 */ /* 0x000fe200078e0a1d */
[----:B------:R-:W-:-:S02]  /*126b0*/  ISETP.GT.U32.AND P2, PT, R29, R21, PT ;  /* 0x000000151d00720c */ /* 0x000fc40003f44070 */
[----:B------:R-:W-:-:S07]  /*126c0*/  ISETP.GT.U32.AND P4, PT, R29, R25, PT ;  /* 0x000000191d00720c */ /* 0x000fce0003f84070 */
[--C-:B------:R-:W-:Y:S01]  /*126d0*/  @!P1 IMAD.IADD R9, R9, 0x1, -R29.reuse ;  /* 0x0000000109099824 */ /* 0x100fe200078e0a1d */
[----:B------:R-:W-:Y:S01]  /*126e0*/  ISETP.GT.U32.AND P1, PT, R29, R20, PT ;  /* 0x000000141d00720c */ /* 0x000fe20003f24070 */
[--C-:B------:R-:W-:Y:S01]  /*126f0*/  @!P0 IMAD.IADD R27, R27, 0x1, -R29.reuse ;  /* 0x000000011b1b8824 */ /* 0x100fe200078e0a1d */
[C---:B------:R-:W-:Y:S02]  /*12700*/  ISETP.GT.U32.AND P0, PT, R29.reuse, R10, PT ;  /* 0x0000000a1d00720c */ /* 0x040fe40003f04070 */
[----:B------:R-:W-:Y:S01]  /*12710*/  ISETP.GT.U32.AND P3, PT, R29, R4, PT ;  /* 0x000000041d00720c */ /* 0x000fe20003f64070 */
[--C-:B------:R-:W-:Y:S01]  /*12720*/  @!P4 IMAD.IADD R25, R25, 0x1, -R29.reuse ;  /* 0x000000011919c824 */ /* 0x100fe200078e0a1d */
[----:B------:R-:W-:Y:S01]  /*12730*/  ISETP.GT.U32.AND P6, PT, R29, R9, PT ;  /* 0x000000091d00720c */ /* 0x000fe20003fc4070 */
[----:B------:R-:W-:Y:S01]  /*12740*/  @!P2 IMAD.IADD R21, R21, 0x1, -R29 ;  /* 0x000000011515a824 */ /* 0x000fe200078e0a1d */
[----:B------:R-:W-:-:S05]  /*12750*/  ISETP.GT.U32.AND P5, PT, R29, R23, PT ;  /* 0x000000171d00720c */ /* 0x000fca0003fa4070 */
[--C-:B------:R-:W-:Y:S01]  /*12760*/  @!P1 IMAD.IADD R20, R20, 0x1, -R29.reuse ;  /* 0x0000000114149824 */ /* 0x100fe200078e0a1d */
[C---:B------:R-:W-:Y:S01]  /*12770*/  ISETP.GT.U32.AND P1, PT, R29.reuse, R6, PT ;  /* 0x000000061d00720c */ /* 0x040fe20003f24070 */
[--C-:B------:R-:W-:Y:S01]  /*12780*/  @!P0 IMAD.IADD R10, R10, 0x1, -R29.reuse ;  /* 0x000000010a0a8824 */ /* 0x100fe200078e0a1d */
[----:B------:R0:W-:Y:S01]  /*12790*/  STL [R1+0x720], R25 ;  /* 0x0007201901007387 */ /* 0x0001e20000100800 */
[C---:B------:R-:W-:Y:S01]  /*127a0*/  ISETP.GT.U32.AND P2, PT, R29.reuse, R5, PT ;  /* 0x000000051d00720c */ /* 0x040fe20003f44070 */
[----:B------:R-:W-:Y:S01]  /*127b0*/  @!P3 IMAD.IADD R4, R4, 0x1, -R29 ;  /* 0x000000010404b824 */ /* 0x000fe200078e0a1d */
[----:B------:R-:W-:Y:S01]  /*127c0*/  ISETP.GT.U32.AND P3, PT, R29, R24, PT ;  /* 0x000000181d00720c */ /* 0x000fe20003f64070 */
[----:B0-----:R-:W4:Y:S01]  /*127d0*/  LDL.LU R25, [R1+0x6d0] ;  /* 0x0006d00001197983 */ /* 0x001f220000300800 */
[----:B------:R-:W-:-:S03]  /*127e0*/  IABS R13, R13 ;  /* 0x0000000d000d7213 */ /* 0x000fc60000000000 */
[----:B------:R0:W-:Y:S01]  /*127f0*/  STL [R1+0x700], R10 ;  /* 0x0007000a01007387 */ /* 0x0001e20000100800 */
[--C-:B------:R-:W-:Y:S01]  /*12800*/  @!P6 IMAD.IADD R9, R9, 0x1, -R29.reuse ;  /* 0x000000010909e824 */ /* 0x100fe200078e0a1d */
[C---:B------:R-:W-:Y:S01]  /*12810*/  ISETP.GT.U32.AND P4, PT, R29.reuse, R12, PT ;  /* 0x0000000c1d00720c */ /* 0x040fe20003f84070 */
[----:B------:R-:W-:Y:S01]  /*12820*/  @!P1 IMAD.IADD R6, R6, 0x1, -R29 ;  /* 0x0000000106069824 */ /* 0x000fe200078e0a1d */
[----:B0-----:R-:W5:Y:S01]  /*12830*/  LDL.LU R10, [R1+0x6b0] ;  /* 0x0006b000010a7983 */ /* 0x001f620000300800 */
[----:B------:R-:W-:Y:S01]  /*12840*/  IMAD.HI.U32 R0, R28, R13, RZ ;  /* 0x0000000d1c007227 */ /* 0x000fe200078e00ff */
[----:B------:R-:W-:-:S03]  /*12850*/  ISETP.GT.U32.AND P0, PT, R29, R27, PT ;  /* 0x0000001b1d00720c */ /* 0x000fc60003f04070 */
[--C-:B------:R-:W-:Y:S01]  /*12860*/  @!P5 IMAD.IADD R23, R23, 0x1, -R29.reuse ;  /* 0x000000011717d824 */ /* 0x100fe200078e0a1d */
[----:B------:R-:W-:Y:S01]  /*12870*/  ISETP.GT.U32.AND P5, PT, R29, R26, PT ;  /* 0x0000001a1d00720c */ /* 0x000fe20003fa4070 */
[--C-:B------:R-:W-:Y:S02]  /*12880*/  @!P2 IMAD.IADD R5, R5, 0x1, -R29.reuse ;  /* 0x000000010505a824 */ /* 0x100fe400078e0a1d */
[----:B------:R-:W-:Y:S02]  /*12890*/  IMAD.MOV R0, RZ, RZ, -R0 ;  /* 0x000000ffff007224 */ /* 0x000fe400078e0a00 */
[----:B------:R-:W-:Y:S02]  /*128a0*/  @!P3 IMAD.IADD R24, R24, 0x1, -R29 ;  /* 0x000000011818b824 */ /* 0x000fe400078e0a1d */
[----:B------:R-:W-:Y:S02]  /*128b0*/  IMAD R13, R29, R0, R13 ;  /* 0x000000001d0d7224 */ /* 0x000fe400078e020d */
[----:B------:R-:W-:-:S03]  /*128c0*/  @!P4 IMAD.IADD R12, R12, 0x1, -R29 ;  /* 0x000000010c0cc824 */ /* 0x000fc600078e0a1d */
[----:B------:R-:W-:Y:S01]  /*128d0*/  STL [R1+0x2cd8], R13 ;  /* 0x002cd80d01007387 */ /* 0x000fe20000100800 */
[--C-:B------:R-:W-:Y:S02]  /*128e0*/  @!P5 IMAD.IADD R26, R26, 0x1, -R29.reuse ;  /* 0x000000011a1ad824 */ /* 0x100fe400078e0a1d */
[----:B------:R-:W-:Y:S01]  /*128f0*/  @!P0 IMAD.IADD R27, R27, 0x1, -R29 ;  /* 0x000000011b1b8824 */ /* 0x000fe200078e0a1d */
[----:B------:R-:W-:Y:S04]  /*12900*/  STL [R1+0x704], R20 ;  /* 0x0007041401007387 */ /* 0x000fe80000100800 */
[----:B------:R-:W-:Y:S04]  /*12910*/  STL [R1+0x708], R21 ;  /* 0x0007081501007387 */ /* 0x000fe80000100800 */
[----:B------:R-:W-:Y:S04]  /*12920*/  STL [R1+0x710], R4 ;  /* 0x0007100401007387 */ /* 0x000fe80000100800 */
[----:B------:R0:W-:Y:S04]  /*12930*/  STL [R1+0x6ec], R12 ;  /* 0x0006ec0c01007387 */ /* 0x0001e80000100800 */
[----:B------:R-:W-:Y:S04]  /*12940*/  STL [R1+0x70c], R23 ;  /* 0x00070c1701007387 */ /* 0x000fe80000100800 */
[----:B0-----:R-:W4:Y:S04]  /*12950*/  LDL R12, [R1+0x2300] ;  /* 0x00230000010c7983 */ /* 0x001f280000100800 */
[----:B------:R0:W-:Y:S04]  /*12960*/  STL [R1+0x6f0], R27 ;  /* 0x0006f01b01007387 */ /* 0x0001e80000100800 */
[----:B0-----:R-:W4:Y:S04]  /*12970*/  LDL.LU R27, [R1+0x6b4] ;  /* 0x0006b400011b7983 */ /* 0x001f280000300800 */
[----:B------:R-:W4:Y:S04]  /*12980*/  LDL.LU R20, [R1+0x6b8] ;  /* 0x0006b80001147983 */ /* 0x000f280000300800 */
[----:B------:R0:W-:Y:S04]  /*12990*/  STL [R1+0x6f4], R9 ;  /* 0x0006f40901007387 */ /* 0x0001e80000100800 */
[----:B------:R-:W4:Y:S04]  /*129a0*/  LDL.LU R21, [R1+0x6c0] ;  /* 0x0006c00001157983 */ /* 0x000f280000300800 */
[----:B------:R-:W4:Y:S04]  /*129b0*/  LDL.LU R23, [R1+0x6bc] ;  /* 0x0006bc0001177983 */ /* 0x000f280000300800 */
[----:B0-----:R-:W4:Y:S01]  /*129c0*/  LDL.LU R9, [R1+0x69c] ;  /* 0x00069c0001097983 */ /* 0x001f220000300800 */
[----:B--2---:R-:W-:-:S02]  /*129d0*/  ISETP.GT.U32.AND P6, PT, R29, R2, PT ;  /* 0x000000021d00720c */ /* 0x004fc40003fc4070 */
[C---:B---3--:R-:W-:Y:S02]  /*129e0*/  ISETP.GT.U32.AND P1, PT, R29.reuse, R17, PT ;  /* 0x000000111d00720c */ /* 0x048fe40003f24070 */
[----:B------:R-:W-:-:S09]  /*129f0*/  ISETP.GT.U32.AND P2, PT, R29, R18, PT ;  /* 0x000000121d00720c */ /* 0x000fd20003f44070 */
[--C-:B------:R-:W-:Y:S01]  /*12a00*/  @!P6 IMAD.IADD R2, R2, 0x1, -R29.reuse ;  /* 0x000000010202e824 */ /* 0x100fe200078e0a1d */
[----:B------:R-:W-:Y:S01]  /*12a10*/  ISETP.GT.U32.AND P3, PT, R29, R19, PT ;  /* 0x000000131d00720c */ /* 0x000fe20003f64070 */
[--C-:B------:R-:W-:Y:S01]  /*12a20*/  @!P1 IMAD.IADD R17, R17, 0x1, -R29.reuse ;  /* 0x0000000111119824 */ /* 0x100fe200078e0a1d */
[C---:B------:R-:W-:Y:S02]  /*12a30*/  ISETP.GT.U32.AND P6, PT, R29.reuse, R6, PT ;  /* 0x000000061d00720c */ /* 0x040fe40003fc4070 */
[C---:B------:R-:W-:Y:S01]  /*12a40*/  ISETP.GT.U32.AND P1, PT, R29.reuse, R5, PT ;  /* 0x000000051d00720c */ /* 0x040fe20003f24070 */
[----:B------:R-:W-:Y:S01]  /*12a50*/  @!P2 IMAD.IADD R18, R18, 0x1, -R29 ;  /* 0x000000011212a824 */ /* 0x000fe200078e0a1d */
[----:B------:R-:W-:-:S07]  /*12a60*/  ISETP.GT.U32.AND P2, PT, R29, R24, PT ;  /* 0x000000181d00720c */ /* 0x000fce0003f44070 */
[--C-:B------:R-:W-:Y:S01]  /*12a70*/  @!P3 IMAD.IADD R19, R19, 0x1, -R29.reuse ;  /* 0x000000011313b824 */ /* 0x100fe200078e0a1d */
[----:B------:R-:W-:Y:S01]  /*12a80*/  ISETP.GT.U32.AND P3, PT, R29, R26, PT ;  /* 0x0000001a1d00720c */ /* 0x000fe20003f64070 */
[--C-:B------:R-:W-:Y:S02]  /*12a90*/  @!P6 IMAD.IADD R6, R6, 0x1, -R29.reuse ;  /* 0x000000010606e824 */ /* 0x100fe400078e0a1d */
[--C-:B------:R-:W-:Y:S02]  /*12aa0*/  @!P1 IMAD.IADD R5, R5, 0x1, -R29.reuse ;  /* 0x0000000105059824 */ /* 0x100fe400078e0a1d */
[--C-:B------:R-:W-:Y:S01]  /*12ab0*/  @!P2 IMAD.IADD R24, R24, 0x1, -R29.reuse ;  /* 0x000000011818a824 */ /* 0x100fe200078e0a1d */
[----:B------:R0:W-:Y:S07]  /*12ac0*/  STL [R1+0x6fc], R6 ;  /* 0x0006fc0601007387 */ /* 0x0001ee0000100800 */
[----:B------:R-:W-:Y:S01]  /*12ad0*/  @!P3 IMAD.IADD R26, R26, 0x1, -R29 ;  /* 0x000000011a1ab824 */ /* 0x000fe200078e0a1d */
[----:B0-----:R-:W2:Y:S04]  /*12ae0*/  LDL.LU R6, [R1+0x6a0] ;  /* 0x0006a00001067983 */ /* 0x001ea80000300800 */
[----:B------:R0:W-:Y:S04]  /*12af0*/  STL [R1+0x6f8], R5 ;  /* 0x0006f80501007387 */ /* 0x0001e80000100800 */
[----:B------:R-:W3:Y:S04]  /*12b00*/  LDL.LU R16, [R1+0x6a4] ;  /* 0x0006a40001107983 */ /* 0x000ee80000300800 */
[----:B------:R1:W-:Y:S04]  /*12b10*/  STL [R1+0x6d8], R24 ;  /* 0x0006d81801007387 */ /* 0x0003e80000100800 */
[----:B------:R-:W2:Y:S04]  /*12b20*/  LDL.LU R4, [R1+0x6ac] ;  /* 0x0006ac0001047983 */ /* 0x000ea80000300800 */
[----:B------:R4:W-:Y:S04]  /*12b30*/  STL [R1+0x6dc], R26 ;  /* 0x0006dc1a01007387 */ /* 0x0009e80000100800 */
[----:B0-----:R-:W2:Y:S04]  /*12b40*/  LDL.LU R5, [R1+0x6a8] ;  /* 0x0006a80001057983 */ /* 0x001ea80000300800 */
[----:B-1----:R-:W2:Y:S01]  /*12b50*/  LDL.LU R24, [R1+0x688] ;  /* 0x0006880001187983 */ /* 0x002ea20000300800 */
[----:B------:R-:W-:-:S02]  /*12b60*/  ISETP.GT.U32.AND P0, PT, R29, R8, PT ;  /* 0x000000081d00720c */ /* 0x000fc40003f04070 */
[C---:B------:R-:W-:Y:S02]  /*12b70*/  ISETP.GT.U32.AND P4, PT, R29.reuse, R7, PT ;  /* 0x000000071d00720c */ /* 0x040fe40003f84070 */
[----:B------:R-:W-:-:S09]  /*12b80*/  ISETP.GT.U32.AND P5, PT, R29, R22, PT ;  /* 0x000000161d00720c */ /* 0x000fd20003fa4070 */
[--C-:B------:R-:W-:Y:S01]  /*12b90*/  @!P0 IMAD.IADD R8, R8, 0x1, -R29.reuse ;  /* 0x0000000108088824 */ /* 0x100fe200078e0a1d */
[----:B-----5:R-:W-:Y:S01]  /*12ba0*/  ISETP.GT.U32.AND P0, PT, R29, R10, PT ;  /* 0x0000000a1d00720c */ /* 0x020fe20003f04070 */
[--C-:B------:R-:W-:Y:S01]  /*12bb0*/  @!P4 IMAD.IADD R7, R7, 0x1, -R29.reuse ;  /* 0x000000010707c824 */ /* 0x100fe200078e0a1d */
[----:B----4-:R-:W-:Y:S01]  /*12bc0*/  ISETP.GT.U32.AND P4, PT, R29, R25, PT ;  /* 0x000000191d00720c */ /* 0x010fe20003f84070 */
[----:B------:R-:W-:-:S03]  /*12bd0*/  @!P5 IMAD.IADD R22, R22, 0x1, -R29 ;  /* 0x000000011616d824 */ /* 0x000fc600078e0a1d */
[C---:B------:R-:W-:Y:S02]  /*12be0*/  ISETP.GT.U32.AND P5, PT, R29.reuse, R7, PT ;  /* 0x000000071d00720c */ /* 0x040fe40003fa4070 */
[----:B------:R-:W-:-:S05]  /*12bf0*/  ISETP.GT.U32.AND P1, PT, R29, R17, PT ;  /* 0x000000111d00720c */ /* 0x000fca0003f24070 */
        /* <DEDUP_REMOVED lines=9> */
[--C-:B------:R-:W-:Y:S02]  /*12c90*/  @!P0 IMAD.IADD R2, R2, 0x1, -R29.reuse ;  /* 0x0000000102028824 */ /* 0x100fe400078e0a1d */
[--C-:B------:R-:W-:Y:S01]  /*12ca0*/  @!P4 IMAD.IADD R8, R8, 0x1, -R29.reuse ;  /* 0x000000010808c824 */ /* 0x100fe200078e0a1d */
[----:B------:R0:W-:Y:S01]  /*12cb0*/  STL [R1+0x6e0], R7 ;  /* 0x0006e00701007387 */ /* 0x0001e20000100800 */
[----:B------:R-:W-:-:S03]  /*12cc0*/  @!P2 IMAD.IADD R18, R18, 0x1, -R29 ;  /* 0x000000011212a824 */ /* 0x000fc600078e0a1d */
[----:B------:R-:W4:Y:S01]  /*12cd0*/  LDL.LU R26, [R1+0x68c] ;  /* 0x00068c00011a7983 */ /* 0x000f220000300800 */
[----:B------:R-:W-:-:S03]  /*12ce0*/  @!P6 IMAD.IADD R10, R10, 0x1, -R29 ;  /* 0x000000010a0ae824 */ /* 0x000fc600078e0a1d */
[----:B0-----:R-:W5:Y:S04]  /*12cf0*/  LDL.LU R7, [R1+0x690] ;  /* 0x0006900001077983 */ /* 0x001f680000300800 */
[----:B------:R0:W-:Y:S01]  /*12d00*/  STL [R1+0x6e8], R8 ;  /* 0x0006e80801007387 */ /* 0x0001e20000100800 */
[----:B------:R-:W-:-:S03]  /*12d10*/  ISETP.GT.U32.AND P0, PT, R29, R27, PT ;  /* 0x0000001b1d00720c */ /* 0x000fc60003f04070 */
[----:B0-----:R-:W5:Y:S01]  /*12d20*/  LDL.LU R8, [R1+0x698] ;  /* 0x0006980001087983 */ /* 0x001f620000300800 */
[C---:B------:R-:W-:Y:S02]  /*12d30*/  ISETP.GT.U32.AND P1, PT, R29.reuse, R20, PT ;  /* 0x000000141d00720c */ /* 0x040fe40003f24070 */
[----:B------:R-:W-:-:S07]  /*12d40*/  ISETP.GT.U32.AND P2, PT, R29, R21, PT ;  /* 0x000000151d00720c */ /* 0x000fce0003f44070 */
[--C-:B------:R-:W-:Y:S01]  /*12d50*/  @!P0 IMAD.IADD R27, R27, 0x1, -R29.reuse ;  /* 0x000000011b1b8824 */ /* 0x100fe200078e0a1d */
[----:B------:R-:W-:Y:S01]  /*12d60*/  ISETP.GT.U32.AND P5, PT, R29, R22, PT ;  /* 0x000000161d00720c */ /* 0x000fe20003fa4070 */
[--C-:B------:R-:W-:Y:S01]  /*12d70*/  @!P3 IMAD.IADD R19, R19, 0x1, -R29.reuse ;  /* 0x000000011313b824 */ /* 0x100fe200078e0a1d */
[C---:B------:R-:W-:Y:S01]  /*12d80*/  ISETP.GT.U32.AND P3, PT, R29.reuse, R23, PT ;  /* 0x000000171d00720c */ /* 0x040fe20003f64070 */
[--C-:B------:R-:W-:Y:S01]  /*12d90*/  @!P1 IMAD.IADD R20, R20, 0x1, -R29.reuse ;  /* 0x0000000114149824 */ /* 0x100fe200078e0a1d */
[----:B------:R-:W-:Y:S01]  /*12da0*/  ISETP.GT.U32.AND P4, PT, R29, R25, PT ;  /* 0x000000191d00720c */ /* 0x000fe20003f84070 */
[--C-:B------:R-:W-:Y:S01]  /*12db0*/  @!P2 IMAD.IADD R21, R21, 0x1, -R29.reuse ;  /* 0x000000011515a824 */ /* 0x100fe200078e0a1d */
[----:B------:R-:W-:Y:S07]  /*12dc0*/  STL [R1+0x6e4], R2 ;  /* 0x0006e40201007387 */ /* 0x000fee0000100800 */
[----:B------:R-:W-:-:S02]  /*12dd0*/  @!P5 IMAD.IADD R22, R22, 0x1, -R29 ;  /* 0x000000011616d824 */ /* 0x000fc400078e0a1d */
[--C-:B------:R-:W-:Y:S01]  /*12de0*/  @!P3 IMAD.IADD R23, R23, 0x1, -R29.reuse ;  /* 0x000000011717b824 */ /* 0x100fe200078e0a1d */
[----:B------:R-:W-:Y:S01]  /*12df0*/  STL [R1+0x6c4], R17 ;  /* 0x0006c41101007387 */ /* 0x000fe20000100800 */
[----:B------:R-:W-:-:S03]  /*12e00*/  @!P4 IMAD.IADD R25, R25, 0x1, -R29 ;  /* 0x000000011919c824 */ /* 0x000fc600078e0a1d */
[----:B------:R-:W-:Y:S04]  /*12e10*/  STL [R1+0x6c8], R18 ;  /* 0x0006c81201007387 */ /* 0x000fe80000100800 */
[----:B------:R-:W-:Y:S04]  /*12e20*/  STL [R1+0x6cc], R19 ;  /* 0x0006cc1301007387 */ /* 0x000fe80000100800 */
        /* <DEDUP_REMOVED lines=12> */
[--C-:B------:R-:W-:Y:S01]  /*12ef0*/  @!P6 IMAD.IADD R16, R16, 0x1, -R29.reuse ;  /* 0x000000011010e824 */ /* 0x100fe200078e0a1d */
[C---:B------:R-:W-:Y:S01]  /*12f00*/  ISETP.GT.U32.AND P6, PT, R29.reuse, R27, PT ;  /* 0x0000001b1d00720c */ /* 0x040fe20003fc4070 */
[--C-:B------:R-:W-:Y:S01]  /*12f10*/  @!P0 IMAD.IADD R4, R4, 0x1, -R29.reuse ;  /* 0x0000000104048824 */ /* 0x100fe200078e0a1d */
[----:B------:R-:W-:Y:S01]  /*12f20*/  ISETP.GT.U32.AND P0, PT, R29, R20, PT ;  /* 0x000000141d00720c */ /* 0x000fe20003f04070 */
[--C-:B------:R-:W-:Y:S01]  /*12f30*/  @!P1 IMAD.IADD R5, R5, 0x1, -R29.reuse ;  /* 0x0000000105059824 */ /* 0x100fe200078e0a1d */
[C---:B------:R-:W-:Y:S01]  /*12f40*/  ISETP.GT.U32.AND P1, PT, R29.reuse, R21, PT ;  /* 0x000000151d00720c */ /* 0x040fe20003f24070 */
[----:B------:R-:W-:Y:S01]  /*12f50*/  @!P2 IMAD.IADD R24, R24, 0x1, -R29 ;  /* 0x000000011818a824 */ /* 0x000fe200078e0a1d */
[----:B------:R-:W-:-:S07]  /*12f60*/  ISETP.GT.U32.AND P2, PT, R29, R23, PT ;  /* 0x000000171d00720c */ /* 0x000fce0003f44070 */
[--C-:B------:R-:W-:Y:S02]  /*12f70*/  @!P6 IMAD.IADD R27, R27, 0x1, -R29.reuse ;  /* 0x000000011b1be824 */ /* 0x100fe400078e0a1d */
[----:B------:R-:W-:-:S03]  /*12f80*/  @!P0 IMAD.IADD R20, R20, 0x1, -R29 ;  /* 0x0000000114148824 */ /* 0x000fc600078e0a1d */
[----:B------:R0:W-:Y:S01]  /*12f90*/  STL [R1+0x6b4], R27 ;  /* 0x0006b41b01007387 */ /* 0x0001e20000100800 */
[--C-:B------:R-:W-:Y:S02]  /*12fa0*/  @!P1 IMAD.IADD R21, R21, 0x1, -R29.reuse ;  /* 0x0000000115159824 */ /* 0x100fe400078e0a1d */
        /* <DEDUP_REMOVED lines=11> */
[----:B----4-:R-:W-:-:S09]  /*13060*/  ISETP.GT.U32.AND P3, PT, R29, R26, PT ;  /* 0x0000001a1d00720c */ /* 0x010fd20003f64070 */
[--C-:B------:R-:W-:Y:S01]  /*13070*/  @!P4 IMAD.IADD R6, R6, 0x1, -R29.reuse ;  /* 0x000000010606c824 */ /* 0x100fe200078e0a1d */
[----:B-----5:R-:W-:Y:S01]  /*13080*/  ISETP.GT.U32.AND P4, PT, R29, R8, PT ;  /* 0x000000081d00720c */ /* 0x020fe20003f84070 */
[--C-:B------:R-:W-:Y:S01]  /*13090*/  @!P5 IMAD.IADD R9, R9, 0x1, -R29.reuse ;  /* 0x000000010909d824 */ /* 0x100fe200078e0a1d */
[C---:B------:R-:W-:Y:S01]  /*130a0*/  ISETP.GT.U32.AND P5, PT, R29.reuse, R7, PT ;  /* 0x000000071d00720c */ /* 0x040fe20003fa4070 */
[----:B------:R-:W-:Y:S01]  /*130b0*/  @!P3 IMAD.IADD R26, R26, 0x1, -R29 ;  /* 0x000000011a1ab824 */ /* 0x000fe200078e0a1d */
[C---:B------:R-:W-:Y:S02]  /*130c0*/  ISETP.GT.U32.AND P0, PT, R29.reuse, R4, PT ;  /* 0x000000041d00720c */ /* 0x040fe40003f04070 */
        /* <DEDUP_REMOVED lines=9> */
[--C-:B------:R-:W-:Y:S02]  /*13160*/  @!P0 IMAD.IADD R4, R4, 0x1, -R29.reuse ;  /* 0x0000000104048824 */ /* 0x100fe400078e0a1d */
[----:B------:R-:W-:-:S04]  /*13170*/  @!P1 IMAD.IADD R5, R5, 0x1, -R29 ;  /* 0x0000000105059824 */ /* 0x000fc800078e0a1d */
[--C-:B------:R-:W-:Y:S02]  /*13180*/  @!P4 IMAD.IADD R16, R16, 0x1, -R29.reuse ;  /* 0x000000011010c824 */ /* 0x100fe400078e0a1d */
[--C-:B------:R-:W-:Y:S01]  /*13190*/  @!P5 IMAD.IADD R6, R6, 0x1, -R29.reuse ;  /* 0x000000010606d824 */ /* 0x100fe200078e0a1d */
[----:B------:R0:W-:Y:S04]  /*131a0*/  STL [R1+0x69c], R9 ;  /* 0x00069c0901007387 */ /* 0x0001e80000100800 */
[----:B------:R-:W4:Y:S01]  /*131b0*/  LDL.LU R23, [R1+0x66c] ;  /* 0x00066c0001177983 */ /* 0x000f220000300800 */
[----:B------:R-:W-:-:S03]  /*131c0*/  @!P6 IMAD.IADD R8, R8, 0x1, -R29 ;  /* 0x000000010808e824 */ /* 0x000fc600078e0a1d */
[----:B0-----:R-:W5:Y:S04]  /*131d0*/  LDL.LU R9, [R1+0x64c] ;  /* 0x00064c0001097983 */ /* 0x001f680000300800 */
[----:B------:R0:W-:Y:S01]  /*131e0*/  STL [R1+0x6a0], R6 ;  /* 0x0006a00601007387 */ /* 0x0001e20000100800 */
[----:B------:R-:W-:-:S03]  /*131f0*/  ISETP.GT.U32.AND P4, PT, R29, R10, PT ;  /* 0x0000000a1d00720c */ /* 0x000fc60003f84070 */
[----:B0-----:R-:W4:Y:S01]  /*13200*/  LDL.LU R6, [R1+0x650] ;  /* 0x0006500001067983 */ /* 0x001f220000300800 */
[C---:B------:R-:W-:Y:S02]  /*13210*/  ISETP.GT.U32.AND P0, PT, R29.reuse, R2, PT ;  /* 0x000000021d00720c */ /* 0x040fe40003f04070 */
[C---:B------:R-:W-:Y:S01]  /*13220*/  ISETP.GT.U32.AND P1, PT, R29.reuse, R17, PT ;  /* 0x000000111d00720c */ /* 0x040fe20003f24070 */
[----:B------:R-:W-:Y:S01]  /*13230*/  @!P2 IMAD.IADD R24, R24, 0x1, -R29 ;  /* 0x000000011818a824 */ /* 0x000fe200078e0a1d */
[C---:B------:R-:W-:Y:S02]  /*13240*/  ISETP.GT.U32.AND P3, PT, R29.reuse, R26, PT ;  /* 0x0000001a1d00720c */ /* 0x040fe40003f64070 */
[----:B------:R-:W-:-:S03]  /*13250*/  ISETP.GT.U32.AND P2, PT, R29, R22, PT ;  /* 0x000000161d00720c */ /* 0x000fc60003f44070 */
[----:B------:R-:W-:Y:S01]  /*13260*/  @!P4 IMAD.IADD R10, R10, 0x1, -R29 ;  /* 0x000000010a0ac824 */ /* 0x000fe200078e0a1d */
[----:B------:R-:W-:-:S03]  /*13270*/  ISETP.GT.U32.AND P5, PT, R29, R7, PT ;  /* 0x000000071d00720c */ /* 0x000fc60003fa4070 */
[--C-:B------:R-:W-:Y:S02]  /*13280*/  @!P0 IMAD.IADD R2, R2, 0x1, -R29.reuse ;  /* 0x0000000102028824 */ /* 0x100fe400078e0a1d */
[--C-:B------:R-:W-:Y:S01]  /*13290*/  @!P1 IMAD.IADD R17, R17, 0x1, -R29.reuse ;  /* 0x0000000111119824 */ /* 0x100fe200078e0a1d */
[----:B------:R-:W-:Y:S01]  /*132a0*/  IABS R12, R12 ;  /* 0x0000000c000c7213 */ /* 0x000fe20000000000 */
[--C-:B------:R-:W-:Y:S01]  /*132b0*/  @!P3 IMAD.IADD R26, R26, 0x1, -R29.reuse ;  /* 0x000000011a1ab824 */ /* 0x100fe200078e0a1d */
[----:B------:R-:W-:Y:S01]  /*132c0*/  STL [R1+0x6a4], R16 ;  /* 0x0006a41001007387 */ /* 0x000fe20000100800 */
[----:B------:R-:W-:-:S04]  /*132d0*/  @!P2 IMAD.IADD R22, R22, 0x1, -R29 ;  /* 0x000000011616a824 */ /* 0x000fc800078e0a1d */
[----:B------:R-:W-:Y:S01]  /*132e0*/  @!P5 IMAD.IADD R7, R7, 0x1, -R29 ;  /* 0x000000010707d824 */ /* 0x000fe200078e0a1d */
[----:B------:R-:W-:Y:S01]  /*132f0*/  STL [R1+0x6ac], R4 ;  /* 0x0006ac0401007387 */ /* 0x000fe20000100800 */
[----:B------:R-:W-:-:S03]  /*13300*/  IMAD.HI.U32 R0, R28, R12, RZ ;  /* 0x0000000c1c007227 */ /* 0x000fc600078e00ff */
[----:B------:R-:W-:Y:S01]  /*13310*/  STL [R1+0x6a8], R5 ;  /* 0x0006a80501007387 */ /* 0x000fe20000100800 */
[----:B------:R-:W-:-:S03]  /*13320*/  IMAD.MOV R0, RZ, RZ, -R0 ;  /* 0x000000ffff007224 */ /* 0x000fc600078e0a00 */
[----:B------:R-:W-:Y:S04]  /*13330*/  STL [R1+0x688], R24 ;  /* 0x0006881801007387 */ /* 0x000fe80000100800 */
[----:B------:R-:W-:Y:S04]  /*13340*/  STL [R1+0x68c], R26 ;  /* 0x00068c1a01007387 */ /* 0x000fe80000100800 */
[----:B------:R0:W-:Y:S01]  /*13350*/  STL [R1+0x690], R7 ;  /* 0x0006900701007387 */ /* 0x0001e20000100800 */
[----:B------:R-:W-:-:S03]  /*13360*/  IMAD R12, R29, R0, R12 ;  /* 0x000000001d0c7224 */ /* 0x000fc600078e020c */
[----:B0-----:R-:W5:Y:S04]  /*13370*/  LDL R7, [R1+0x22fc] ;  /* 0x0022fc0001077983 */ /* 0x001f680000100800 */
[----:B------:R0:W-:Y:S04]  /*13380*/  STL [R1+0x698], R8 ;  /* 0x0006980801007387 */ /* 0x0001e80000100800 */
[----:B0-----:R-:W5:Y:S04]  /*13390*/  LDL.LU R8, [R1+0x654] ;  /* 0x0006540001087983 */ /* 0x001f680000300800 */
[----:B------:R-:W5:Y:S04]  /*133a0*/  LDL.LU R4, [R1+0x65c] ;  /* 0x00065c0001047983 */ /* 0x000f680000300800 */
[----:B------:R-:W5:Y:S04]  /*133b0*/  LDL.LU R5, [R1+0x658] ;  /* 0x0006580001057983 */ /* 0x000f680000300800 */
[----:B------:R-:W5:Y:S04]  /*133c0*/  LDL.LU R24, [R1+0x638] ;  /* 0x0006380001187983 */ /* 0x000f680000300800 */
[----:B------:R-:W-:Y:S01]  /*133d0*/  STL [R1+0x2cdc], R12 ;  /* 0x002cdc0c01007387 */ /* 0x000fe20000100800 */
[----:B---3--:R-:W-:-:S02]  /*133e0*/  ISETP.GT.U32.AND P6, PT, R29, R18, PT ;  /* 0x000000121d00720c */ /* 0x008fc40003fc4070 */
[C---:B--2---:R-:W-:Y:S02]  /*133f0*/  ISETP.GT.U32.AND P4, PT, R29.reuse, R19, PT ;  /* 0x000000131d00720c */ /* 0x044fe40003f84070 */
        /* <DEDUP_REMOVED lines=16> */
[----:B------:R-:W3:Y:S04]  /*13500*/  LDL.LU R26, [R1+0x640] ;  /* 0x00064000011a7983 */ /* 0x000ee80000300800 */
[----:B------:R0:W-:Y:S04]  /*13510*/  STL [R1+0x674], R2 ;  /* 0x0006740201007387 */ /* 0x0001e80000100800 */
[----:B------:R-:W2:Y:S04]  /*13520*/  LDL.LU R16, [R1+0x648] ;  /* 0x0006480001107983 */ /* 0x000ea80000300800 */
[----:B------:R1:W-:Y:S04]  /*13530*/  STL [R1+0x678], R17 ;  /* 0x0006781101007387 */ /* 0x0003e80000100800 */
[----:B0-----:R-:W3:Y:S04]  /*13540*/  LDL.LU R2, [R1+0x644] ;  /* 0x0006440001027983 */ /* 0x001ee80000300800 */
[----:B------:R0:W-:Y:S04]  /*13550*/  STL [R1+0x67c], R22 ;  /* 0x00067c1601007387 */ /* 0x0001e80000100800 */
[----:B-1----:R-:W3:Y:S04]  /*13560*/  LDL.LU R17, [R1+0x624] ;  /* 0x0006240001117983 */ /* 0x002ee80000300800 */
[----:B0-----:R-:W3:Y:S01]  /*13570*/  LDL.LU R22, [R1+0x628] ;  /* 0x0006280001167983 */ /* 0x001ee20000300800 */
[----:B------:R-:W-:-:S02]  /*13580*/  ISETP.GT.U32.AND P3, PT, R29, R25, PT ;  /* 0x000000191d00720c */ /* 0x000fc40003f64070 */
[C---:B------:R-:W-:Y:S02]  /*13590*/  ISETP.GT.U32.AND P5, PT, R29.reuse, R27, PT ;  /* 0x0000001b1d00720c */ /* 0x040fe40003fa4070 */
[----:B----4-:R-:W-:-:S09]  /*135a0*/  ISETP.GT.U32.AND P2, PT, R29, R23, PT ;  /* 0x000000171d00720c */ /* 0x010fd20003f44070 */
[--C-:B------:R-:W-:Y:S01]  /*135b0*/  @!P3 IMAD.IADD R25, R25, 0x1, -R29.reuse ;  /* 0x000000011919b824 */ /* 0x100fe200078e0a1d */
[----:B-----5:R-:W-:Y:S01]  /*135c0*/  ISETP.GT.U32.AND P3, PT, R29, R9, PT ;  /* 0x000000091d00720c */ /* 0x020fe20003f64070 */
[--C-:B------:R-:W-:Y:S01]  /*135d0*/  @!P5 IMAD.IADD R27, R27, 0x1, -R29.reuse ;  /* 0x000000011b1bd824 */ /* 0x100fe200078e0a1d */
[----:B------:R-:W-:Y:S01]  /*135e0*/  ISETP.GT.U32.AND P5, PT, R29, R6, PT ;  /* 0x000000061d00720c */ /* 0x000fe20003fa4070 */
[----:B------:R-:W-:Y:S01]  /*135f0*/  @!P2 IMAD.IADD R23, R23, 0x1, -R29 ;  /* 0x000000011717a824 */ /* 0x000fe200078e0a1d */
[C---:B------:R-:W-:Y:S02]  /*13600*/  ISETP.GT.U32.AND P2, PT, R29.reuse, R25, PT ;  /* 0x000000191d00720c */ /* 0x040fe40003f44070 */
[----:B------:R-:W-:-:S07]  /*13610*/  ISETP.GT.U32.AND P4, PT, R29, R19, PT ;  /* 0x000000131d00720c */ /* 0x000fce0003f84070 */
[--C-:B------:R-:W-:Y:S01]  /*13620*/  @!P3 IMAD.IADD R9, R9, 0x1, -R29.reuse ;  /* 0x000000010909b824 */ /* 0x100fe200078e0a1d */
[C---:B------:R-:W-:Y:S01]  /*13630*/  ISETP.GT.U32.AND P3, PT, R29.reuse, R27, PT ;  /* 0x0000001b1d00720c */ /* 0x040fe20003f64070 */
[--C-:B------:R-:W-:Y:S01]  /*13640*/  @!P5 IMAD.IADD R6, R6, 0x1, -R29.reuse ;  /* 0x000000010606d824 */ /* 0x100fe200078e0a1d */
[C---:B------:R-:W-:Y:S02]  /*13650*/  ISETP.GT.U32.AND P5, PT, R29.reuse, R18, PT ;  /* 0x000000121d00720c */ /* 0x040fe40003fa4070 */
[----:B------:R-:W-:Y:S01]  /*13660*/  ISETP.GT.U32.AND P0, PT, R29, R20, PT ;  /* 0x000000141d00720c */ /* 0x000fe20003f04070 */
[--C-:B------:R-:W-:Y:S01]  /*13670*/  @!P2 IMAD.IADD R25, R25, 0x1, -R29.reuse ;  /* 0x000000011919a824 */ /* 0x100fe200078e0a1d */
[----:B------:R-:W-:Y:S01]  /*13680*/  ISETP.GT.U32.AND P6, PT, R29, R6, PT ;  /* 0x000000061d00720c */ /* 0x000fe20003fc4070 */
[----:B------:R-:W-:-:S03]  /*13690*/  @!P4 IMAD.IADD R19, R19, 0x1, -R29 ;  /* 0x000000011313c824 */ /* 0x000fc600078e0a1d */
[----:B------:R0:W-:Y:S03]  /*136a0*/  STL [R1+0x684], R25 ;  /* 0x0006841901007387 */ /* 0x0001e60000100800 */
[--C-:B------:R-:W-:Y:S02]  /*136b0*/  @!P3 IMAD.IADD R27, R27, 0x1, -R29.reuse ;  /* 0x000000011b1bb824 */ /* 0x100fe400078e0a1d */
[--C-:B------:R-:W-:Y:S01]  /*136c0*/  @!P5 IMAD.IADD R18, R18, 0x1, -R29.reuse ;  /* 0x000000011212d824 */ /* 0x100fe200078e0a1d */
[C---:B------:R-:W-:Y:S01]  /*136d0*/  ISETP.GT.U32.AND P1, PT, R29.reuse, R21, PT ;  /* 0x000000151d00720c */ /* 0x040fe20003f24070 */
[----:B0-----:R-:W4:Y:S04]  /*136e0*/  LDL.LU R25, [R1+0x62c] ;  /* 0x00062c0001197983 */ /* 0x001f280000300800 */
[----:B------:R0:W-:Y:S01]  /*136f0*/  STL [R1+0x680], R27 ;  /* 0x0006801b01007387 */ /* 0x0001e20000100800 */
[--C-:B------:R-:W-:Y:S01]  /*13700*/  @!P0 IMAD.IADD R20, R20, 0x1, -R29.reuse ;  /* 0x0000000114148824 */ /* 0x100fe200078e0a1d */
[----:B------:R-:W-:Y:S01]  /*13710*/  IABS R11, R7 ;  /* 0x00000007000b7213 */ /* 0x000fe20000000000 */
[----:B------:R-:W-:Y:S01]  /*13720*/  @!P6 IMAD.IADD R6, R6, 0x1, -R29 ;  /* 0x000000010606e824 */ /* 0x000fe200078e0a1d */
[----:B0-----:R-:W5:Y:S04]  /*13730*/  LDL.LU R27, [R1+0x634] ;  /* 0x00063400011b7983 */ /* 0x001f680000300800 */
[----:B------:R-:W5:Y:S01]  /*13740*/  LDL.LU R7, [R1+0x630] ;  /* 0x0006300001077983 */ /* 0x000f620000300800 */
[----:B------:R-:W-:-:S02]  /*13750*/  ISETP.GT.U32.AND P5, PT, R29, R8, PT ;  /* 0x000000081d00720c */ /* 0x000fc40003fa4070 */
[C---:B------:R-:W-:Y:S02]  /*13760*/  ISETP.GT.U32.AND P4, PT, R29.reuse, R4, PT ;  /* 0x000000041d00720c */ /* 0x040fe40003f84070 */
[C---:B------:R-:W-:Y:S02]  /*13770*/  ISETP.GT.U32.AND P0, PT, R29.reuse, R5, PT ;  /* 0x000000051d00720c */ /* 0x040fe40003f04070 */
[----:B------:R-:W-:-:S07]  /*13780*/  ISETP.GT.U32.AND P2, PT, R29, R23, PT ;  /* 0x000000171d00720c */ /* 0x000fce0003f44070 */
[--C-:B------:R-:W-:Y:S01]  /*13790*/  @!P5 IMAD.IADD R8, R8, 0x1, -R29.reuse ;  /* 0x000000010808d824 */ /* 0x100fe200078e0a1d */
[----:B------:R-:W-:Y:S01]  /*137a0*/  ISETP.GT.U32.AND P3, PT, R29, R9, PT ;  /* 0x000000091d00720c */ /* 0x000fe20003f64070 */
[--C-:B------:R-:W-:Y:S02]  /*137b0*/  @!P4 IMAD.IADD R4, R4, 0x1, -R29.reuse ;  /* 0x000000010404c824 */ /* 0x100fe400078e0a1d */
[--C-:B------:R-:W-:Y:S01]  /*137c0*/  @!P1 IMAD.IADD R21, R21, 0x1, -R29.reuse ;  /* 0x0000000115159824 */ /* 0x100fe200078e0a1d */
[----:B------:R-:W-:Y:S01]  /*137d0*/  ISETP.GT.U32.AND P1, PT, R29, R24, PT ;  /* 0x000000181d00720c */ /* 0x000fe20003f24070 */
[--C-:B------:R-:W-:Y:S01]  /*137e0*/  @!P0 IMAD.IADD R5, R5, 0x1, -R29.reuse ;  /* 0x0000000105058824 */ /* 0x100fe200078e0a1d */
[----:B------:R-:W-:Y:S01]  /*137f0*/  STL [R1+0x660], R18 ;  /* 0x0006601201007387 */ /* 0x000fe20000100800 */
[----:B------:R-:W-:-:S03]  /*13800*/  @!P2 IMAD.IADD R23, R23, 0x1, -R29 ;  /* 0x000000011717a824 */ /* 0x000fc600078e0a1d */
[----:B------:R-:W-:Y:S03]  /*13810*/  STL [R1+0x664], R19 ;  /* 0x0006641301007387 */ /* 0x000fe60000100800 */
[--C-:B------:R-:W-:Y:S01]  /*13820*/  @!P3 IMAD.IADD R9, R9, 0x1, -R29.reuse ;  /* 0x000000010909b824 */ /* 0x100fe200078e0a1d */
        /* <DEDUP_REMOVED lines=11> */
[----:B--2---:R-:W-:-:S02]  /*138e0*/  ISETP.GT.U32.AND P6, PT, R29, R16, PT ;  /* 0x000000101d00720c */ /* 0x004fc40003fc4070 */
[C---:B---3--:R-:W-:Y:S02]  /*138f0*/  ISETP.GT.U32.AND P5, PT, R29.reuse, R2, PT ;  /* 0x000000021d00720c */ /* 0x048fe40003fa4070 */
[----:B------:R-:W-:-:S09]  /*13900*/  ISETP.GT.U32.AND P4, PT, R29, R17, PT ;  /* 0x000000111d00720c */ /* 0x000fd20003f84070 */
[--C-:B------:R-:W-:Y:S01]  /*13910*/  @!P6 IMAD.IADD R16, R16, 0x1, -R29.reuse ;  /* 0x000000011010e824 */ /* 0x100fe200078e0a1d */
[C---:B------:R-:W-:Y:S02]  /*13920*/  ISETP.GT.U32.AND P6, PT, R29.reuse, R8, PT ;  /* 0x000000081d00720c */ /* 0x040fe40003fc4070 */
[C---:B------:R-:W-:Y:S01]  /*13930*/  ISETP.GT.U32.AND P0, PT, R29.reuse, R22, PT ;  /* 0x000000161d00720c */ /* 0x040fe20003f04070 */
[--C-:B------:R-:W-:Y:S01]  /*13940*/  @!P5 IMAD.IADD R2, R2, 0x1, -R29.reuse ;  /* 0x000000010202d824 */ /* 0x100fe200078e0a1d */
[----:B------:R-:W-:Y:S01]  /*13950*/  ISETP.GT.U32.AND P5, PT, R29, R4, PT ;  /* 0x000000041d00720c */ /* 0x000fe20003fa4070 */
        /* <DEDUP_REMOVED lines=9> */
[----:B------:R-:W3:Y:S04]  /*139f0*/  LDL.LU R19, [R1+0x600] ;  /* 0x0006000001137983 */ /* 0x000ee80000300800 */
[----:B------:R0:W-:Y:S01]  /*13a00*/  STL [R1+0x65c], R4 ;  /* 0x00065c0401007387 */ /* 0x0001e20000100800 */
[----:B------:R-:W-:-:S03]  /*13a10*/  @!P0 IMAD.IADD R24, R24, 0x1, -R29 ;  /* 0x0000000118188824 */ /* 0x000fc600078e0a1d */
[----:B------:R1:W-:Y:S04]  /*13a20*/  STL [R1+0x658], R5 ;  /* 0x0006580501007387 */ /* 0x0003e80000100800 */
[----:B------:R-:W2:Y:S04]  /*13a30*/  LDL.LU R20, [R1+0x604] ;  /* 0x0006040001147983 */ /* 0x000ea80000300800 */
[----:B0-----:R-:W2:Y:S04]  /*13a40*/  LDL.LU R4, [R1+0x60c] ;  /* 0x00060c0001047983 */ /* 0x001ea80000300800 */
[----:B------:R-:W-:Y:S04]  /*13a50*/  STL [R1+0x638], R24 ;  /* 0x0006381801007387 */ /* 0x000fe80000100800 */
[----:B-1----:R-:W2:Y:S01]  /*13a60*/  LDL.LU R5, [R1+0x608] ;  /* 0x0006080001057983 */ /* 0x002ea20000300800 */
[----:B------:R-:W-:-:S02]  /*13a70*/  ISETP.GT.U32.AND P3, PT, R29, R26, PT ;  /* 0x0000001a1d00720c */ /* 0x000fc40003f64070 */
[C---:B------:R-:W-:Y:S02]  /*13a80*/  ISETP.GT.U32.AND P2, PT, R29.reuse, R10, PT ;  /* 0x0000000a1d00720c */ /* 0x040fe40003f44070 */
[----:B----4-:R-:W-:-:S09]  /*13a90*/  ISETP.GT.U32.AND P1, PT, R29, R25, PT ;  /* 0x000000191d00720c */ /* 0x010fd20003f24070 */
[--C-:B------:R-:W-:Y:S01]  /*13aa0*/  @!P3 IMAD.IADD R26, R26, 0x1, -R29.reuse ;  /* 0x000000011a1ab824 */ /* 0x100fe200078e0a1d */
[C---:B-----5:R-:W-:Y:S01]  /*13ab0*/  ISETP.GT.U32.AND P3, PT, R29.reuse, R7, PT ;  /* 0x000000071d00720c */ /* 0x060fe20003f64070 */
[--C-:B------:R-:W-:Y:S01]  /*13ac0*/  @!P2 IMAD.IADD R10, R10, 0x1, -R29.reuse ;  /* 0x000000010a0aa824 */ /* 0x100fe200078e0a1d */
[----:B------:R-:W-:Y:S01]  /*13ad0*/  ISETP.GT.U32.AND P2, PT, R29, R27, PT ;  /* 0x0000001b1d00720c */ /* 0x000fe20003f44070 */
[----:B------:R-:W-:-:S03]  /*13ae0*/  @!P1 IMAD.IADD R25, R25, 0x1, -R29 ;  /* 0x0000000119199824 */ /* 0x000fc600078e0a1d */
[C---:B------:R-:W-:Y:S02]  /*13af0*/  ISETP.GT.U32.AND P1, PT, R29.reuse, R10, PT ;  /* 0x0000000a1d00720c */ /* 0x040fe40003f24070 */
[----:B------:R-:W-:-:S05]  /*13b00*/  ISETP.GT.U32.AND P5, PT, R29, R2, PT ;  /* 0x000000021d00720c */ /* 0x000fca0003fa4070 */
[--C-:B------:R-:W-:Y:S01]  /*13b10*/  @!P3 IMAD.IADD R7, R7, 0x1, -R29.reuse ;  /* 0x000000010707b824 */ /* 0x100fe200078e0a1d */
[----:B------:R-:W-:Y:S01]  /*13b20*/  ISETP.GT.U32.AND P3, PT, R29, R16, PT ;  /* 0x000000101d00720c */ /* 0x000fe20003f64070 */
[--C-:B------:R-:W-:Y:S01]  /*13b30*/  @!P2 IMAD.IADD R27, R27, 0x1, -R29.reuse ;  /* 0x000000011b1ba824 */ /* 0x100fe200078e0a1d */
[C---:B------:R-:W-:Y:S02]  /*13b40*/  ISETP.GT.U32.AND P2, PT, R29.reuse, R26, PT ;  /* 0x0000001a1d00720c */ /* 0x040fe40003f44070 */
[C---:B------:R-:W-:Y:S01]  /*13b50*/  ISETP.GT.U32.AND P4, PT, R29.reuse, R17, PT ;  /* 0x000000111d00720c */ /* 0x040fe20003f84070 */
[--C-:B------:R-:W-:Y:S01]  /*13b60*/  @!P1 IMAD.IADD R10, R10, 0x1, -R29.reuse ;  /* 0x000000010a0a9824 */ /* 0x100fe200078e0a1d */
[C---:B------:R-:W-:Y:S01]  /*13b70*/  ISETP.GT.U32.AND P6, PT, R29.reuse, R7, PT ;  /* 0x000000071d00720c */ /* 0x040fe20003fc4070 */
[----:B------:R-:W-:Y:S01]  /*13b80*/  @!P5 IMAD.IADD R2, R2, 0x1, -R29 ;  /* 0x000000010202d824 */ /* 0x000fe200078e0a1d */
[----:B------:R-:W-:-:S05]  /*13b90*/  ISETP.GT.U32.AND P0, PT, R29, R22, PT ;  /* 0x000000161d00720c */ /* 0x000fca0003f04070 */
[--C-:B------:R-:W-:Y:S02]  /*13ba0*/  @!P3 IMAD.IADD R16, R16, 0x1, -R29.reuse ;  /* 0x000000011010b824 */ /* 0x100fe400078e0a1d */
[--C-:B------:R-:W-:Y:S01]  /*13bb0*/  @!P2 IMAD.IADD R26, R26, 0x1, -R29.reuse ;  /* 0x000000011a1aa824 */ /* 0x100fe200078e0a1d */
[----:B------:R0:W-:Y:S01]  /*13bc0*/  STL [R1+0x63c], R10 ;  /* 0x00063c0a01007387 */ /* 0x0001e20000100800 */
[--C-:B------:R-:W-:Y:S02]  /*13bd0*/  @!P4 IMAD.IADD R17, R17, 0x1, -R29.reuse ;  /* 0x000000011111c824 */ /* 0x100fe400078e0a1d */
[----:B------:R-:W-:Y:S01]  /*13be0*/  @!P6 IMAD.IADD R7, R7, 0x1, -R29 ;  /* 0x000000010707e824 */ /* 0x000fe200078e0a1d */
[----:B0-----:R-:W4:Y:S04]  /*13bf0*/  LDL.LU R10, [R1+0x5e8] ;  /* 0x0005e800010a7983 */ /* 0x001f280000300800 */
[----:B------:R-:W5:Y:S01]  /*13c00*/  LDL.LU R24, [R1+0x5ec] ;  /* 0x0005ec0001187983 */ /* 0x000f620000300800 */
[----:B------:R-:W-:-:S03]  /*13c10*/  ISETP.GT.U32.AND P3, PT, R29, R9, PT ;  /* 0x000000091d00720c */ /* 0x000fc60003f64070 */
[----:B------:R0:W-:Y:S01]  /*13c20*/  STL [R1+0x640], R26 ;  /* 0x0006401a01007387 */ /* 0x0001e20000100800 */
[----:B------:R-:W-:-:S03]  /*13c30*/  ISETP.GT.U32.AND P1, PT, R29, R25, PT ;  /* 0x000000191d00720c */ /* 0x000fc60003f24070 */
[----:B0-----:R-:W5:Y:S01]  /*13c40*/  LDL.LU R26, [R1+0x5f0] ;  /* 0x0005f000011a7983 */ /* 0x001f620000300800 */
[C---:B------:R-:W-:Y:S02]  /*13c50*/  ISETP.GT.U32.AND P5, PT, R29.reuse, R6, PT ;  /* 0x000000061d00720c */ /* 0x040fe40003fa4070 */
[----:B------:R-:W-:-:S03]  /*13c60*/  ISETP.GT.U32.AND P4, PT, R29, R18, PT ;  /* 0x000000121d00720c */ /* 0x000fc60003f84070 */
[--C-:B------:R-:W-:Y:S01]  /*13c70*/  @!P3 IMAD.IADD R9, R9, 0x1, -R29.reuse ;  /* 0x000000010909b824 */ /* 0x100fe200078e0a1d */
[C---:B------:R-:W-:Y:S01]  /*13c80*/  ISETP.GT.U32.AND P2, PT, R29.reuse, R27, PT ;  /* 0x0000001b1d00720c */ /* 0x040fe20003f44070 */
[----:B------:R-:W-:Y:S01]  /*13c90*/  @!P0 IMAD.IADD R22, R22, 0x1, -R29 ;  /* 0x0000000116168824 */ /* 0x000fe200078e0a1d */
[----:B------:R-:W-:-:S05]  /*13ca0*/  ISETP.GT.U32.AND P0, PT, R29, R21, PT ;  /* 0x000000151d00720c */ /* 0x000fca0003f04070 */
[--C-:B------:R-:W-:Y:S02]  /*13cb0*/  @!P5 IMAD.IADD R6, R6, 0x1, -R29.reuse ;  /* 0x000000010606d824 */ /* 0x100fe400078e0a1d */
[--C-:B------:R-:W-:Y:S01]  /*13cc0*/  @!P4 IMAD.IADD R18, R18, 0x1, -R29.reuse ;  /* 0x000000011212c824 */ /* 0x100fe200078e0a1d */
[----:B------:R-:W-:Y:S01]  /*13cd0*/  STL [R1+0x648], R16 ;  /* 0x0006481001007387 */ /* 0x000fe20000100800 */
[--C-:B------:R-:W-:Y:S02]  /*13ce0*/  @!P1 IMAD.IADD R25, R25, 0x1, -R29.reuse ;  /* 0x0000000119199824 */ /* 0x100fe400078e0a1d */
        /* <DEDUP_REMOVED lines=11> */
[----:B-1----:R-:W5:Y:S01]  /*13da0*/  LDL.LU R27, [R1+0x5d8] ;  /* 0x0005d800011b7983 */ /* 0x002f620000300800 */
[----:B---3--:R-:W-:-:S02]  /*13db0*/  ISETP.GT.U32.AND P6, PT, R29, R19, PT ;  /* 0x000000131d00720c */ /* 0x008fc40003fc4070 */
[C---:B--2---:R-:W-:Y:S02]  /*13dc0*/  ISETP.GT.U32.AND P3, PT, R29.reuse, R20, PT ;  /* 0x000000141d00720c */ /* 0x044fe40003f64070 */
[----:B------:R-:W-:-:S09]  /*13dd0*/  ISETP.GT.U32.AND P5, PT, R29, R4, PT ;  /* 0x000000041d00720c */ /* 0x000fd20003fa4070 */
[--C-:B------:R-:W-:Y:S01]  /*13de0*/  @!P6 IMAD.IADD R19, R19, 0x1, -R29.reuse ;  /* 0x000000011313e824 */ /* 0x100fe200078e0a1d */
[C---:B------:R-:W-:Y:S02]  /*13df0*/  ISETP.GT.U32.AND P6, PT, R29.reuse, R9, PT ;  /* 0x000000091d00720c */ /* 0x040fe40003fc4070 */
[C---:B------:R-:W-:Y:S01]  /*13e00*/  ISETP.GT.U32.AND P4, PT, R29.reuse, R5, PT ;  /* 0x000000051d00720c */ /* 0x040fe20003f84070 */
        /* <DEDUP_REMOVED lines=10> */
[----:B0-----:R-:W2:Y:S07]  /*13eb0*/  LDL.LU R9, [R1+0x5dc] ;  /* 0x0005dc0001097983 */ /* 0x001eae0000300800 */
[----:B------:R-:W-:Y:S01]  /*13ec0*/  @!P4 IMAD.IADD R21, R21, 0x1, -R29 ;  /* 0x000000011515c824 */ /* 0x000fe200078e0a1d */
[----:B------:R0:W-:Y:S04]  /*13ed0*/  STL [R1+0x614], R6 ;  /* 0x0006140601007387 */ /* 0x0001e80000100800 */
        /* <DEDUP_REMOVED lines=9> */
[C---:B----4-:R-:W-:Y:S01]  /*13f70*/  ISETP.GT.U32.AND P0, PT, R29.reuse, R10, PT ;  /* 0x0000000a1d00720c */ /* 0x050fe20003f04070 */
[----:B-1----:R-:W4:Y:S08]  /*13f80*/  LDL.LU R21, [R1+0x5d0] ;  /* 0x0005d00001157983 */ /* 0x002f300000300800 */
[--C-:B------:R-:W-:Y:S01]  /*13f90*/  @!P2 IMAD.IADD R8, R8, 0x1, -R29.reuse ;  /* 0x000000010808a824 */ /* 0x100fe200078e0a1d */
[----:B-----5:R-:W-:Y:S01]  /*13fa0*/  ISETP.GT.U32.AND P2, PT, R29, R26, PT ;  /* 0x0000001a1d00720c */ /* 0x020fe20003f44070 */
[--C-:B------:R-:W-:Y:S01]  /*13fb0*/  @!P1 IMAD.IADD R23, R23, 0x1, -R29.reuse ;  /* 0x0000000117179824 */ /* 0x100fe200078e0a1d */
[C---:B------:R-:W-:Y:S01]  /*13fc0*/  ISETP.GT.U32.AND P1, PT, R29.reuse, R24, PT ;  /* 0x000000181d00720c */ /* 0x040fe20003f24070 */
[----:B------:R-:W-:Y:S01]  /*13fd0*/  @!P0 IMAD.IADD R10, R10, 0x1, -R29 ;  /* 0x000000010a0a8824 */ /* 0x000fe200078e0a1d */
[----:B------:R-:W-:-:S02]  /*13fe0*/  ISETP.GT.U32.AND P3, PT, R29, R20, PT ;  /* 0x000000141d00720c */ /* 0x000fc40003f64070 */
[----:B------:R-:W-:-:S07]  /*13ff0*/  ISETP.GT.U32.AND P0, PT, R29, R23, PT ;  /* 0x000000171d00720c */ /* 0x000fce0003f04070 */
[--C-:B------:R-:W-:Y:S01]  /*14000*/  @!P2 IMAD.IADD R26, R26, 0x1, -R29.reuse ;  /* 0x000000011a1aa824 */ /* 0x100fe200078e0a1d */
[C---:B------:R-:W-:Y:S01]  /*14010*/  ISETP.GT.U32.AND P2, PT, R29.reuse, R19, PT ;  /* 0x000000131d00720c */ /* 0x040fe20003f44070 */
[--C-:B------:R-:W-:Y:S01]  /*14020*/  @!P1 IMAD.IADD R24, R24, 0x1, -R29.reuse ;  /* 0x0000000118189824 */ /* 0x100fe200078e0a1d */
[C---:B------:R-:W-:Y:S02]  /*14030*/  ISETP.GT.U32.AND P1, PT, R29.reuse, R8, PT ;  /* 0x000000081d00720c */ /* 0x040fe40003f24070 */
[----:B------:R-:W-:Y:S01]  /*14040*/  ISETP.GT.U32.AND P5, PT, R29, R4, PT ;  /* 0x000000041d00720c */ /* 0x000fe20003fa4070 */
[--C-:B------:R-:W-:Y:S01]  /*14050*/  @!P0 IMAD.IADD R23, R23, 0x1, -R29.reuse ;  /* 0x0000000117178824 */ /* 0x100fe200078e0a1d */
[C---:B------:R-:W-:Y:S01]  /*14060*/  ISETP.GT.U32.AND P6, PT, R29.reuse, R26, PT ;  /* 0x0000001a1d00720c */ /* 0x040fe20003fc4070 */
[----:B------:R-:W-:Y:S01]  /*14070*/  @!P3 IMAD.IADD R20, R20, 0x1, -R29 ;  /* 0x000000011414b824 */ /* 0x000fe200078e0a1d */
[----:B------:R-:W-:-:S05]  /*14080*/  ISETP.GT.U32.AND P4, PT, R29, R5, PT ;  /* 0x000000051d00720c */ /* 0x000fca0003f84070 */
[--C-:B------:R-:W-:Y:S02]  /*14090*/  @!P2 IMAD.IADD R19, R19, 0x1, -R29.reuse ;  /* 0x000000011313a824 */ /* 0x100fe400078e0a1d */
[--C-:B------:R-:W-:Y:S01]  /*140a0*/  @!P1 IMAD.IADD R8, R8, 0x1, -R29.reuse ;  /* 0x0000000108089824 */ /* 0x100fe200078e0a1d */
[----:B------:R0:W-:Y:S01]  /*140b0*/  STL [R1+0x61c], R23 ;  /* 0x00061c1701007387 */ /* 0x0001e20000100800 */
[--C-:B------:R-:W-:Y:S01]  /*140c0*/  @!P5 IMAD.IADD R4, R4, 0x1, -R29.reuse ;  /* 0x000000010404d824 */ /* 0x100fe200078e0a1d */
[C---:B------:R-:W-:Y:S01]  /*140d0*/  ISETP.GT.U32.AND P0, PT, R29.reuse, R10, PT ;  /* 0x0000000a1d00720c */ /* 0x040fe20003f04070 */
[----:B------:R-:W-:Y:S01]  /*140e0*/  @!P6 IMAD.IADD R26, R26, 0x1, -R29 ;  /* 0x000000011a1ae824 */ /* 0x000fe200078e0a1d */
[----:B0-----:R-:W5:Y:S04]  /*140f0*/  LDL.LU R23, [R1+0x5cc] ;  /* 0x0005cc0001177983 */ /* 0x001f680000300800 */
[----:B------:R0:W-:Y:S01]  /*14100*/  STL [R1+0x5fc], R8 ;  /* 0x0005fc0801007387 */ /* 0x0001e20000100800 */
[----:B------:R-:W-:-:S03]  /*14110*/  ISETP.GT.U32.AND P2, PT, R29, R7, PT ;  /* 0x000000071d00720c */ /* 0x000fc60003f44070 */
[----:B0-----:R-:W5:Y:S01]  /*14120*/  LDL.LU R8, [R1+0x5ac] ;  /* 0x0005ac0001087983 */ /* 0x001f620000300800 */
[C---:B------:R-:W-:Y:S02]  /*14130*/  ISETP.GT.U32.AND P3, PT, R29.reuse, R22, PT ;  /* 0x000000161d00720c */ /* 0x040fe40003f64070 */
[C---:B------:R-:W-:Y:S01]  /*14140*/  ISETP.GT.U32.AND P5, PT, R29.reuse, R25, PT ;  /* 0x000000191d00720c */ /* 0x040fe20003fa4070 */
[----:B------:R-:W-:Y:S01]  /*14150*/  IMAD.HI.U32 R0, R28, R11, RZ ;  /* 0x0000000b1c007227 */ /* 0x000fe200078e00ff */
[----:B------:R-:W-:-:S05]  /*14160*/  ISETP.GT.U32.AND P1, PT, R29, R24, PT ;  /* 0x000000181d00720c */ /* 0x000fca0003f24070 */
[--C-:B------:R-:W-:Y:S02]  /*14170*/  @!P2 IMAD.IADD R7, R7, 0x1, -R29.reuse ;  /* 0x000000010707a824 */ /* 0x100fe400078e0a1d */
[--C-:B------:R-:W-:Y:S01]  /*14180*/  @!P4 IMAD.IADD R5, R5, 0x1, -R29.reuse ;  /* 0x000000010505c824 */ /* 0x100fe200078e0a1d */
[----:B------:R-:W-:Y:S01]  /*14190*/  ISETP.GT.U32.AND P4, PT, R29, R27, PT ;  /* 0x0000001b1d00720c */ /* 0x000fe20003f84070 */
[--C-:B------:R-:W-:Y:S02]  /*141a0*/  @!P3 IMAD.IADD R22, R22, 0x1, -R29.reuse ;  /* 0x000000011616b824 */ /* 0x100fe400078e0a1d */
[----:B------:R-:W-:Y:S02]  /*141b0*/  IMAD.MOV R0, RZ, RZ, -R0 ;  /* 0x000000ffff007224 */ /* 0x000fe400078e0a00 */
[----:B------:R-:W-:Y:S02]  /*141c0*/  @!P5 IMAD.IADD R25, R25, 0x1, -R29 ;  /* 0x000000011919d824 */ /* 0x000fe400078e0a1d */
[----:B------:R-:W-:-:S02]  /*141d0*/  IMAD R11, R29, R0, R11 ;  /* 0x000000001d0b7224 */ /* 0x000fc400078e020b */
[----:B------:R-:W-:-:S03]  /*141e0*/  @!P0 IMAD.IADD R10, R10, 0x1, -R29 ;  /* 0x000000010a0a8824 */ /* 0x000fc600078e0a1d */
[----:B------:R-:W-:Y:S01]  /*141f0*/  STL [R1+0x2ce0], R11 ;  /* 0x002ce00b01007387 */ /* 0x000fe20000100800 */
[----:B------:R-:W-:-:S03]  /*14200*/  @!P4 IMAD.IADD R27, R27, 0x1, -R29 ;  /* 0x000000011b1bc824 */ /* 0x000fc600078e0a1d */
[----:B------:R-:W-:Y:S01]  /*14210*/  STL [R1+0x600], R19 ;  /* 0x0006001301007387 */ /* 0x000fe20000100800 */
[----:B------:R-:W-:-:S03]  /*14220*/  @!P1 IMAD.IADD R24, R24, 0x1, -R29 ;  /* 0x0000000118189824 */ /* 0x000fc600078e0a1d */
[----:B------:R-:W-:Y:S04]  /*14230*/  STL [R1+0x604], R20 ;  /* 0x0006041401007387 */ /* 0x000fe80000100800 */
[----:B------:R-:W-:Y:S04]  /*14240*/  STL [R1+0x60c], R4 ;  /* 0x00060c0401007387 */ /* 0x000fe80000100800 */
[----:B------:R0:W-:Y:S04]  /*14250*/  STL [R1+0x5e8], R10 ;  /* 0x0005e80a01007387 */ /* 0x0001e80000100800 */
[----:B------:R-:W-:Y:S04]  /*14260*/  STL [R1+0x608], R5 ;  /* 0x0006080501007387 */ /* 0x000fe80000100800 */
[----:B0-----:R-:W5:Y:S04]  /*14270*/  LDL R10, [R1+0x22f8] ;  /* 0x0022f800010a7983 */ /* 0x001f680000100800 */
[----:B------:R0:W-:Y:S04]  /*14280*/  STL [R1+0x5f0], R26 ;  /* 0x0005f01a01007387 */ /* 0x0001e80000100800 */
[----:B------:R1:W-:Y:S04]  /*14290*/  STL [R1+0x5ec], R24 ;  /* 0x0005ec1801007387 */ /* 0x0003e80000100800 */
[----:B0-----:R-:W5:Y:S04]  /*142a0*/  LDL.LU R26, [R1+0x5b0] ;  /* 0x0005b000011a7983 */ /* 0x001f680000300800 */
[----:B------:R-:W5:Y:S04]  /*142b0*/  LDL.LU R19, [R1+0x5b4] ;  /* 0x0005b40001137983 */ /* 0x000f680000300800 */
[----:B------:R-:W5:Y:S04]  /*142c0*/  LDL.LU R20, [R1+0x5bc] ;  /* 0x0005bc0001147983 */ /* 0x000f680000300800 */
[----:B------:R-:W5:Y:S04]  /*142d0*/  LDL.LU R4, [R1+0x5b8] ;  /* 0x0005b80001047983 */ /* 0x000f680000300800 */
[----:B-1----:R-:W5:Y:S01]  /*142e0*/  LDL.LU R24, [R1+0x598] ;  /* 0x0005980001187983 */ /* 0x002f620000300800 */
[----:B--2---:R-:W-:-:S02]  /*142f0*/  ISETP.GT.U32.AND P6, PT, R29, R16, PT ;  /* 0x000000101d00720c */ /* 0x004fc40003fc4070 */
[C---:B---3--:R-:W-:Y:S02]  /*14300*/  ISETP.GT.U32.AND P2, PT, R29.reuse, R2, PT ;  /* 0x000000021d00720c */ /* 0x048fe40003f44070 */
[----:B------:R-:W-:-:S09]  /*14310*/  ISETP.GT.U32.AND P3, PT, R29, R17, PT ;  /* 0x000000111d00720c */ /* 0x000fd20003f64070 */
[--C-:B------:R-:W-:Y:S01]  /*14320*/  @!P6 IMAD.IADD R16, R16, 0x1, -R29.reuse ;  /* 0x000000011010e824 */ /* 0x100fe200078e0a1d */
[C---:B------:R-:W-:Y:S01]  /*14330*/  ISETP.GT.U32.AND P5, PT, R29.reuse, R18, PT ;  /* 0x000000121d00720c */ /* 0x040fe20003fa4070 */
[--C-:B------:R-:W-:Y:S01]  /*14340*/  @!P2 IMAD.IADD R2, R2, 0x1, -R29.reuse ;  /* 0x000000010202a824 */ /* 0x100fe200078e0a1d */
[C---:B------:R-:W-:Y:S02]  /*14350*/  ISETP.GT.U32.AND P6, PT, R29.reuse, R7, PT ;  /* 0x000000071d00720c */ /* 0x040fe40003fc4070 */
[----:B------:R-:W-:Y:S01]  /*14360*/  ISETP.GT.U32.AND P2, PT, R29, R22, PT ;  /* 0x000000161d00720c */ /* 0x000fe20003f44070 */
        /* <DEDUP_REMOVED lines=44> */
[----:B------:R-:W-:Y:S01]  /*14630*/  @!P5 IMAD.IADD R18, R18, 0x1, -R29 ;  /* 0x000000011212d824 */ /* 0x000fe200078e0a1d */
[C---:B------:R-:W-:Y:S02]  /*14640*/  ISETP.GT.U32.AND P4, PT, R29.reuse, R21, PT ;  /* 0x000000151d00720c */ /* 0x040fe40003f84070 */
[----:B0-----:R-:W5:Y:S01]  /*14650*/  LDL.LU R6, [R1+0x594] ;  /* 0x0005940001067983 */ /* 0x001f620000300800 */
[C---:B------:R-:W-:Y:S02]  /*14660*/  ISETP.GT.U32.AND P1, PT, R29.reuse, R26, PT ;  /* 0x0000001a1d00720c */ /* 0x040fe40003f24070 */
[----:B------:R-:W-:-:S02]  /*14670*/  ISETP.GT.U32.AND P2, PT, R29, R19, PT ;  /* 0x000000131d00720c */ /* 0x000fc40003f44070 */
[----:B------:R-:W-:-:S09]  /*14680*/  ISETP.GT.U32.AND P3, PT, R29, R20, PT ;  /* 0x000000141d00720c */ /* 0x000fd20003f64070 */
[--C-:B------:R-:W-:Y:S01]  /*14690*/  @!P1 IMAD.IADD R26, R26, 0x1, -R29.reuse ;  /* 0x000000011a1a9824 */ /* 0x100fe200078e0a1d */
[C---:B------:R-:W-:Y:S02]  /*146a0*/  ISETP.GT.U32.AND P5, PT, R29.reuse, R4, PT ;  /* 0x000000041d00720c */ /* 0x040fe40003fa4070 */
[----:B------:R-:W-:Y:S01]  /*146b0*/  ISETP.GT.U32.AND P0, PT, R29, R23, PT ;  /* 0x000000171d00720c */ /* 0x000fe20003f04070 */
[--C-:B------:R-:W-:Y:S02]  /*146c0*/  @!P2 IMAD.IADD R19, R19, 0x1, -R29.reuse ;  /* 0x000000011313a824 */ /* 0x100fe400078e0a1d */
[--C-:B------:R-:W-:Y:S01]  /*146d0*/  @!P3 IMAD.IADD R20, R20, 0x1, -R29.reuse ;  /* 0x000000011414b824 */ /* 0x100fe200078e0a1d */
[----:B------:R-:W-:Y:S01]  /*146e0*/  STL [R1+0x5e0], R16 ;  /* 0x0005e01001007387 */ /* 0x000fe20000100800 */
[----:B------:R-:W-:-:S06]  /*146f0*/  @!P4 IMAD.IADD R21, R21, 0x1, -R29 ;  /* 0x000000011515c824 */ /* 0x000fcc00078e0a1d */
        /* <DEDUP_REMOVED lines=70> */
[C---:B------:R-:W-:Y:S02]  /*14b60*/  ISETP.GT.U32.AND P5, PT, R29.reuse, R27, PT ;  /* 0x0000001b1d00720c */ /* 0x040fe40003fa4070 */
[----:B------:R-:W-:-:S04]  /*14b70*/  ISETP.GT.U32.AND P3, PT, R29, R21, PT ;  /* 0x000000151d00720c */ /* 0x000fc80003f64070 */
[--C-:B------:R-:W-:Y:S01]  /*14b80*/  @!P0 IMAD.IADD R8, R8, 0x1, -R29.reuse ;  /* 0x0000000108088824 */ /* 0x100fe200078e0a1d */
[----:B------:R-:W-:Y:S02]  /*14b90*/  ISETP.GT.U32.AND P4, PT, R29, R9, PT ;  /* 0x000000091d00720c */ /* 0x000fe40003f84070 */
[--C-:B------:R-:W-:Y:S02]  /*14ba0*/  @!P1 IMAD.IADD R2, R2, 0x1, -R29.reuse ;  /* 0x0000000102029824 */ /* 0x100fe400078e0a1d */
[--C-:B------:R-:W-:Y:S01]  /*14bb0*/  @!P2 IMAD.IADD R18, R18, 0x1, -R29.reuse ;  /* 0x000000011212a824 */ /* 0x100fe200078e0a1d */
[----:B------:R-:W-:Y:S01]  /*14bc0*/  IABS R10, R10 ;  /* 0x0000000a000a7213 */ /* 0x000fe20000000000 */
[--C-:B------:R-:W-:Y:S01]  /*14bd0*/  @!P5 IMAD.IADD R27, R27, 0x1, -R29.reuse ;  /* 0x000000011b1bd824 */ /* 0x100fe200078e0a1d */
[----:B------:R-:W-:Y:S01]  /*14be0*/  STL [R1+0x5a0], R3 ;  /* 0x0005a00301007387 */ /* 0x000fe20000100800 */
[----:B------:R-:W-:-:S05]  /*14bf0*/  @!P3 IMAD.IADD R21, R21, 0x1, -R29 ;  /* 0x000000011515b824 */ /* 0x000fca00078e0a1d */
        /* <DEDUP_REMOVED lines=38> */
[----:B------:R-:W3:Y:S04]  /*14e60*/  LDL.LU R3, [R1+0x540] ;  /* 0x0005400001037983 */ /* 0x000ee80000300800 */
[----:B------:R4:W-:Y:S04]  /*14e70*/  STL [R1+0x578], R21 ;  /* 0x0005781501007387 */ /* 0x0009e80000100800 */
[----:B0-----:R-:W3:Y:S04]  /*14e80*/  LDL.LU R2, [R1+0x520] ;  /* 0x0005200001027983 */ /* 0x001ee80000300800 */
[----:B-1----:R-:W3:Y:S01]  /*14e90*/  LDL.LU R18, [R1+0x524] ;  /* 0x0005240001127983 */ /* 0x002ee20000300800 */
        /* <DEDUP_REMOVED lines=19> */
[--C-:B------:R-:W-:Y:S01]  /*14fd0*/  @!P4 IMAD.IADD R16, R16, 0x1, -R29.reuse ;  /* 0x000000011010c824 */ /* 0x100fe200078e0a1d */
[----:B------:R-:W4:Y:S01]  /*14fe0*/  LDL.LU R21, [R1+0x528] ;  /* 0x0005280001157983 */ /* 0x000f220000300800 */
[--C-:B------:R-:W-:Y:S01]  /*14ff0*/  @!P5 IMAD.IADD R26, R26, 0x1, -R29.reuse ;  /* 0x000000011a1ad824 */ /* 0x100fe200078e0a1d */
[----:B------:R-:W-:Y:S02]  /*15000*/  ISETP.GT.U32.AND P2, PT, R29, R20, PT ;  /* 0x000000141d00720c */ /* 0x000fe40003f44070 */
[----:B0-----:R-:W5:Y:S01]  /*15010*/  LDL.LU R23, [R1+0x530] ;  /* 0x0005300001177983 */ /* 0x001f620000300800 */
[----:B------:R-:W-:-:S03]  /*15020*/  @!P1 IMAD.IADD R19, R19, 0x1, -R29 ;  /* 0x0000000113139824 */ /* 0x000fc600078e0a1d */
[----:B------:R0:W-:Y:S01]  /*15030*/  STL [R1+0x57c], R26 ;  /* 0x00057c1a01007387 */ /* 0x0001e20000100800 */
[----:B------:R-:W-:Y:S01]  /*15040*/  @!P6 IMAD.IADD R7, R7, 0x1, -R29 ;  /* 0x000000010707e824 */ /* 0x000fe200078e0a1d */
[C---:B------:R-:W-:Y:S02]  /*15050*/  ISETP.GT.U32.AND P3, PT, R29.reuse, R4, PT ;  /* 0x000000041d00720c */ /* 0x040fe40003f64070 */
[----:B0-----:R-:W5:Y:S01]  /*15060*/  LDL.LU R26, [R1+0x52c] ;  /* 0x00052c00011a7983 */ /* 0x001f620000300800 */
[C---:B------:R-:W-:Y:S02]  /*15070*/  ISETP.GT.U32.AND P5, PT, R29.reuse, R24, PT ;  /* 0x000000181d00720c */ /* 0x040fe40003fa4070 */
[C---:B------:R-:W-:Y:S02]  /*15080*/  ISETP.GT.U32.AND P4, PT, R29.reuse, R6, PT ;  /* 0x000000061d00720c */ /* 0x040fe40003f84070 */
[C---:B------:R-:W-:Y:S02]  /*15090*/  ISETP.GT.U32.AND P0, PT, R29.reuse, R5, PT ;  /* 0x000000051d00720c */ /* 0x040fe40003f04070 */
[----:B------:R-:W-:-:S09]  /*150a0*/  ISETP.GT.U32.AND P1, PT, R29, R22, PT ;  /* 0x000000161d00720c */ /* 0x000fd20003f24070 */
        /* <DEDUP_REMOVED lines=70> */
[----:B------:R-:W5:Y:S04]  /*15510*/  LDL.LU R25, [R1+0x4e8] ;  /* 0x0004e80001197983 */ /* 0x000f680000300800 */
[----:B------:R0:W-:Y:S01]  /*15520*/  STL [R1+0x53c], R27 ;  /* 0x00053c1b01007387 */ /* 0x0001e20000100800 */
[----:B------:R-:W-:-:S03]  /*15530*/  ISETP.GT.U32.AND P5, PT, R29, R24, PT ;  /* 0x000000181d00720c */ /* 0x000fc60003fa4070 */
[----:B0-----:R-:W5:Y:S01]  /*15540*/  LDL.LU R27, [R1+0x4ec] ;  /* 0x0004ec00011b7983 */ /* 0x001f620000300800 */
[C---:B------:R-:W-:Y:S02]  /*15550*/  ISETP.GT.U32.AND P2, PT, R29.reuse, R21, PT ;  /* 0x000000151d00720c */ /* 0x040fe40003f44070 */
[C---:B------:R-:W-:Y:S02]  /*15560*/  ISETP.GT.U32.AND P4, PT, R29.reuse, R7, PT ;  /* 0x000000071d00720c */ /* 0x040fe40003f84070 */
[----:B------:R-:W-:-:S05]  /*15570*/  ISETP.GT.U32.AND P0, PT, R29, R17, PT ;  /* 0x000000111d00720c */ /* 0x000fca0003f04070 */
[--C-:B------:R-:W-:Y:S01]  /*15580*/  @!P5 IMAD.IADD R24, R24, 0x1, -R29.reuse ;  /* 0x000000011818d824 */ /* 0x100fe200078e0a1d */
[C---:B------:R-:W-:Y:S01]  /*15590*/  ISETP.GT.U32.AND P3, PT, R29.reuse, R23, PT ;  /* 0x000000171d00720c */ /* 0x040fe20003f64070 */
[----:B------:R-:W-:Y:S01]  /*155a0*/  @!P1 IMAD.IADD R18, R18, 0x1, -R29 ;  /* 0x0000000112129824 */ /* 0x000fe200078e0a1d */
[----:B------:R-:W-:-:S03]  /*155b0*/  ISETP.GT.U32.AND P1, PT, R29, R19, PT ;  /* 0x000000131d00720c */ /* 0x000fc60003f24070 */
[--C-:B------:R-:W-:Y:S02]  /*155c0*/  @!P4 IMAD.IADD R7, R7, 0x1, -R29.reuse ;  /* 0x000000010707c824 */ /* 0x100fe400078e0a1d */
[--C-:B------:R-:W-:Y:S01]  /*155d0*/  @!P0 IMAD.IADD R17, R17, 0x1, -R29.reuse ;  /* 0x0000000111118824 */ /* 0x100fe200078e0a1d */
[----:B------:R-:W-:Y:S01]  /*155e0*/  STL [R1+0x544], R15 ;  /* 0x0005440f01007387 */ /* 0x000fe20000100800 */
[----:B------:R-:W-:-:S04]  /*155f0*/  @!P2 IMAD.IADD R21, R21, 0x1, -R29 ;  /* 0x000000011515a824 */ /* 0x000fc800078e0a1d */
        /* <DEDUP_REMOVED lines=43> */
[C---:B-----5:R-:W-:Y:S01]  /*158b0*/  ISETP.GT.U32.AND P3, PT, R29.reuse, R27, PT ;  /* 0x0000001b1d00720c */ /* 0x060fe20003f64070 */
[--C-:B------:R-:W-:Y:S01]  /*158c0*/  @!P2 IMAD.IADD R4, R4, 0x1, -R29.reuse ;  /* 0x000000010404a824 */ /* 0x100fe200078e0a1d */
[C---:B------:R-:W-:Y:S01]  /*158d0*/  ISETP.GT.U32.AND P2, PT, R29.reuse, R25, PT ;  /* 0x000000191d00720c */ /* 0x040fe20003f44070 */
[----:B------:R-:W-:Y:S01]  /*158e0*/  @!P1 IMAD.IADD R8, R8, 0x1, -R29 ;  /* 0x0000000108089824 */ /* 0x000fe200078e0a1d */
[----:B------:R-:W-:-:S02]  /*158f0*/  ISETP.GT.U32.AND P5, PT, R29, R20, PT ;  /* 0x000000141d00720c */ /* 0x000fc40003fa4070 */
[----:B------:R-:W-:-:S07]  /*15900*/  ISETP.GT.U32.AND P1, PT, R29, R4, PT ;  /* 0x000000041d00720c */ /* 0x000fce0003f24070 */
        /* <DEDUP_REMOVED lines=13> */
[----:B------:R-:W-:Y:S01]  /*159e0*/  IABS R9, R9 ;  /* 0x0000000900097213 */ /* 0x000fe20000000000 */
[----:B------:R-:W-:Y:S01]  /*159f0*/  @!P6 IMAD.IADD R27, R27, 0x1, -R29 ;  /* 0x000000011b1be824 */ /* 0x000fe200078e0a1d */
[----:B0-----:R-:W5:Y:S04]  /*15a00*/  LDL.LU R4, [R1+0x4c8] ;  /* 0x0004c80001047983 */ /* 0x001f680000300800 */
[----:B------:R0:W-:Y:S01]  /*15a10*/  STL [R1+0x4f8], R6 ;  /* 0x0004f80601007387 */ /* 0x0001e20000100800 */
[----:B------:R-:W-:Y:S01]  /*15a20*/  ISETP.GT.U32.AND P1, PT, R29, R8, PT ;  /* 0x000000081d00720c */ /* 0x000fe20003f24070 */
[----:B------:R-:W-:-:S02]  /*15a30*/  IMAD.HI.U32 R0, R28, R9, RZ ;  /* 0x000000091c007227 */ /* 0x000fc400078e00ff */
[----:B0-----:R-:W5:Y:S01]  /*15a40*/  LDL.LU R6, [R1+0x4a8] ;  /* 0x0004a80001067983 */ /* 0x001f620000300800 */
[C---:B------:R-:W-:Y:S02]  /*15a50*/  ISETP.GT.U32.AND P3, PT, R29.reuse, R26, PT ;  /* 0x0000001a1d00720c */ /* 0x040fe40003f64070 */
[C---:B------:R-:W-:Y:S02]  /*15a60*/  ISETP.GT.U32.AND P5, PT, R29.reuse, R18, PT ;  /* 0x000000121d00720c */ /* 0x040fe40003fa4070 */
[C---:B------:R-:W-:Y:S01]  /*15a70*/  ISETP.GT.U32.AND P4, PT, R29.reuse, R21, PT ;  /* 0x000000151d00720c */ /* 0x040fe20003f84070 */
[----:B------:R-:W-:Y:S01]  /*15a80*/  @!P0 IMAD.IADD R22, R22, 0x1, -R29 ;  /* 0x0000000116168824 */ /* 0x000fe200078e0a1d */
[----:B------:R-:W-:-:S07]  /*15a90*/  ISETP.GT.U32.AND P2, PT, R29, R25, PT ;  /* 0x000000191d00720c */ /* 0x000fce0003f44070 */
[--C-:B------:R-:W-:Y:S01]  /*15aa0*/  @!P3 IMAD.IADD R26, R26, 0x1, -R29.reuse ;  /* 0x000000011a1ab824 */ /* 0x100fe200078e0a1d */
[----:B------:R-:W-:Y:S01]  /*15ab0*/  ISETP.GT.U32.AND P0, PT, R29, R23, PT ;  /* 0x000000171d00720c */ /* 0x000fe20003f04070 */
[----:B------:R-:W-:Y:S02]  /*15ac0*/  IMAD.MOV R0, RZ, RZ, -R0 ;  /* 0x000000ffff007224 */ /* 0x000fe400078e0a00 */
[--C-:B------:R-:W-:Y:S02]  /*15ad0*/  @!P5 IMAD.IADD R18, R18, 0x1, -R29.reuse ;  /* 0x000000011212d824 */ /* 0x100fe400078e0a1d */
[----:B------:R-:W-:Y:S02]  /*15ae0*/  @!P4 IMAD.IADD R21, R21, 0x1, -R29 ;  /* 0x000000011515c824 */ /* 0x000fe400078e0a1d */
[----:B------:R-:W-:Y:S02]  /*15af0*/  IMAD R9, R29, R0, R9 ;  /* 0x000000001d097224 */ /* 0x000fe400078e0209 */
        /* <DEDUP_REMOVED lines=153> */
[C---:B------:R-:W-:Y:S02]  /*16490*/  ISETP.GT.U32.AND P0, PT, R29.reuse, R24, PT ;  /* 0x000000181d00720c */ /* 0x040fe40003f04070 */
[----:B------:R-:W-:-:S05]  /*164a0*/  ISETP.GT.U32.AND P5, PT, R29, R19, PT ;  /* 0x000000131d00720c */ /* 0x000fca0003fa4070 */
[--C-:B------:R-:W-:Y:S02]  /*164b0*/  @!P1 IMAD.IADD R6, R6, 0x1, -R29.reuse ;  /* 0x0000000106069824 */ /* 0x100fe400078e0a1d */
[--C-:B------:R-:W-:Y:S02]  /*164c0*/  @!P2 IMAD.IADD R2, R2, 0x1, -R29.reuse ;  /* 0x000000010202a824 */ /* 0x100fe400078e0a1d */
[--C-:B------:R-:W-:Y:S01]  /*164d0*/  @!P3 IMAD.IADD R17, R17, 0x1, -R29.reuse ;  /* 0x000000011111b824 */ /* 0x100fe200078e0a1d */
[----:B------:R-:W-:Y:S01]  /*164e0*/  IABS R8, R8 ;  /* 0x0000000800087213 */ /* 0x000fe20000000000 */
[--C-:B------:R-:W-:Y:S01]  /*164f0*/  @!P4 IMAD.IADD R23, R23, 0x1, -R29.reuse ;  /* 0x000000011717c824 */ /* 0x100fe200078e0a1d */
[----:B------:R-:W-:Y:S01]  /*16500*/  STL [R1+0x49c], R14 ;  /* 0x00049c0e01007387 */ /* 0x000fe20000100800 */
[--C-:B------:R-:W-:Y:S02]  /*16510*/  @!P5 IMAD.IADD R19, R19, 0x1, -R29.reuse ;  /* 0x000000011313d824 */ /* 0x100fe400078e0a1d */
[----:B------:R-:W-:Y:S01]  /*16520*/  IMAD.HI.U32 R0, R28, R8, RZ ;  /* 0x000000081c007227 */ /* 0x000fe200078e00ff */
[----:B------:R-:W-:Y:S03]  /*16530*/  STL [R1+0x4a4], R16 ;  /* 0x0004a41001007387 */ /* 0x000fe60000100800 */
[----:B------:R-:W-:Y:S01]  /*16540*/  @!P0 IMAD.IADD R24, R24, 0x1, -R29 ;  /* 0x0000000118188824 */ /* 0x000fe200078e0a1d */
[----:B------:R-:W-:Y:S01]  /*16550*/  STL [R1+0x4a0], R18 ;  /* 0x0004a01201007387 */ /* 0x000fe20000100800 */
[----:B------:R-:W-:-:S03]  /*16560*/  IMAD.MOV R0, RZ, RZ, -R0 ;  /* 0x000000ffff007224 */ /* 0x000fc600078e0a00 */
[----:B------:R-:W-:Y:S04]  /*16570*/  STL [R1+0x480], R21 ;  /* 0x0004801501007387 */ /* 0x000fe80000100800 */
[----:B------:R-:W-:Y:S04]  /*16580*/  STL [R1+0x484], R23 ;  /* 0x0004841701007387 */ /* 0x000fe80000100800 */
[----:B------:R0:W-:Y:S01]  /*16590*/  STL [R1+0x490], R7 ;  /* 0x0004900701007387 */ /* 0x0001e20000100800 */
[----:B------:R-:W-:-:S03]  /*165a0*/  IMAD R8, R29, R0, R8 ;  /* 0x000000001d087224 */ /* 0x000fc600078e0208 */
[----:B------:R-:W-:Y:S04]  /*165b0*/  STL [R1+0x488], R24 ;  /* 0x0004881801007387 */ /* 0x000fe80000100800 */
[----:B0-----:R-:W5:Y:S04]  /*165c0*/  LDL R7, [R1+0x22ec] ;  /* 0x0022ec0001077983 */ /* 0x001f680000100800 */
[----:B------:R-:W5:Y:S04]  /*165d0*/  LDL.LU R23, [R1+0x44c] ;  /* 0x00044c0001177983 */ /* 0x000f680000300800 */
        /* <DEDUP_REMOVED lines=47> */
[--C-:B------:R-:W-:Y:S01]  /*168d0*/  @!P1 IMAD.IADD R3, R3, 0x1, -R29.reuse ;  /* 0x0000000103039824 */ /* 0x100fe200078e0a1d */
[----:B------:R-:W-:Y:S02]  /*168e0*/  ISETP.GT.U32.AND P3, PT, R29, R5, PT ;  /* 0x000000051d00720c */ /* 0x000fe40003f64070 */
[----:B------:R0:W-:Y:S03]  /*168f0*/  STL [R1+0x47c], R4 ;  /* 0x00047c0401007387 */ /* 0x0001e60000100800 */
[--C-:B------:R-:W-:Y:S01]  /*16900*/  @!P0 IMAD.IADD R15, R15, 0x1, -R29.reuse ;  /* 0x000000010f0f8824 */ /* 0x100fe200078e0a1d */
[----:B------:R-:W4:Y:S01]  /*16910*/  LDL.LU R19, [R1+0x424] ;  /* 0x0004240001137983 */ /* 0x000f220000300800 */
[----:B------:R-:W-:-:S02]  /*16920*/  @!P4 IMAD.IADD R27, R27, 0x1, -R29 ;  /* 0x000000011b1bc824 */ /* 0x000fc400078e0a1d */
[--C-:B------:R-:W-:Y:S01]  /*16930*/  @!P2 IMAD.IADD R20, R20, 0x1, -R29.reuse ;  /* 0x000000011414a824 */ /* 0x100fe200078e0a1d */
[----:B0-----:R-:W5:Y:S04]  /*16940*/  LDL.LU R4, [R1+0x42c] ;  /* 0x00042c0001047983 */ /* 0x001f680000300800 */
[----:B------:R0:W-:Y:S01]  /*16950*/  STL [R1+0x478], R27 ;  /* 0x0004781b01007387 */ /* 0x0001e20000100800 */
[----:B------:R-:W-:Y:S01]  /*16960*/  @!P6 IMAD.IADD R26, R26, 0x1, -R29 ;  /* 0x000000011a1ae824 */ /* 0x000fe200078e0a1d */
[C---:B------:R-:W-:Y:S02]  /*16970*/  ISETP.GT.U32.AND P5, PT, R29.reuse, R22, PT ;  /* 0x000000161d00720c */ /* 0x040fe40003fa4070 */
[----:B0-----:R-:W4:Y:S01]  /*16980*/  LDL.LU R27, [R1+0x428] ;  /* 0x00042800011b7983 */ /* 0x001f220000300800 */
[----:B------:R-:W-:-:S02]  /*16990*/  ISETP.GT.U32.AND P0, PT, R29, R23, PT ;  /* 0x000000171d00720c */ /* 0x000fc40003f04070 */
[C---:B------:R-:W-:Y:S02]  /*169a0*/  ISETP.GT.U32.AND P1, PT, R29.reuse, R16, PT ;  /* 0x000000101d00720c */ /* 0x040fe40003f24070 */
[C---:B------:R-:W-:Y:S02]  /*169b0*/  ISETP.GT.U32.AND P2, PT, R29.reuse, R18, PT ;  /* 0x000000121d00720c */ /* 0x040fe40003f44070 */
[----:B------:R-:W-:-:S07]  /*169c0*/  ISETP.GT.U32.AND P4, PT, R29, R25, PT ;  /* 0x000000191d00720c */ /* 0x000fce0003f84070 */
        /* <DEDUP_REMOVED lines=30> */
[--C-:B------:R-:W-:Y:S01]  /*16bb0*/  @!P2 IMAD.IADD R17, R17, 0x1, -R29.reuse ;  /* 0x000000011111a824 */ /* 0x100fe200078e0a1d */
[----:B------:R-:W-:Y:S01]  /*16bc0*/  ISETP.GT.U32.AND P2, PT, R29, R21, PT ;  /* 0x000000151d00720c */ /* 0x000fe20003f44070 */
[--C-:B------:R-:W-:Y:S02]  /*16bd0*/  @!P6 IMAD.IADD R23, R23, 0x1, -R29.reuse ;  /* 0x000000011717e824 */ /* 0x100fe400078e0a1d */
[----:B------:R-:W-:-:S03]  /*16be0*/  @!P0 IMAD.IADD R16, R16, 0x1, -R29 ;  /* 0x0000000110108824 */ /* 0x000fc600078e0a1d */
[----:B------:R0:W-:Y:S01]  /*16bf0*/  STL [R1+0x44c], R23 ;  /* 0x00044c1701007387 */ /* 0x0001e20000100800 */
[----:B------:R-:W-:-:S03]  /*16c00*/  @!P1 IMAD.IADD R18, R18, 0x1, -R29 ;  /* 0x0000000112129824 */ /* 0x000fc600078e0a1d */
[----:B0-----:R-:W2:Y:S04]  /*16c10*/  LDL.LU R23, [R1+0x3f4] ;  /* 0x0003f40001177983 */ /* 0x001ea80000300800 */
[----:B------:R-:W3:Y:S01]  /*16c20*/  LDL.LU R15, [R1+0x3f8] ;  /* 0x0003f800010f7983 */ /* 0x000ee20000300800 */
[----:B------:R-:W-:-:S03]  /*16c30*/  @!P2 IMAD.IADD R21, R21, 0x1, -R29 ;  /* 0x000000011515a824 */ /* 0x000fc600078e0a1d */
[----:B------:R0:W-:Y:S04]  /*16c40*/  STL [R1+0x454], R16 ;  /* 0x0004541001007387 */ /* 0x0001e80000100800 */
        /* <DEDUP_REMOVED lines=9> */
[C---:B------:R-:W-:Y:S01]  /*16ce0*/  ISETP.GT.U32.AND P4, PT, R29.reuse, R27, PT ;  /* 0x0000001b1d00720c */ /* 0x040fe20003f84070 */
[--C-:B------:R-:W-:Y:S01]  /*16cf0*/  @!P5 IMAD.IADD R6, R6, 0x1, -R29.reuse ;  /* 0x000000010606d824 */ /* 0x100fe200078e0a1d */
[----:B-----5:R-:W-:Y:S01]  /*16d00*/  ISETP.GT.U32.AND P5, PT, R29, R4, PT ;  /* 0x000000041d00720c */ /* 0x020fe20003fa4070 */
        /* <DEDUP_REMOVED lines=27> */
[C---:B------:R-:W-:Y:S02]  /*16ec0*/  ISETP.GT.U32.AND P5, PT, R29.reuse, R4, PT ;  /* 0x000000041d00720c */ /* 0x040fe40003fa4070 */
[----:B------:R-:W-:Y:S01]  /*16ed0*/  ISETP.GT.U32.AND P2, PT, R29, R5, PT ;  /* 0x000000051d00720c */ /* 0x000fe20003f44070 */
[--C-:B------:R-:W-:Y:S02]  /*16ee0*/  @!P0 IMAD.IADD R26, R26, 0x1, -R29.reuse ;  /* 0x000000011a1a8824 */ /* 0x100fe400078e0a1d */
[--C-:B------:R-:W-:Y:S01]  /*16ef0*/  @!P1 IMAD.IADD R20, R20, 0x1, -R29.reuse ;  /* 0x0000000114149824 */ /* 0x100fe200078e0a1d */
[----:B------:R-:W-:Y:S05]  /*16f00*/  STL [R1+0x440], R13 ;  /* 0x0004400d01007387 */ /* 0x000fea0000100800 */
        /* <DEDUP_REMOVED lines=41> */
[----:B----4-:R-:W-:Y:S01]  /*171a0*/  ISETP.GT.U32.AND P2, PT, R29, R6, PT ;  /* 0x000000061d00720c */ /* 0x010fe20003f44070 */
[----:B-1----:R-:W4:Y:S08]  /*171b0*/  LDL.LU R5, [R1+0x3c8] ;  /* 0x0003c80001057983 */ /* 0x002f300000300800 */
[--C-:B------:R-:W-:Y:S01]  /*171c0*/  @!P5 IMAD.IADD R23, R23, 0x1, -R29.reuse ;  /* 0x000000011717d824 */ /* 0x100fe200078e0a1d */
[C---:B-----5:R-:W-:Y:S01]  /*171d0*/  ISETP.GT.U32.AND P5, PT, R29.reuse, R24, PT ;  /* 0x000000181d00720c */ /* 0x060fe20003fa4070 */
[--C-:B------:R-:W-:Y:S01]  /*171e0*/  @!P3 IMAD.IADD R22, R22, 0x1, -R29.reuse ;  /* 0x000000011616b824 */ /* 0x100fe200078e0a1d */
[C---:B------:R-:W-:Y:S01]  /*171f0*/  ISETP.GT.U32.AND P3, PT, R29.reuse, R21, PT ;  /* 0x000000151d00720c */ /* 0x040fe20003f64070 */
[----:B------:R-:W-:Y:S01]  /*17200*/  @!P2 IMAD.IADD R6, R6, 0x1, -R29 ;  /* 0x000000010606a824 */ /* 0x000fe200078e0a1d */
[----:B------:R-:W-:-:S02]  /*17210*/  ISETP.GT.U32.AND P4, PT, R29, R3, PT ;  /* 0x000000031d00720c */ /* 0x000fc40003f84070 */
        /* <DEDUP_REMOVED lines=13> */
[----:B------:R0:W-:Y:S01]  /*172f0*/  STL [R1+0x414], R22 ;  /* 0x0004141601007387 */ /* 0x0001e20000100800 */
[----:B------:R-:W-:Y:S01]  /*17300*/  IABS R7, R7 ;  /* 0x0000000700077213 */ /* 0x000fe20000000000 */
[----:B------:R-:W-:Y:S01]  /*17310*/  @!P6 IMAD.IADD R24, R24, 0x1, -R29 ;  /* 0x000000011818e824 */ /* 0x000fe200078e0a1d */
[C---:B------:R-:W-:Y:S01]  /*17320*/  ISETP.GT.U32.AND P2, PT, R29.reuse, R6, PT ;  /* 0x000000061d00720c */ /* 0x040fe20003f44070 */
[----:B0-----:R-:W5:Y:S04]  /*17330*/  LDL.LU R22, [R1+0x3c4] ;  /* 0x0003c40001167983 */ /* 0x001f680000300800 */
[----:B------:R0:W-:Y:S01]  /*17340*/  STL [R1+0x3f4], R23 ;  /* 0x0003f41701007387 */ /* 0x0001e20000100800 */
[----:B------:R-:W-:-:S03]  /*17350*/  ISETP.GT.U32.AND P5, PT, R29, R27, PT ;  /* 0x0000001b1d00720c */ /* 0x000fc60003fa4070 */
[----:B0-----:R-:W5:Y:S01]  /*17360*/  LDL.LU R23, [R1+0x3a4] ;  /* 0x0003a40001177983 */ /* 0x001f620000300800 */
[C---:B------:R-:W-:Y:S02]  /*17370*/  ISETP.GT.U32.AND P4, PT, R29.reuse, R2, PT ;  /* 0x000000021d00720c */ /* 0x040fe40003f84070 */
[C---:B------:R-:W-:Y:S01]  /*17380*/  ISETP.GT.U32.AND P0, PT, R29.reuse, R17, PT ;  /* 0x000000111d00720c */ /* 0x040fe20003f04070 */
[----:B------:R-:W-:Y:S01]  /*17390*/  IMAD.HI.U32 R0, R28, R7, RZ ;  /* 0x000000071c007227 */ /* 0x000fe200078e00ff */
[----:B------:R-:W-:-:S03]  /*173a0*/  ISETP.GT.U32.AND P3, PT, R29, R21, PT ;  /* 0x000000151d00720c */ /* 0x000fc60003f64070 */
[--C-:B------:R-:W-:Y:S01]  /*173b0*/  @!P1 IMAD.IADD R18, R18, 0x1, -R29.reuse ;  /* 0x0000000112129824 */ /* 0x100fe200078e0a1d */
[----:B------:R-:W-:Y:S01]  /*173c0*/  ISETP.GT.U32.AND P1, PT, R29, R4, PT ;  /* 0x000000041d00720c */ /* 0x000fe20003f24070 */
[----:B------:R-:W-:-:S04]  /*173d0*/  @!P5 IMAD.IADD R27, R27, 0x1, -R29 ;  /* 0x000000011b1bd824 */ /* 0x000fc800078e0a1d */
[--C-:B------:R-:W-:Y:S02]  /*173e0*/  @!P4 IMAD.IADD R2, R2, 0x1, -R29.reuse ;  /* 0x000000010202c824 */ /* 0x100fe400078e0a1d */
[----:B------:R-:W-:Y:S02]  /*173f0*/  IMAD.MOV R0, RZ, RZ, -R0 ;  /* 0x000000ffff007224 */ /* 0x000fe400078e0a00 */
[----:B------:R-:W-:Y:S02]  /*17400*/  @!P0 IMAD.IADD R17, R17, 0x1, -R29 ;  /* 0x0000000111118824 */ /* 0x000fe400078e0a1d */
[----:B------:R-:W-:Y:S02]  /*17410*/  IMAD R7, R29, R0, R7 ;  /* 0x000000001d077224 */ /* 0x000fe400078e0207 */
        /* <DEDUP_REMOVED lines=65> */
[----:B------:R-:W4:Y:S04]  /*17830*/  LDL.LU R4, [R1+0x380] ;  /* 0x0003800001047983 */ /* 0x000f280000300800 */
[----:B0-----:R-:W5:Y:S04]  /*17840*/  LDL.LU R25, [R1+0x384] ;  /* 0x0003840001197983 */ /* 0x001f680000300800 */
[----:B------:R0:W-:Y:S01]  /*17850*/  STL [R1+0x3dc], R26 ;  /* 0x0003dc1a01007387 */ /* 0x0001e20000100800 */
[--C-:B------:R-:W-:Y:S01]  /*17860*/  @!P6 IMAD.IADD R23, R23, 0x1, -R29.reuse ;  /* 0x000000011717e824 */ /* 0x100fe200078e0a1d */
[C---:B------:R-:W-:Y:S01]  /*17870*/  ISETP.GT.U32.AND P1, PT, R29.reuse, R5, PT ;  /* 0x000000051d00720c */ /* 0x040fe20003f24070 */
[----:B------:R-:W-:Y:S01]  /*17880*/  @!P0 IMAD.IADD R20, R20, 0x1, -R29 ;  /* 0x0000000114148824 */ /* 0x000fe200078e0a1d */
[----:B0-----:R-:W5:Y:S01]  /*17890*/  LDL.LU R26, [R1+0x38c] ;  /* 0x00038c00011a7983 */ /* 0x001f620000300800 */
[----:B------:R-:W-:-:S02]  /*178a0*/  ISETP.GT.U32.AND P3, PT, R29, R24, PT ;  /* 0x000000181d00720c */ /* 0x000fc40003f64070 */
[C---:B------:R-:W-:Y:S02]  /*178b0*/  ISETP.GT.U32.AND P5, PT, R29.reuse, R15, PT ;  /* 0x0000000f1d00720c */ /* 0x040fe40003fa4070 */
[C---:B------:R-:W-:Y:S02]  /*178c0*/  ISETP.GT.U32.AND P4, PT, R29.reuse, R3, PT ;  /* 0x000000031d00720c */ /* 0x040fe40003f84070 */
[C---:B------:R-:W-:Y:S02]  /*178d0*/  ISETP.GT.U32.AND P2, PT, R29.reuse, R22, PT ;  /* 0x000000161d00720c */ /* 0x040fe40003f44070 */
[----:B------:R-:W-:-:S05]  /*178e0*/  ISETP.GT.U32.AND P0, PT, R29, R18, PT ;  /* 0x000000121d00720c */ /* 0x000fca0003f04070 */
[--C-:B------:R-:W-:Y:S02]  /*178f0*/  @!P3 IMAD.IADD R24, R24, 0x1, -R29.reuse ;  /* 0x000000011818b824 */ /* 0x100fe400078e0a1d */
        /* <DEDUP_REMOVED lines=68> */
[----:B------:R-:W-:Y:S01]  /*17d40*/  @!P6 IMAD.IADD R26, R26, 0x1, -R29 ;  /* 0x000000011a1ae824 */ /* 0x000fe200078e0a1d */
[----:B------:R-:W-:-:S02]  /*17d50*/  ISETP.GT.U32.AND P2, PT, R29, R23, PT ;  /* 0x000000171d00720c */ /* 0x000fc40003f44070 */
[----:B0-----:R-:W5:Y:S01]  /*17d60*/  LDL.LU R27, [R1+0x344] ;  /* 0x00034400011b7983 */ /* 0x001f620000300800 */
[C---:B------:R-:W-:Y:S02]  /*17d70*/  ISETP.GT.U32.AND P3, PT, R29.reuse, R19, PT ;  /* 0x000000131d00720c */ /* 0x040fe40003f64070 */
[----:B------:R-:W-:Y:S01]  /*17d80*/  ISETP.GT.U32.AND P5, PT, R29, R20, PT ;  /* 0x000000141d00720c */ /* 0x000fe20003fa4070 */
[----:B------:R-:W-:Y:S01]  /*17d90*/  @!P4 IMAD.IADD R17, R17, 0x1, -R29 ;  /* 0x000000011111c824 */ /* 0x000fe200078e0a1d */
        /* <DEDUP_REMOVED lines=49> */
[----:B------:R-:W-:Y:S04]  /*180b0*/  STL [R1+0x370], R5 ;  /* 0x0003700501007387 */ /* 0x000fe80000100800 */
        /* <DEDUP_REMOVED lines=25> */
[--C-:B------:R-:W-:Y:S01]  /*18250*/  @!P6 IMAD.IADD R27, R27, 0x1, -R29.reuse ;  /* 0x000000011b1be824 */ /* 0x100fe200078e0a1d */
[----:B0-----:R-:W4:Y:S04]  /*18260*/  LDL.LU R22, [R1+0x320] ;  /* 0x0003200001167983 */ /* 0x001f280000300800 */
[----:B------:R0:W-:Y:S01]  /*18270*/  STL [R1+0x374], R24 ;  /* 0x0003741801007387 */ /* 0x0001e20000100800 */
[----:B------:R-:W-:Y:S01]  /*18280*/  @!P5 IMAD.IADD R3, R3, 0x1, -R29 ;  /* 0x000000010303d824 */ /* 0x000fe200078e0a1d */
[----:B------:R-:W-:-:S02]  /*18290*/  IABS R5, R25 ;  /* 0x0000001900057213 */ /* 0x000fc40000000000 */
[----:B0-----:R-:W5:Y:S04]  /*182a0*/  LDL.LU R24, [R1+0x328] ;  /* 0x0003280001187983 */ /* 0x001f680000300800 */
[----:B------:R-:W5:Y:S01]  /*182b0*/  LDL.LU R25, [R1+0x324] ;  /* 0x0003240001197983 */ /* 0x000f620000300800 */
[C---:B------:R-:W-:Y:S02]  /*182c0*/  ISETP.GT.U32.AND P1, PT, R29.reuse, R26, PT ;  /* 0x0000001a1d00720c */ /* 0x040fe40003f24070 */
[C---:B------:R-:W-:Y:S02]  /*182d0*/  ISETP.GT.U32.AND P2, PT, R29.reuse, R16, PT ;  /* 0x000000101d00720c */ /* 0x040fe40003f44070 */
[C---:B------:R-:W-:Y:S02]  /*182e0*/  ISETP.GT.U32.AND P3, PT, R29.reuse, R2, PT ;  /* 0x000000021d00720c */ /* 0x040fe40003f64070 */
[----:B------:R-:W-:-:S07]  /*182f0*/  ISETP.GT.U32.AND P4, PT, R29, R18, PT ;  /* 0x000000121d00720c */ /* 0x000fce0003f84070 */
        /* <DEDUP_REMOVED lines=54> */
[----:B------:R-:W-:-:S07]  /*18660*/  ISETP.GT.U32.AND P1, PT, R29, R12, PT ;  /* 0x0000000c1d00720c */ /* 0x000fce0003f24070 */
[--C-:B------:R-:W-:Y:S01]  /*18670*/  @!P4 IMAD.IADD R24, R24, 0x1, -R29.reuse ;  /* 0x000000011818c824 */ /* 0x100fe200078e0a1d */
[----:B------:R-:W-:Y:S01]  /*18680*/  ISETP.GT.U32.AND P4, PT, R29, R23, PT ;  /* 0x000000171d00720c */ /* 0x000fe20003f84070 */
[--C-:B------:R-:W-:Y:S01]  /*18690*/  @!P0 IMAD.IADD R25, R25, 0x1, -R29.reuse ;  /* 0x0000000119198824 */ /* 0x100fe200078e0a1d */
[C---:B------:R-:W-:Y:S01]  /*186a0*/  ISETP.GT.U32.AND P0, PT, R29.reuse, R11, PT ;  /* 0x0000000b1d00720c */ /* 0x040fe20003f04070 */
[--C-:B------:R-:W-:Y:S01]  /*186b0*/  @!P5 IMAD.IADD R4, R4, 0x1, -R29.reuse ;  /* 0x000000010404d824 */ /* 0x100fe200078e0a1d */
[C---:B------:R-:W-:Y:S02]  /*186c0*/  ISETP.GT.U32.AND P2, PT, R29.reuse, R19, PT ;  /* 0x000000131d00720c */ /* 0x040fe40003f44070 */
[----:B------:R-:W-:Y:S01]  /*186d0*/  ISETP.GT.U32.AND P6, PT, R29, R25, PT ;  /* 0x000000191d00720c */ /* 0x000fe20003fc4070 */
[--C-:B------:R-:W-:Y:S01]  /*186e0*/  @!P1 IMAD.IADD R12, R12, 0x1, -R29.reuse ;  /* 0x000000010c0c9824 */ /* 0x100fe200078e0a1d */
[----:B------:R0:W-:Y:S05]  /*186f0*/  STL [R1+0x330], R4 ;  /* 0x0003300401007387 */ /* 0x0001ea0000100800 */
[----:B------:R-:W-:-:S02]  /*18700*/  @!P4 IMAD.IADD R23, R23, 0x1, -R29 ;  /* 0x000000011717c824 */ /* 0x000fc400078e0a1d */
[--C-:B------:R-:W-:Y:S01]  /*18710*/  @!P0 IMAD.IADD R11, R11, 0x1, -R29.reuse ;  /* 0x000000010b0b8824 */ /* 0x100fe200078e0a1d */
[----:B0-----:R-:W4:Y:S04]  /*18720*/  LDL.LU R4, [R1+0x2dc] ;  /* 0x0002dc0001047983 */ /* 0x001f280000300800 */
[----:B------:R-:W5:Y:S04]  /*18730*/  LDL.LU R17, [R1+0x2e0] ;  /* 0x0002e00001117983 */ /* 0x000f680000300800 */
[----:B------:R0:W-:Y:S01]  /*18740*/  STL [R1+0x334], R23 ;  /* 0x0003341701007387 */ /* 0x0001e20000100800 */
[--C-:B------:R-:W-:Y:S01]  /*18750*/  @!P6 IMAD.IADD R25, R25, 0x1, -R29.reuse ;  /* 0x000000011919e824 */ /* 0x100fe200078e0a1d */
[----:B------:R-:W-:Y:S01]  /*18760*/  ISETP.GT.U32.AND P3, PT, R29, R20, PT ;  /* 0x000000141d00720c */ /* 0x000fe20003f64070 */
[----:B------:R-:W-:Y:S01]  /*18770*/  @!P2 IMAD.IADD R19, R19, 0x1, -R29 ;  /* 0x000000011313a824 */ /* 0x000fe200078e0a1d */
[----:B0-----:R-:W4:Y:S01]  /*18780*/  LDL.LU R23, [R1+0x2e4] ;  /* 0x0002e40001177983 */ /* 0x001f220000300800 */
[----:B------:R-:W-:-:S02]  /*18790*/  ISETP.GT.U32.AND P5, PT, R29, R22, PT ;  /* 0x000000161d00720c */ /* 0x000fc40003fa4070 */
[C---:B------:R-:W-:Y:S02]  /*187a0*/  ISETP.GT.U32.AND P0, PT, R29.reuse, R27, PT ;  /* 0x0000001b1d00720c */ /* 0x040fe40003f04070 */
[C---:B------:R-:W-:Y:S02]  /*187b0*/  ISETP.GT.U32.AND P1, PT, R29.reuse, R13, PT ;  /* 0x0000000d1d00720c */ /* 0x040fe40003f24070 */
[C---:B------:R-:W-:Y:S02]  /*187c0*/  ISETP.GT.U32.AND P4, PT, R29.reuse, R24, PT ;  /* 0x000000181d00720c */ /* 0x040fe40003f84070 */
[----:B------:R-:W-:-:S07]  /*187d0*/  ISETP.GT.U32.AND P2, PT, R29, R3, PT ;  /* 0x000000031d00720c */ /* 0x000fce0003f44070 */
[--C-:B------:R-:W-:Y:S02]  /*187e0*/  @!P0 IMAD.IADD R27, R27, 0x1, -R29.reuse ;  /* 0x000000011b1b8824 */ /* 0x100fe400078e0a1d */
[--C-:B------:R-:W-:Y:S02]  /*187f0*/  @!P1 IMAD.IADD R13, R13, 0x1, -R29.reuse ;  /* 0x000000010d0d9824 */ /* 0x100fe400078e0a1d */
[--C-:B------:R-:W-:Y:S02]  /*18800*/  @!P3 IMAD.IADD R20, R20, 0x1, -R29.reuse ;  /* 0x000000011414b824 */ /* 0x100fe400078e0a1d */
[--C-:B------:R-:W-:Y:S01]  /*18810*/  @!P2 IMAD.IADD R3, R3, 0x1, -R29.reuse ;  /* 0x000000010303a824 */ /* 0x100fe200078e0a1d */
[----:B------:R-:W-:Y:S01]  /*18820*/  STL [R1+0x33c], R11 ;  /* 0x00033c0b01007387 */ /* 0x000fe20000100800 */
[--C-:B------:R-:W-:Y:S02]  /*18830*/  @!P5 IMAD.IADD R22, R22, 0x1, -R29.reuse ;  /* 0x000000011616d824 */ /* 0x100fe400078e0a1d */
[----:B------:R-:W-:Y:S01]  /*18840*/  @!P4 IMAD.IADD R24, R24, 0x1, -R29 ;  /* 0x000000011818c824 */ /* 0x000fe200078e0a1d */
[----:B------:R-:W-:Y:S01]  /*18850*/  STL [R1+0x338], R12 ;  /* 0x0003380c01007387 */ /* 0x000fe20000100800 */
[----:B------:R-:W-:-:S03]  /*18860*/  ISETP.GT.U32.AND P3, PT, R29, R18, PT ;  /* 0x000000121d00720c */ /* 0x000fc60003f64070 */
[----:B------:R-:W-:Y:S04]  /*18870*/  STL [R1+0x318], R19 ;  /* 0x0003181301007387 */ /* 0x000fe80000100800 */
[----:B------:R-:W-:Y:S04]  /*18880*/  STL [R1+0x31c], R20 ;  /* 0x00031c1401007387 */ /* 0x000fe80000100800 */
[----:B------:R-:W-:Y:S04]  /*18890*/  STL [R1+0x320], R22 ;  /* 0x0003201601007387 */ /* 0x000fe80000100800 */
[----:B------:R0:W-:Y:S04]  /*188a0*/  STL [R1+0x328], R24 ;  /* 0x0003281801007387 */ /* 0x0001e80000100800 */
[----:B0-----:R-:W5:Y:S04]  /*188b0*/  LDL.LU R24, [R1+0x2ec] ;  /* 0x0002ec0001187983 */ /* 0x001f680000300800 */
[----:B------:R-:W5:Y:S04]  /*188c0*/  LDL.LU R19, [R1+0x2e8] ;  /* 0x0002e80001137983 */ /* 0x000f680000300800 */
[----:B------:R-:W5:Y:S01]  /*188d0*/  LDL.LU R20, [R1+0x2c8] ;  /* 0x0002c80001147983 */ /* 0x000f620000300800 */
[----:B------:R-:W-:-:S03]  /*188e0*/  @!P3 IMAD.IADD R18, R18, 0x1, -R29 ;  /* 0x000000011212b824 */ /* 0x000fc600078e0a1d */
[----:B------:R0:W-:Y:S04]  /*188f0*/  STL [R1+0x324], R25 ;  /* 0x0003241901007387 */ /* 0x0001e80000100800 */
[----:B------:R-:W5:Y:S04]  /*18900*/  LDL.LU R22, [R1+0x2cc] ;  /* 0x0002cc0001167983 */ /* 0x000f680000300800 */
[----:B0-----:R-:W5:Y:S01]  /*18910*/  LDL.LU R25, [R1+0x2d0] ;  /* 0x0002d00001197983 */ /* 0x001f620000300800 */
[C---:B---3--:R-:W-:Y:S02]  /*18920*/  ISETP.GT.U32.AND P6, PT, R29.reuse, R14, PT ;  /* 0x0000000e1d00720c */ /* 0x048fe40003fc4070 */
[----:B--2---:R-:W-:-:S02]  /*18930*/  ISETP.GT.U32.AND P0, PT, R29, R15, PT ;  /* 0x0000000f1d00720c */ /* 0x004fc40003f04070 */
        /* <DEDUP_REMOVED lines=8> */
[--C-:B------:R-:W-:Y:S02]  /*189c0*/  @!P6 IMAD.IADD R27, R27, 0x1, -R29.reuse ;  /* 0x000000011b1be824 */ /* 0x100fe400078e0a1d */
[----:B------:R-:W-:-:S03]  /*189d0*/  @!P0 IMAD.IADD R13, R13, 0x1, -R29 ;  /* 0x000000010d0d8824 */ /* 0x000fc600078e0a1d */
[----:B------:R0:W-:Y:S01]  /*189e0*/  STL [R1+0x304], R27 ;  /* 0x0003041b01007387 */ /* 0x0001e20000100800 */
[--C-:B------:R-:W-:Y:S01]  /*189f0*/  @!P2 IMAD.IADD R2, R2, 0x1, -R29.reuse ;  /* 0x000000010202a824 */ /* 0x100fe200078e0a1d */
[----:B------:R-:W-:Y:S01]  /*18a00*/  ISETP.GT.U32.AND P2, PT, R29, R18, PT ;  /* 0x000000121d00720c */ /* 0x000fe20003f44070 */
[--C-:B------:R-:W-:Y:S01]  /*18a10*/  @!P1 IMAD.IADD R3, R3, 0x1, -R29.reuse ;  /* 0x0000000103039824 */ /* 0x100fe200078e0a1d */
[----:B0-----:R-:W2:Y:S04]  /*18a20*/  LDL.LU R27, [R1+0x2d8] ;  /* 0x0002d800011b7983 */ /* 0x001ea80000300800 */
[----:B------:R-:W3:Y:S04]  /*18a30*/  LDL.LU R11, [R1+0x2d4] ;  /* 0x0002d400010b7983 */ /* 0x000ee80000300800 */
[----:B------:R0:W-:Y:S04]  /*18a40*/  STL [R1+0x308], R13 ;  /* 0x0003080d01007387 */ /* 0x0001e80000100800 */
[----:B------:R-:W2:Y:S04]  /*18a50*/  LDL.LU R12, [R1+0x2b4] ;  /* 0x0002b400010c7983 */ /* 0x000ea80000300800 */
[----:B------:R1:W-:Y:S04]  /*18a60*/  STL [R1+0x30c], R3 ;  /* 0x00030c0301007387 */ /* 0x0003e80000100800 */
[----:B0-----:R-:W2:Y:S04]  /*18a70*/  LDL.LU R13, [R1+0x2b8] ;  /* 0x0002b800010d7983 */ /* 0x001ea80000300800 */
[----:B-1----:R-:W2:Y:S01]  /*18a80*/  LDL.LU R3, [R1+0x2bc] ;  /* 0x0002bc0001037983 */ /* 0x002ea20000300800 */
[----:B------:R-:W-:-:S05]  /*18a90*/  @!P2 IMAD.IADD R18, R18, 0x1, -R29 ;  /* 0x000000011212a824 */ /* 0x000fca00078e0a1d */
[----:B------:R0:W-:Y:S04]  /*18aa0*/  STL [R1+0x314], R18 ;  /* 0x0003141201007387 */ /* 0x0001e80000100800 */
[----:B0-----:R-:W2:Y:S01]  /*18ab0*/  LDL.LU R18, [R1+0x2c4] ;  /* 0x0002c40001127983 */ /* 0x001ea20000300800 */
[C---:B------:R-:W-:Y:S02]  /*18ac0*/  ISETP.GT.U32.AND P4, PT, R29.reuse, R26, PT ;  /* 0x0000001a1d00720c */ /* 0x040fe40003f84070 */
        /* <DEDUP_REMOVED lines=21> */
[----:B------:R0:W-:Y:S01]  /*18c20*/  STL [R1+0x310], R21 ;  /* 0x0003101501007387 */ /* 0x0001e20000100800 */
[--C-:B------:R-:W-:Y:S01]  /*18c30*/  @!P6 IMAD.IADD R23, R23, 0x1, -R29.reuse ;  /* 0x000000011717e824 */ /* 0x100fe200078e0a1d */
[C---:B------:R-:W-:Y:S02]  /*18c40*/  ISETP.GT.U32.AND P3, PT, R29.reuse, R4, PT ;  /* 0x000000041d00720c */ /* 0x040fe40003f64070 */
[----:B0-----:R-:W4:Y:S01]  /*18c50*/  LDL.LU R21, [R1+0x2c0] ;  /* 0x0002c00001157983 */ /* 0x001f220000300800 */
[C---:B------:R-:W-:Y:S02]  /*18c60*/  ISETP.GT.U32.AND P4, PT, R29.reuse, R24, PT ;  /* 0x000000181d00720c */ /* 0x040fe40003f84070 */
[C---:B------:R-:W-:Y:S01]  /*18c70*/  ISETP.GT.U32.AND P0, PT, R29.reuse, R19, PT ;  /* 0x000000131d00720c */ /* 0x040fe20003f04070 */
[----:B------:R0:W-:Y:S01]  /*18c80*/  STL [R1+0x2f0], R26 ;  /* 0x0002f01a01007387 */ /* 0x0001e20000100800 */
[----:B------:R-:W-:Y:S01]  /*18c90*/  ISETP.GT.U32.AND P1, PT, R29, R20, PT ;  /* 0x000000141d00720c */ /* 0x000fe20003f24070 */
[----:B------:R-:W-:-:S02]  /*18ca0*/  @!P2 IMAD.IADD R2, R2, 0x1, -R29 ;  /* 0x000000010202a824 */ /* 0x000fc400078e0a1d */
[----:B0-----:R-:W5:Y:S06]  /*18cb0*/  LDL.LU R26, [R1+0x2a0] ;  /* 0x0002a000011a7983 */ /* 0x001f6c0000300800 */
[--C-:B------:R-:W-:Y:S01]  /*18cc0*/  @!P4 IMAD.IADD R24, R24, 0x1, -R29.reuse ;  /* 0x000000011818c824 */ /* 0x100fe200078e0a1d */
[----:B------:R-:W-:Y:S01]  /*18cd0*/  ISETP.GT.U32.AND P2, PT, R29, R22, PT ;  /* 0x000000161d00720c */ /* 0x000fe20003f44070 */
[--C-:B------:R-:W-:Y:S01]  /*18ce0*/  @!P0 IMAD.IADD R19, R19, 0x1, -R29.reuse ;  /* 0x0000000113138824 */ /* 0x100fe200078e0a1d */
[----:B------:R-:W-:Y:S01]  /*18cf0*/  ISETP.GT.U32.AND P5, PT, R29, R17, PT ;  /* 0x000000111d00720c */ /* 0x000fe20003fa4070 */
[----:B------:R-:W-:-:S02]  /*18d00*/  @!P1 IMAD.IADD R20, R20, 0x1, -R29 ;  /* 0x0000000114149824 */ /* 0x000fc400078e0a1d */
[----:B------:R-:W-:Y:S01]  /*18d10*/  @!P3 IMAD.IADD R4, R4, 0x1, -R29 ;  /* 0x000000010404b824 */ /* 0x000fe200078e0a1d */
[----:B------:R-:W-:Y:S01]  /*18d20*/  STL [R1+0x2f4], R14 ;  /* 0x0002f40e01007387 */ /* 0x000fe20000100800 */
[----:B------:R-:W-:-:S03]  /*18d30*/  ISETP.GT.U32.AND P3, PT, R29, R25, PT ;  /* 0x000000191d00720c */ /* 0x000fc60003f64070 */
[----:B------:R-:W-:Y:S03]  /*18d40*/  STL [R1+0x2f8], R15 ;  /* 0x0002f80f01007387 */ /* 0x000fe60000100800 */
[--C-:B------:R-:W-:Y:S01]  /*18d50*/  @!P2 IMAD.IADD R22, R22, 0x1, -R29.reuse ;  /* 0x000000011616a824 */ /* 0x100fe200078e0a1d */
[----:B------:R-:W-:Y:S01]  /*18d60*/  STL [R1+0x300], R16 ;  /* 0x0003001001007387 */ /* 0x000fe20000100800 */
[----:B------:R-:W-:-:S03]  /*18d70*/  @!P5 IMAD.IADD R17, R17, 0x1, -R29 ;  /* 0x000000011111d824 */ /* 0x000fc600078e0a1d */
[----:B------:R0:W-:Y:S04]  /*18d80*/  STL [R1+0x2dc], R4 ;  /* 0x0002dc0401007387 */ /* 0x0001e80000100800 */
[----:B------:R-:W-:Y:S04]  /*18d90*/  STL [R1+0x2fc], R2 ;  /* 0x0002fc0201007387 */ /* 0x000fe80000100800 */
[----:B0-----:R-:W5:Y:S04]  /*18da0*/  LDL R4, [R1+0x22e0] ;  /* 0x0022e00001047983 */ /* 0x001f680000100800 */
[----:B------:R0:W-:Y:S04]  /*18db0*/  STL [R1+0x2e4], R23 ;  /* 0x0002e41701007387 */ /* 0x0001e80000100800 */
[----:B------:R-:W-:Y:S04]  /*18dc0*/  STL [R1+0x2e0], R17 ;  /* 0x0002e01101007387 */ /* 0x000fe80000100800 */
[----:B0-----:R-:W5:Y:S04]  /*18dd0*/  LDL.LU R23, [R1+0x2a4] ;  /* 0x0002a40001177983 */ /* 0x001f680000300800 */
[----:B------:R-:W5:Y:S04]  /*18de0*/  LDL.LU R14, [R1+0x2a8] ;  /* 0x0002a800010e7983 */ /* 0x000f680000300800 */
[----:B------:R-:W5:Y:S01]  /*18df0*/  LDL.LU R15, [R1+0x2b0] ;  /* 0x0002b000010f7983 */ /* 0x000f620000300800 */
[----:B------:R-:W-:-:S03]  /*18e00*/  @!P3 IMAD.IADD R25, R25, 0x1, -R29 ;  /* 0x000000011919b824 */ /* 0x000fc600078e0a1d */
[----:B------:R-:W5:Y:S04]  /*18e10*/  LDL.LU R16, [R1+0x2ac] ;  /* 0x0002ac0001107983 */ /* 0x000f680000300800 */
[----:B------:R-:W5:Y:S01]  /*18e20*/  LDL.LU R2, [R1+0x28c] ;  /* 0x00028c0001027983 */ /* 0x000f620000300800 */
[C---:B---3--:R-:W-:Y:S02]  /*18e30*/  ISETP.GT.U32.AND P6, PT, R29.reuse, R11, PT ;  /* 0x0000000b1d00720c */ /* 0x048fe40003fc4070 */
        /* <DEDUP_REMOVED lines=10> */
[C---:B------:R-:W-:Y:S02]  /*18ee0*/  ISETP.GT.U32.AND P1, PT, R29.reuse, R22, PT ;  /* 0x000000161d00720c */ /* 0x040fe40003f24070 */
[----:B------:R-:W-:-:S05]  /*18ef0*/  ISETP.GT.U32.AND P2, PT, R29, R18, PT ;  /* 0x000000121d00720c */ /* 0x000fca0003f44070 */
[--C-:B------:R-:W-:Y:S02]  /*18f00*/  @!P6 IMAD.IADD R24, R24, 0x1, -R29.reuse ;  /* 0x000000011818e824 */ /* 0x100fe400078e0a1d */
[--C-:B------:R-:W-:Y:S02]  /*18f10*/  @!P4 IMAD.IADD R19, R19, 0x1, -R29.reuse ;  /* 0x000000011313c824 */ /* 0x100fe400078e0a1d */
[--C-:B------:R-:W-:Y:S01]  /*18f20*/  @!P0 IMAD.IADD R20, R20, 0x1, -R29.reuse ;  /* 0x0000000114148824 */ /* 0x100fe200078e0a1d */
[----:B------:R0:W-:Y:S01]  /*18f30*/  STL [R1+0x2ec], R24 ;  /* 0x0002ec1801007387 */ /* 0x0001e20000100800 */
[--C-:B------:R-:W-:Y:S02]  /*18f40*/  @!P1 IMAD.IADD R22, R22, 0x1, -R29.reuse ;  /* 0x0000000116169824 */ /* 0x100fe400078e0a1d */
[----:B------:R-:W-:Y:S01]  /*18f50*/  @!P2 IMAD.IADD R18, R18, 0x1, -R29 ;  /* 0x000000011212a824 */ /* 0x000fe200078e0a1d */
[----:B0-----:R-:W2:Y:S01]  /*18f60*/  LDL.LU R24, [R1+0x290] ;  /* 0x0002900001187983 */ /* 0x001ea20000300800 */
[----:B------:R-:W-:-:S03]  /*18f70*/  ISETP.GT.U32.AND P2, PT, R29, R25, PT ;  /* 0x000000191d00720c */ /* 0x000fc60003f44070 */
[----:B------:R0:W-:Y:S04]  /*18f80*/  STL [R1+0x2e8], R19 ;  /* 0x0002e81301007387 */ /* 0x0001e80000100800 */
        /* <DEDUP_REMOVED lines=8> */
[----:B----4-:R-:W4:Y:S01]  /*19010*/  LDL.LU R22, [R1+0x27c] ;  /* 0x00027c0001167983 */ /* 0x010f220000300800 */
[C---:B------:R-:W-:Y:S02]  /*19020*/  ISETP.GT.U32.AND P5, PT, R29.reuse, R27, PT ;  /* 0x0000001b1d00720c */ /* 0x040fe40003fa4070 */
[C---:B------:R-:W-:Y:S02]  /*19030*/  ISETP.GT.U32.AND P3, PT, R29.reuse, R21, PT ;  /* 0x000000151d00720c */ /* 0x040fe40003f64070 */
[----:B------:R-:W-:Y:S01]  /*19040*/  ISETP.GT.U32.AND P6, PT, R29, R12, PT ;  /* 0x0000000c1d00720c */ /* 0x000fe20003fc4070 */
[----:B0-----:R-:W4:Y:S08]  /*19050*/  LDL.LU R25, [R1+0x280] ;  /* 0x0002800001197983 */ /* 0x001f300000300800 */
[--C-:B------:R-:W-:Y:S01]  /*19060*/  @!P5 IMAD.IADD R27, R27, 0x1, -R29.reuse ;  /* 0x000000011b1bd824 */ /* 0x100fe200078e0a1d */
[----:B-----5:R-:W-:Y:S01]  /*19070*/  ISETP.GT.U32.AND P5, PT, R29, R26, PT ;  /* 0x0000001a1d00720c */ /* 0x020fe20003fa4070 */
[----:B------:R-:W-:-:S03]  /*19080*/  @!P3 IMAD.IADD R21, R21, 0x1, -R29 ;  /* 0x000000011515b824 */ /* 0x000fc600078e0a1d */
[C---:B------:R-:W-:Y:S02]  /*19090*/  ISETP.GT.U32.AND P3, PT, R29.reuse, R27, PT ;  /* 0x0000001b1d00720c */ /* 0x040fe40003f64070 */
[----:B------:R-:W-:-:S07]  /*190a0*/  ISETP.GT.U32.AND P0, PT, R29, R13, PT ;  /* 0x0000000d1d00720c */ /* 0x000fce0003f04070 */
[----:B------:R-:W-:Y:S01]  /*190b0*/  @!P5 IMAD.IADD R26, R26, 0x1, -R29 ;  /* 0x000000011a1ad824 */ /* 0x000fe200078e0a1d */
[----:B------:R-:W-:-:S03]  /*190c0*/  ISETP.GT.U32.AND P5, PT, R29, R11, PT ;  /* 0x0000000b1d00720c */ /* 0x000fc60003fa4070 */
[--C-:B------:R-:W-:Y:S01]  /*190d0*/  @!P3 IMAD.IADD R27, R27, 0x1, -R29.reuse ;  /* 0x000000011b1bb824 */ /* 0x100fe200078e0a1d */
[C---:B------:R-:W-:Y:S02]  /*190e0*/  ISETP.GT.U32.AND P1, PT, R29.reuse, R3, PT ;  /* 0x000000031d00720c */ /* 0x040fe40003f24070 */
[----:B------:R-:W-:Y:S01]  /*190f0*/  ISETP.GT.U32.AND P4, PT, R29, R26, PT ;  /* 0x0000001a1d00720c */ /* 0x000fe20003f84070 */
[--C-:B------:R-:W-:Y:S02]  /*19100*/  @!P6 IMAD.IADD R12, R12, 0x1, -R29.reuse ;  /* 0x000000010c0ce824 */ /* 0x100fe400078e0a1d */
[----:B------:R-:W-:-:S04]  /*19110*/  @!P0 IMAD.IADD R13, R13, 0x1, -R29 ;  /* 0x000000010d0d8824 */ /* 0x000fc800078e0a1d */
[--C-:B------:R-:W-:Y:S01]  /*19120*/  @!P5 IMAD.IADD R11, R11, 0x1, -R29.reuse ;  /* 0x000000010b0bd824 */ /* 0x100fe200078e0a1d */
[----:B------:R0:W-:Y:S03]  /*19130*/  STL [R1+0x2d8], R27 ;  /* 0x0002d81b01007387 */ /* 0x0001e60000100800 */
[--C-:B------:R-:W-:Y:S02]  /*19140*/  @!P1 IMAD.IADD R3, R3, 0x1, -R29.reuse ;  /* 0x0000000103039824 */ /* 0x100fe400078e0a1d */
[----:B------:R-:W-:Y:S01]  /*19150*/  @!P4 IMAD.IADD R26, R26, 0x1, -R29 ;  /* 0x000000011a1ac824 */ /* 0x000fe200078e0a1d */
[----:B0-----:R-:W5:Y:S01]  /*19160*/  LDL.LU R27, [R1+0x288] ;  /* 0x00028800011b7983 */ /* 0x001f620000300800 */
[C---:B------:R-:W-:Y:S02]  /*19170*/  ISETP.GT.U32.AND P5, PT, R29.reuse, R23, PT ;  /* 0x000000171d00720c */ /* 0x040fe40003fa4070 */
[----:B------:R-:W-:-:S02]  /*19180*/  ISETP.GT.U32.AND P6, PT, R29, R14, PT ;  /* 0x0000000e1d00720c */ /* 0x000fc40003fc4070 */
[C---:B------:R-:W-:Y:S02]  /*19190*/  ISETP.GT.U32.AND P0, PT, R29.reuse, R15, PT ;  /* 0x0000000f1d00720c */ /* 0x040fe40003f04070 */
[C---:B------:R-:W-:Y:S02]  /*191a0*/  ISETP.GT.U32.AND P2, PT, R29.reuse, R18, PT ;  /* 0x000000121d00720c */ /* 0x040fe40003f44070 */
[----:B------:R-:W-:-:S05]  /*191b0*/  ISETP.GT.U32.AND P1, PT, R29, R16, PT ;  /* 0x000000101d00720c */ /* 0x000fca0003f24070 */
[--C-:B------:R-:W-:Y:S01]  /*191c0*/  @!P5 IMAD.IADD R23, R23, 0x1, -R29.reuse ;  /* 0x000000011717d824 */ /* 0x100fe200078e0a1d */
[----:B------:R-:W-:Y:S01]  /*191d0*/  ISETP.GT.U32.AND P3, PT, R29, R21, PT ;  /* 0x000000151d00720c */ /* 0x000fe20003f64070 */
[--C-:B------:R-:W-:Y:S02]  /*191e0*/  @!P6 IMAD.IADD R14, R14, 0x1, -R29.reuse ;  /* 0x000000010e0ee824 */ /* 0x100fe400078e0a1d */
[--C-:B------:R-:W-:Y:S01]  /*191f0*/  @!P0 IMAD.IADD R15, R15, 0x1, -R29.reuse ;  /* 0x000000010f0f8824 */ /* 0x100fe200078e0a1d */
[----:B------:R-:W-:Y:S01]  /*19200*/  STL [R1+0x2d4], R11 ;  /* 0x0002d40b01007387 */ /* 0x000fe20000100800 */
[--C-:B------:R-:W-:Y:S01]  /*19210*/  @!P2 IMAD.IADD R18, R18, 0x1, -R29.reuse ;  /* 0x000000011212a824 */ /* 0x100fe200078e0a1d */
[----:B------:R-:W-:Y:S01]  /*19220*/  ISETP.GT.U32.AND P2, PT, R29, R2, PT ;  /* 0x000000021d00720c */ /* 0x000fe20003f44070 */
[--C-:B------:R-:W-:Y:S01]  /*19230*/  @!P1 IMAD.IADD R16, R16, 0x1, -R29.reuse ;  /* 0x0000000110109824 */ /* 0x100fe200078e0a1d */
[----:B------:R-:W-:Y:S05]  /*19240*/  STL [R1+0x2b4], R12 ;  /* 0x0002b40c01007387 */ /* 0x000fea0000100800 */
[--C-:B------:R-:W-:Y:S01]  /*19250*/  @!P3 IMAD.IADD R21, R21, 0x1, -R29.reuse ;  /* 0x000000011515b824 */ /* 0x100fe200078e0a1d */
[----:B------:R-:W-:Y:S04]  /*19260*/  STL [R1+0x2b8], R13 ;  /* 0x0002b80d01007387 */ /* 0x000fe80000100800 */
[----:B------:R-:W-:Y:S04]  /*19270*/  STL [R1+0x2bc], R3 ;  /* 0x0002bc0301007387 */ /* 0x000fe80000100800 */
[----:B------:R-:W-:Y:S04]  /*19280*/  STL [R1+0x2c4], R18 ;  /* 0x0002c41201007387 */ /* 0x000fe80000100800 */
[----:B------:R0:W-:Y:S04]  /*19290*/  STL [R1+0x2a0], R26 ;  /* 0x0002a01a01007387 */ /* 0x0001e80000100800 */
[----:B------:R1:W-:Y:S04]  /*192a0*/  STL [R1+0x2c0], R21 ;  /* 0x0002c01501007387 */ /* 0x0003e80000100800 */
[----:B0-----:R-:W5:Y:S04]  /*192b0*/  LDL.LU R26, [R1+0x284] ;  /* 0x00028400011a7983 */ /* 0x001f680000300800 */
[----:B------:R-:W5:Y:S01]  /*192c0*/  LDL.LU R13, [R1+0x264] ;  /* 0x00026400010d7983 */ /* 0x000f620000300800 */
[----:B------:R-:W-:-:S03]  /*192d0*/  @!P2 IMAD.IADD R2, R2, 0x1, -R29 ;  /* 0x000000010202a824 */ /* 0x000fc600078e0a1d */
[----:B------:R-:W5:Y:S04]  /*192e0*/  LDL.LU R3, [R1+0x268] ;  /* 0x0002680001037983 */ /* 0x000f680000300800 */
[----:B------:R-:W5:Y:S04]  /*192f0*/  LDL.LU R18, [R1+0x26c] ;  /* 0x00026c0001127983 */ /* 0x000f680000300800 */
[----:B-1----:R-:W5:Y:S01]  /*19300*/  LDL.LU R21, [R1+0x274] ;  /* 0x0002740001157983 */ /* 0x002f620000300800 */
[C---:B---3--:R-:W-:Y:S02]  /*19310*/  ISETP.GT.U32.AND P4, PT, R29.reuse, R10, PT ;  /* 0x0000000a1d00720c */ /* 0x048fe40003f84070 */
[----:B--2---:R-:W-:-:S02]  /*19320*/  ISETP.GT.U32.AND P5, PT, R29, R17, PT ;  /* 0x000000111d00720c */ /* 0x004fc40003fa4070 */
[C---:B------:R-:W-:Y:S02]  /*19330*/  ISETP.GT.U32.AND P6, PT, R29.reuse, R19, PT ;  /* 0x000000131d00720c */ /* 0x040fe40003fc4070 */
[----:B------:R-:W-:-:S07]  /*19340*/  ISETP.GT.U32.AND P0, PT, R29, R20, PT ;  /* 0x000000141d00720c */ /* 0x000fce0003f04070 */
[--C-:B------:R-:W-:Y:S01]  /*19350*/  @!P4 IMAD.IADD R10, R10, 0x1, -R29.reuse ;  /* 0x000000010a0ac824 */ /* 0x100fe200078e0a1d */
[----:B------:R-:W-:Y:S01]  /*19360*/  ISETP.GT.U32.AND P4, PT, R29, R23, PT ;  /* 0x000000171d00720c */ /* 0x000fe20003f84070 */
[--C-:B------:R-:W-:Y:S01]  /*19370*/  @!P5 IMAD.IADD R17, R17, 0x1, -R29.reuse ;  /* 0x000000011111d824 */ /* 0x100fe200078e0a1d */
[----:B------:R-:W-:Y:S01]  /*19380*/  ISETP.GT.U32.AND P5, PT, R29, R14, PT ;  /* 0x0000000e1d00720c */ /* 0x000fe20003fa4070 */
[--C-:B------:R-:W-:Y:S01]  /*19390*/  @!P6 IMAD.IADD R19, R19, 0x1, -R29.reuse ;  /* 0x000000011313e824 */ /* 0x100fe200078e0a1d */
[C---:B------:R-:W-:Y:S02]  /*193a0*/  ISETP.GT.U32.AND P6, PT, R29.reuse, R15, PT ;  /* 0x0000000f1d00720c */ /* 0x040fe40003fc4070 */
[C---:B----4-:R-:W-:Y:S01]  /*193b0*/  ISETP.GT.U32.AND P1, PT, R29.reuse, R22, PT ;  /* 0x000000161d00720c */ /* 0x050fe20003f24070 */
[----:B------:R-:W-:Y:S01]  /*193c0*/  @!P0 IMAD.IADD R20, R20, 0x1, -R29 ;  /* 0x0000000114148824 */ /* 0x000fe200078e0a1d */
[----:B------:R-:W-:-:S05]  /*193d0*/  ISETP.GT.U32.AND P0, PT, R29, R16, PT ;  /* 0x000000101d00720c */ /* 0x000fca0003f04070 */
[--C-:B------:R-:W-:Y:S02]  /*193e0*/  @!P4 IMAD.IADD R23, R23, 0x1, -R29.reuse ;  /* 0x000000011717c824 */ /* 0x100fe400078e0a1d */
[----:B------:R-:W-:-:S03]  /*193f0*/  @!P5 IMAD.IADD R14, R14, 0x1, -R29 ;  /* 0x000000010e0ed824 */ /* 0x000fc600078e0a1d */
[----:B------:R0:W-:Y:S01]  /*19400*/  STL [R1+0x2a4], R23 ;  /* 0x0002a41701007387 */ /* 0x0001e20000100800 */
[--C-:B------:R-:W-:Y:S02]  /*19410*/  @!P6 IMAD.IADD R15, R15, 0x1, -R29.reuse ;  /* 0x000000010f0fe824 */ /* 0x100fe400078e0a1d */
[--C-:B------:R-:W-:Y:S01]  /*19420*/  @!P1 IMAD.IADD R22, R22, 0x1, -R29.reuse ;  /* 0x0000000116169824 */ /* 0x100fe200078e0a1d */
[----:B------:R-:W-:Y:S01]  /*19430*/  ISETP.GT.U32.AND P1, PT, R29, R2, PT ;  /* 0x000000021d00720c */ /* 0x000fe20003f24070 */
[--C-:B------:R-:W-:Y:S01]  /*19440*/  @!P0 IMAD.IADD R16, R16, 0x1, -R29.reuse ;  /* 0x0000000110108824 */ /* 0x100fe200078e0a1d */
[----:B0-----:R-:W2:Y:S04]  /*19450*/  LDL.LU R23, [R1+0x270] ;  /* 0x0002700001177983 */ /* 0x001ea80000300800 */
[----:B------:R0:W-:Y:S04]  /*19460*/  STL [R1+0x2a8], R14 ;  /* 0x0002a80e01007387 */ /* 0x0001e80000100800 */
[----:B------:R-:W3:Y:S04]  /*19470*/  LDL.LU R11, [R1+0x250] ;  /* 0x00025000010b7983 */ /* 0x000ee80000300800 */
[----:B------:R1:W-:Y:S04]  /*19480*/  STL [R1+0x2b0], R15 ;  /* 0x0002b00f01007387 */ /* 0x0003e80000100800 */
[----:B------:R-:W4:Y:S04]  /*19490*/  LDL.LU R12, [R1+0x254] ;  /* 0x00025400010c7983 */ /* 0x000f280000300800 */
[----:B------:R1:W-:Y:S04]  /*194a0*/  STL [R1+0x2ac], R16 ;  /* 0x0002ac1001007387 */ /* 0x0003e80000100800 */
[----:B0-----:R-:W2:Y:S04]  /*194b0*/  LDL.LU R14, [R1+0x258] ;  /* 0x00025800010e7983 */ /* 0x001ea80000300800 */
[----:B-1----:R-:W2:Y:S01]  /*194c0*/  LDL.LU R15, [R1+0x260] ;  /* 0x00026000010f7983 */ /* 0x002ea20000300800 */
[----:B------:R-:W-:-:S05]  /*194d0*/  @!P1 IMAD.IADD R2, R2, 0x1, -R29 ;  /* 0x0000000102029824 */ /* 0x000fca00078e0a1d */
[----:B------:R0:W-:Y:S04]  /*194e0*/  STL [R1+0x28c], R2 ;  /* 0x00028c0201007387 */ /* 0x0001e80000100800 */
[----:B------:R-:W2:Y:S04]  /*194f0*/  LDL.LU R16, [R1+0x25c] ;  /* 0x00025c0001107983 */ /* 0x000ea80000300800 */
[----:B0-----:R-:W2:Y:S01]  /*19500*/  LDL.LU R2, [R1+0x23c] ;  /* 0x00023c0001027983 */ /* 0x001ea20000300800 */
[C---:B------:R-:W-:Y:S02]  /*19510*/  ISETP.GT.U32.AND P3, PT, R29.reuse, R24, PT ;  /* 0x000000181d00720c */ /* 0x040fe40003f64070 */
[----:B------:R-:W-:-:S11]  /*19520*/  ISETP.GT.U32.AND P2, PT, R29, R25, PT ;  /* 0x000000191d00720c */ /* 0x000fd60003f44070 */
        /* <DEDUP_REMOVED lines=16> */
[C---:B------:R-:W-:Y:S02]  /*19630*/  ISETP.GT.U32.AND P3, PT, R29.reuse, R26, PT ;  /* 0x0000001a1d00720c */ /* 0x040fe40003f64070 */
[C---:B------:R-:W-:Y:S02]  /*19640*/  ISETP.GT.U32.AND P4, PT, R29.reuse, R13, PT ;  /* 0x0000000d1d00720c */ /* 0x040fe40003f84070 */
[C---:B------:R-:W-:Y:S01]  /*19650*/  ISETP.GT.U32.AND P5, PT, R29.reuse, R3, PT ;  /* 0x000000031d00720c */ /* 0x040fe20003fa4070 */
[----:B------:R0:W-:Y:S01]  /*19660*/  STL [R1+0x290], R24 ;  /* 0x0002901801007387 */ /* 0x0001e20000100800 */
[----:B------:R-:W-:Y:S01]  /*19670*/  ISETP.GT.U32.AND P6, PT, R29, R25, PT ;  /* 0x000000191d00720c */ /* 0x000fe20003fc4070 */
[----:B------:R-:W-:-:S06]  /*19680*/  @!P0 IMAD.IADD R20, R20, 0x1, -R29 ;  /* 0x0000000114148824 */ /* 0x000fcc00078e0a1d */
[--C-:B------:R-:W-:Y:S01]  /*19690*/  @!P3 IMAD.IADD R26, R26, 0x1, -R29.reuse ;  /* 0x000000011a1ab824 */ /* 0x100fe200078e0a1d */
[----:B------:R-:W-:Y:S01]  /*196a0*/  ISETP.GT.U32.AND P0, PT, R29, R18, PT ;  /* 0x000000121d00720c */ /* 0x000fe20003f04070 */
[--C-:B------:R-:W-:Y:S02]  /*196b0*/  @!P1 IMAD.IADD R22, R22, 0x1, -R29.reuse ;  /* 0x0000000116169824 */ /* 0x100fe400078e0a1d */
[--C-:B------:R-:W-:Y:S01]  /*196c0*/  @!P4 IMAD.IADD R13, R13, 0x1, -R29.reuse ;  /* 0x000000010d0dc824 */ /* 0x100fe200078e0a1d */
[----:B0-----:R-:W5:Y:S01]  /*196d0*/  LDL.LU R24, [R1+0x240] ;  /* 0x0002400001187983 */ /* 0x001f620000300800 */
[----:B------:R-:W-:Y:S01]  /*196e0*/  ISETP.GT.U32.AND P1, PT, R29, R21, PT ;  /* 0x000000151d00720c */ /* 0x000fe20003f24070 */
[--C-:B------:R-:W-:Y:S02]  /*196f0*/  @!P5 IMAD.IADD R3, R3, 0x1, -R29.reuse ;  /* 0x000000010303d824 */ /* 0x100fe400078e0a1d */
[----:B------:R-:W-:Y:S01]  /*19700*/  STL [R1+0x294], R10 ;  /* 0x0002940a01007387 */ /* 0x000fe20000100800 */
[----:B------:R-:W-:-:S03]  /*19710*/  @!P6 IMAD.IADD R25, R25, 0x1, -R29 ;  /* 0x000000011919e824 */ /* 0x000fc600078e0a1d */
[----:B------:R-:W-:Y:S01]  /*19720*/  STL [R1+0x29c], R17 ;  /* 0x00029c1101007387 */ /* 0x000fe20000100800 */
[----:B------:R-:W-:-:S03]  /*19730*/  @!P0 IMAD.IADD R18, R18, 0x1, -R29 ;  /* 0x0000000112128824 */ /* 0x000fc600078e0a1d */
[----:B------:R-:W-:Y:S02]  /*19740*/  STL [R1+0x298], R19 ;  /* 0x0002981301007387 */ /* 0x000fe40000100800 */
[----:B------:R-:W-:Y:S02]  /*19750*/  @!P1 IMAD.IADD R21, R21, 0x1, -R29 ;  /* 0x0000000115159824 */ /* 0x000fe400078e0a1d */
[----:B------:R-:W-:Y:S04]  /*19760*/  STL [R1+0x278], R20 ;  /* 0x0002781401007387 */ /* 0x000fe80000100800 */
[----:B------:R-:W-:Y:S04]  /*19770*/  STL [R1+0x27c], R22 ;  /* 0x00027c1601007387 */ /* 0x000fe80000100800 */
[----:B------:R0:W-:Y:S04]  /*19780*/  STL [R1+0x288], R27 ;  /* 0x0002881b01007387 */ /* 0x0001e80000100800 */
[----:B------:R1:W-:Y:S04]  /*19790*/  STL [R1+0x280], R25 ;  /* 0x0002801901007387 */ /* 0x0003e80000100800 */
[----:B0-----:R-:W5:Y:S04]  /*197a0*/  LDL R27, [R1+0x22dc] ;  /* 0x0022dc00011b7983 */ /* 0x001f680000100800 */
[----:B-1----:R-:W5:Y:S04]  /*197b0*/  LDL.LU R25, [R1+0x244] ;  /* 0x0002440001197983 */ /* 0x002f680000300800 */
[----:B------:R-:W5:Y:S04]  /*197c0*/  LDL.LU R17, [R1+0x24c] ;  /* 0x00024c0001117983 */ /* 0x000f680000300800 */
[----:B------:R-:W5:Y:S04]  /*197d0*/  LDL.LU R19, [R1+0x248] ;  /* 0x0002480001137983 */ /* 0x000f680000300800 */
[----:B------:R-:W5:Y:S04]  /*197e0*/  LDL.LU R20, [R1+0x228] ;  /* 0x0002280001147983 */ /* 0x000f680000300800 */
[----:B------:R-:W5:Y:S01]  /*197f0*/  LDL.LU R22, [R1+0x22c] ;  /* 0x00022c0001167983 */ /* 0x000f620000300800 */
[----:B---3--:R-:W-:-:S02]  /*19800*/  ISETP.GT.U32.AND P2, PT, R29, R11, PT ;  /* 0x0000000b1d00720c */ /* 0x008fc40003f44070 */
[C---:B----4-:R-:W-:Y:S02]  /*19810*/  ISETP.GT.U32.AND P3, PT, R29.reuse, R12, PT ;  /* 0x0000000c1d00720c */ /* 0x050fe40003f64070 */
[C---:B--2---:R-:W-:Y:S02]  /*19820*/  ISETP.GT.U32.AND P4, PT, R29.reuse, R14, PT ;  /* 0x0000000e1d00720c */ /* 0x044fe40003f84070 */
[----:B------:R-:W-:-:S07]  /*19830*/  ISETP.GT.U32.AND P5, PT, R29, R15, PT ;  /* 0x0000000f1d00720c */ /* 0x000fce0003fa4070 */
[--C-:B------:R-:W-:Y:S01]  /*19840*/  @!P2 IMAD.IADD R11, R11, 0x1, -R29.reuse ;  /* 0x000000010b0ba824 */ /* 0x100fe200078e0a1d */
[C---:B------:R-:W-:Y:S01]  /*19850*/  ISETP.GT.U32.AND P2, PT, R29.reuse, R26, PT ;  /* 0x0000001a1d00720c */ /* 0x040fe20003f44070 */
[--C-:B------:R-:W-:Y:S01]  /*19860*/  @!P3 IMAD.IADD R12, R12, 0x1, -R29.reuse ;  /* 0x000000010c0cb824 */ /* 0x100fe200078e0a1d */
[C---:B------:R-:W-:Y:S02]  /*19870*/  ISETP.GT.U32.AND P6, PT, R29.reuse, R23, PT ;  /* 0x000000171d00720c */ /* 0x040fe40003fc4070 */
[C---:B------:R-:W-:Y:S01]  /*19880*/  ISETP.GT.U32.AND P3, PT, R29.reuse, R13, PT ;  /* 0x0000000d1d00720c */ /* 0x040fe20003f64070 */
[--C-:B------:R-:W-:Y:S01]  /*19890*/  @!P4 IMAD.IADD R14, R14, 0x1, -R29.reuse ;  /* 0x000000010e0ec824 */ /* 0x100fe200078e0a1d */
[C---:B------:R-:W-:Y:S02]  /*198a0*/  ISETP.GT.U32.AND P0, PT, R29.reuse, R16, PT ;  /* 0x000000101d00720c */ /* 0x040fe40003f04070 */
[----:B------:R-:W-:Y:S01]  /*198b0*/  ISETP.GT.U32.AND P4, PT, R29, R3, PT ;  /* 0x000000031d00720c */ /* 0x000fe20003f84070 */
[----:B------:R-:W-:Y:S01]  /*198c0*/  @!P5 IMAD.IADD R15, R15, 0x1, -R29 ;  /* 0x000000010f0fd824 */ /* 0x000fe200078e0a1d */
[----:B------:R-:W-:-:S02]  /*198d0*/  ISETP.GT.U32.AND P5, PT, R29, R18, PT ;  /* 0x000000121d00720c */ /* 0x000fc40003fa4070 */
[----:B------:R-:W-:Y:S01]  /*198e0*/  ISETP.GT.U32.AND P1, PT, R29, R2, PT ;  /* 0x000000021d00720c */ /* 0x000fe20003f24070 */
[--C-:B------:R-:W-:Y:S02]  /*198f0*/  @!P2 IMAD.IADD R26, R26, 0x1, -R29.reuse ;  /* 0x000000011a1aa824 */ /* 0x100fe400078e0a1d */
[--C-:B------:R-:W-:Y:S02]  /*19900*/  @!P6 IMAD.IADD R23, R23, 0x1, -R29.reuse ;  /* 0x000000011717e824 */ /* 0x100fe400078e0a1d */
[--C-:B------:R-:W-:Y:S01]  /*19910*/  @!P3 IMAD.IADD R13, R13, 0x1, -R29.reuse ;  /* 0x000000010d0db824 */ /* 0x100fe200078e0a1d */
[----:B------:R0:W-:Y:S01]  /*19920*/  STL [R1+0x284], R26 ;  /* 0x0002841a01007387 */ /* 0x0001e20000100800 */
[--C-:B------:R-:W-:Y:S01]  /*19930*/  @!P0 IMAD.IADD R16, R16, 0x1, -R29.reuse ;  /* 0x0000000110108824 */ /* 0x100fe200078e0a1d */
[----:B------:R-:W-:Y:S01]  /*19940*/  ISETP.GT.U32.AND P0, PT, R29, R21, PT ;  /* 0x000000151d00720c */ /* 0x000fe20003f04070 */
[--C-:B------:R-:W-:Y:S02]  /*19950*/  @!P4 IMAD.IADD R3, R3, 0x1, -R29.reuse ;  /* 0x000000010303c824 */ /* 0x100fe400078e0a1d */
[----:B------:R-:W-:-:S02]  /*19960*/  @!P5 IMAD.IADD R18, R18, 0x1, -R29 ;  /* 0x000000011212d824 */ /* 0x000fc400078e0a1d */
[--C-:B------:R-:W-:Y:S01]  /*19970*/  @!P1 IMAD.IADD R2, R2, 0x1, -R29.reuse ;  /* 0x0000000102029824 */ /* 0x100fe200078e0a1d */
[----:B------:R-:W-:Y:S01]  /*19980*/  ISETP.GT.U32.AND P1, PT, R29, R23, PT ;  /* 0x000000171d00720c */ /* 0x000fe20003f24070 */
[----:B0-----:R-:W2:Y:S04]  /*19990*/  LDL.LU R26, [R1+0x230] ;  /* 0x00023000011a7983 */ /* 0x001ea80000300800 */
[----:B------:R0:W-:Y:S04]  /*199a0*/  STL [R1+0x264], R13 ;  /* 0x0002640d01007387 */ /* 0x0001e80000100800 */
[----:B------:R-:W3:Y:S04]  /*199b0*/  LDL.LU R9, [R1+0x238] ;  /* 0x0002380001097983 */ /* 0x000ee80000300800 */
[----:B------:R-:W-:Y:S04]  /*199c0*/  STL [R1+0x268], R3 ;  /* 0x0002680301007387 */ /* 0x000fe80000100800 */
[----:B------:R-:W4:Y:S04]  /*199d0*/  LDL.LU R10, [R1+0x234] ;  /* 0x00023400010a7983 */ /* 0x000f280000300800 */
[----:B------:R1:W-:Y:S04]  /*199e0*/  STL [R1+0x26c], R18 ;  /* 0x00026c1201007387 */ /* 0x0003e80000100800 */
[----:B0-----:R-:W2:Y:S01]  /*199f0*/  LDL.LU R13, [R1+0x214] ;  /* 0x00021400010d7983 */ /* 0x001ea20000300800 */
[----:B------:R-:W-:-:S03]  /*19a00*/  @!P0 IMAD.IADD R21, R21, 0x1, -R29 ;  /* 0x0000000115158824 */ /* 0x000fc600078e0a1d */
[----:B-1----:R-:W2:Y:S01]  /*19a10*/  LDL.LU R18, [R1+0x218] ;  /* 0x0002180001127983 */ /* 0x002ea20000300800 */
[----:B------:R-:W-:-:S03]  /*19a20*/  @!P1 IMAD.IADD R23, R23, 0x1, -R29 ;  /* 0x0000000117179824 */ /* 0x000fc600078e0a1d */
[----:B------:R0:W-:Y:S04]  /*19a30*/  STL [R1+0x274], R21 ;  /* 0x0002741501007387 */ /* 0x0001e80000100800 */
[----:B0-----:R-:W2:Y:S04]  /*19a40*/  LDL.LU R21, [R1+0x21c] ;  /* 0x00021c0001157983 */ /* 0x001ea80000300800 */
[----:B------:R0:W-:Y:S04]  /*19a50*/  STL [R1+0x270], R23 ;  /* 0x0002701701007387 */ /* 0x0001e80000100800 */
[----:B0-----:R-:W2:Y:S01]  /*19a60*/  LDL.LU R23, [R1+0x224] ;  /* 0x0002240001177983 */ /* 0x001ea20000300800 */
[----:B-----5:R-:W-:-:S02]  /*19a70*/  ISETP.GT.U32.AND P6, PT, R29, R24, PT ;  /* 0x000000181d00720c */ /* 0x020fc40003fc4070 */
[C---:B------:R-:W-:Y:S02]  /*19a80*/  ISETP.GT.U32.AND P2, PT, R29.reuse, R11, PT ;  /* 0x0000000b1d00720c */ /* 0x040fe40003f44070 */
[C---:B------:R-:W-:Y:S02]  /*19a90*/  ISETP.GT.U32.AND P3, PT, R29.reuse, R12, PT ;  /* 0x0000000c1d00720c */ /* 0x040fe40003f64070 */
[----:B------:R-:W-:-:S07]  /*19aa0*/  ISETP.GT.U32.AND P4, PT, R29, R14, PT ;  /* 0x0000000e1d00720c */ /* 0x000fce0003f84070 */
[--C-:B------:R-:W-:Y:S02]  /*19ab0*/  @!P6 IMAD.IADD R24, R24, 0x1, -R29.reuse ;  /* 0x000000011818e824 */ /* 0x100fe400078e0a1d */
[----:B------:R-:W-:-:S03]  /*19ac0*/  @!P2 IMAD.IADD R11, R11, 0x1, -R29 ;  /* 0x000000010b0ba824 */ /* 0x000fc600078e0a1d */
[C---:B------:R-:W-:Y:S01]  /*19ad0*/  ISETP.GT.U32.AND P6, PT, R29.reuse, R24, PT ;  /* 0x000000181d00720c */ /* 0x040fe20003fc4070 */
[--C-:B------:R-:W-:Y:S01]  /*19ae0*/  @!P3 IMAD.IADD R12, R12, 0x1, -R29.reuse ;  /* 0x000000010c0cb824 */ /* 0x100fe200078e0a1d */
[C---:B------:R-:W-:Y:S02]  /*19af0*/  ISETP.GT.U32.AND P5, PT, R29.reuse, R15, PT ;  /* 0x0000000f1d00720c */ /* 0x040fe40003fa4070 */
[C---:B------:R-:W-:Y:S01]  /*19b00*/  ISETP.GT.U32.AND P0, PT, R29.reuse, R16, PT ;  /* 0x000000101d00720c */ /* 0x040fe20003f04070 */
[----:B------:R-:W-:Y:S01]  /*19b10*/  @!P4 IMAD.IADD R14, R14, 0x1, -R29 ;  /* 0x000000010e0ec824 */ /* 0x000fe200078e0a1d */
[C---:B------:R-:W-:Y:S02]  /*19b20*/  ISETP.GT.U32.AND P1, PT, R29.reuse, R2, PT ;  /* 0x000000021d00720c */ /* 0x040fe40003f24070 */
[C---:B------:R-:W-:Y:S02]  /*19b30*/  ISETP.GT.U32.AND P2, PT, R29.reuse, R25, PT ;  /* 0x000000191d00720c */ /* 0x040fe40003f44070 */
[----:B------:R-:W-:-:S02]  /*19b40*/  ISETP.GT.U32.AND P3, PT, R29, R17, PT ;  /* 0x000000111d00720c */ /* 0x000fc40003f64070 */
[----:B------:R-:W-:Y:S02]  /*19b50*/  IABS R3, R27 ;  /* 0x0000001b00037213 */ /* 0x000fe40000000000 */
[----:B------:R-:W-:Y:S01]  /*19b60*/  ISETP.GT.U32.AND P4, PT, R29, R19, PT ;  /* 0x000000131d00720c */ /* 0x000fe20003f84070 */
[----:B------:R-:W5:Y:S01]  /*19b70*/  LDL.LU R27, [R1+0x220] ;  /* 0x00022000011b7983 */ /* 0x000f620000300800 */
[--C-:B------:R-:W-:Y:S02]  /*19b80*/  @!P6 IMAD.IADD R24, R24, 0x1, -R29.reuse ;  /* 0x000000011818e824 */ /* 0x100fe400078e0a1d */
[----:B------:R-:W-:-:S03]  /*19b90*/  @!P5 IMAD.IADD R15, R15, 0x1, -R29 ;  /* 0x000000010f0fd824 */ /* 0x000fc600078e0a1d */
[--C-:B------:R-:W-:Y:S01]  /*19ba0*/  @!P2 IMAD.IADD R25, R25, 0x1, -R29.reuse ;  /* 0x000000011919a824 */ /* 0x100fe200078e0a1d */
[C---:B------:R-:W-:Y:S01]  /*19bb0*/  ISETP.GT.U32.AND P5, PT, R29.reuse, R20, PT ;  /* 0x000000141d00720c */ /* 0x040fe20003fa4070 */
[--C-:B------:R-:W-:Y:S01]  /*19bc0*/  @!P0 IMAD.IADD R16, R16, 0x1, -R29.reuse ;  /* 0x0000000110108824 */ /* 0x100fe200078e0a1d */
[----:B------:R-:W-:Y:S01]  /*19bd0*/  ISETP.GT.U32.AND P0, PT, R29, R22, PT ;  /* 0x000000161d00720c */ /* 0x000fe20003f04070 */
[--C-:B------:R-:W-:Y:S02]  /*19be0*/  @!P3 IMAD.IADD R17, R17, 0x1, -R29.reuse ;  /* 0x000000011111b824 */ /* 0x100fe400078e0a1d */
[--C-:B------:R-:W-:Y:S02]  /*19bf0*/  @!P4 IMAD.IADD R19, R19, 0x1, -R29.reuse ;  /* 0x000000011313c824 */ /* 0x100fe400078e0a1d */
[--C-:B------:R-:W-:Y:S01]  /*19c00*/  @!P1 IMAD.IADD R2, R2, 0x1, -R29.reuse ;  /* 0x0000000102029824 */ /* 0x100fe200078e0a1d */
[----:B------:R-:W-:Y:S05]  /*19c10*/  STL [R1+0x250], R11 ;  /* 0x0002500b01007387 */ /* 0x000fea0000100800 */
        /* <DEDUP_REMOVED lines=8> */
[----:B0-----:R-:W5:Y:S04]  /*19ca0*/  LDL.LU R24, [R1+0x200] ;  /* 0x0002000001187983 */ /* 0x001f680000300800 */
        /* <DEDUP_REMOVED lines=12> */
[----:B------:R-:W-:Y:S01]  /*19d70*/  ISETP.GT.U32.AND P2, PT, R29, R17, PT ;  /* 0x000000111d00720c */ /* 0x000fe20003f44070 */
[--C-:B------:R-:W-:Y:S01]  /*19d80*/  @!P3 IMAD.IADD R13, R13, 0x1, -R29.reuse ;  /* 0x000000010d0db824 */ /* 0x100fe200078e0a1d */
[C---:B------:R-:W-:Y:S02]  /*19d90*/  ISETP.GT.U32.AND P3, PT, R29.reuse, R19, PT ;  /* 0x000000131d00720c */ /* 0x040fe40003f64070 */
[C---:B------:R-:W-:Y:S01]  /*19da0*/  ISETP.GT.U32.AND P5, PT, R29.reuse, R21, PT ;  /* 0x000000151d00720c */ /* 0x040fe20003fa4070 */
[----:B------:R-:W-:Y:S01]  /*19db0*/  @!P4 IMAD.IADD R18, R18, 0x1, -R29 ;  /* 0x000000011212c824 */ /* 0x000fe200078e0a1d */
[----:B------:R-:W-:-:S03]  /*19dc0*/  ISETP.GT.U32.AND P4, PT, R29, R20, PT ;  /* 0x000000141d00720c */ /* 0x000fc60003f84070 */
[--C-:B------:R-:W-:Y:S02]  /*19dd0*/  @!P1 IMAD.IADD R26, R26, 0x1, -R29.reuse ;  /* 0x000000011a1a9824 */ /* 0x100fe400078e0a1d */
[--C-:B------:R-:W-:Y:S01]  /*19de0*/  @!P6 IMAD.IADD R25, R25, 0x1, -R29.reuse ;  /* 0x000000011919e824 */ /* 0x100fe200078e0a1d */
[----:B------:R-:W-:Y:S01]  /*19df0*/  ISETP.GT.U32.AND P0, PT, R29, R23, PT ;  /* 0x000000171d00720c */ /* 0x000fe20003f04070 */
[----:B------:R-:W-:-:S04]  /*19e00*/  @!P2 IMAD.IADD R17, R17, 0x1, -R29 ;  /* 0x000000011111a824 */ /* 0x000fc800078e0a1d */
[--C-:B------:R-:W-:Y:S01]  /*19e10*/  @!P5 IMAD.IADD R21, R21, 0x1, -R29.reuse ;  /* 0x000000011515d824 */ /* 0x100fe200078e0a1d */
[----:B------:R-:W-:Y:S01]  /*19e20*/  ISETP.GT.U32.AND P5, PT, R29, R22, PT ;  /* 0x000000161d00720c */ /* 0x000fe20003fa4070 */
[----:B------:R0:W-:Y:S01]  /*19e30*/  STL [R1+0x244], R25 ;  /* 0x0002441901007387 */ /* 0x0001e20000100800 */
[--C-:B------:R-:W-:Y:S02]  /*19e40*/  @!P3 IMAD.IADD R19, R19, 0x1, -R29.reuse ;  /* 0x000000011313b824 */ /* 0x100fe400078e0a1d */
[----:B------:R-:W-:-:S03]  /*19e50*/  @!P4 IMAD.IADD R20, R20, 0x1, -R29 ;  /* 0x000000011414c824 */ /* 0x000fc600078e0a1d */
[--C-:B------:R-:W-:Y:S01]  /*19e60*/  @!P0 IMAD.IADD R23, R23, 0x1, -R29.reuse ;  /* 0x0000000117178824 */ /* 0x100fe200078e0a1d */
[----:B------:R-:W-:Y:S01]  /*19e70*/  ISETP.GT.U32.AND P0, PT, R29, R26, PT ;  /* 0x0000001a1d00720c */ /* 0x000fe20003f04070 */
[----:B0-----:R-:W2:Y:S04]  /*19e80*/  LDL.LU R25, [R1+0x1ec] ;  /* 0x0001ec0001197983 */ /* 0x001ea80000300800 */
[----:B------:R0:W-:Y:S04]  /*19e90*/  STL [R1+0x24c], R17 ;  /* 0x00024c1101007387 */ /* 0x0001e80000100800 */
[----:B------:R-:W3:Y:S04]  /*19ea0*/  LDL.LU R11, [R1+0x1f0] ;  /* 0x0001f000010b7983 */ /* 0x000ee80000300800 */
[----:B------:R1:W-:Y:S04]  /*19eb0*/  STL [R1+0x248], R19 ;  /* 0x0002481301007387 */ /* 0x0003e80000100800 */
[----:B------:R-:W4:Y:S04]  /*19ec0*/  LDL.LU R2, [R1+0x1f4] ;  /* 0x0001f40001027983 */ /* 0x000f280000300800 */
[----:B------:R-:W-:Y:S04]  /*19ed0*/  STL [R1+0x228], R20 ;  /* 0x0002281401007387 */ /* 0x000fe80000100800 */
[----:B0-----:R-:W2:Y:S01]  /*19ee0*/  LDL.LU R17, [R1+0x1fc] ;  /* 0x0001fc0001117983 */ /* 0x001ea20000300800 */
[----:B------:R-:W-:-:S02]  /*19ef0*/  @!P5 IMAD.IADD R22, R22, 0x1, -R29 ;  /* 0x000000011616d824 */ /* 0x000fc400078e0a1d */
[----:B------:R-:W-:Y:S01]  /*19f00*/  @!P0 IMAD.IADD R26, R26, 0x1, -R29 ;  /* 0x000000011a1a8824 */ /* 0x000fe200078e0a1d */
[----:B-1----:R-:W2:Y:S04]  /*19f10*/  LDL.LU R19, [R1+0x1f8] ;  /* 0x0001f80001137983 */ /* 0x002ea80000300800 */
[----:B------:R-:W-:Y:S04]  /*19f20*/  STL [R1+0x22c], R22 ;  /* 0x00022c1601007387 */ /* 0x000fe80000100800 */
[----:B------:R0:W-:Y:S04]  /*19f30*/  STL [R1+0x230], R26 ;  /* 0x0002301a01007387 */ /* 0x0001e80000100800 */
[----:B0-----:R-:W2:Y:S04]  /*19f40*/  LDL.LU R26, [R1+0x1d8] ;  /* 0x0001d800011a7983 */ /* 0x001ea80000300800 */
[----:B------:R-:W2:Y:S01]  /*19f50*/  LDL.LU R20, [R1+0x1dc] ;  /* 0x0001dc0001147983 */ /* 0x000ea20000300800 */
[----:B-----5:R-:W-:-:S02]  /*19f60*/  ISETP.GT.U32.AND P1, PT, R29, R27, PT ;  /* 0x0000001b1d00720c */ /* 0x020fc40003f24070 */
[----:B------:R-:W-:Y:S01]  /*19f70*/  ISETP.GT.U32.AND P2, PT, R29, R10, PT ;  /* 0x0000000a1d00720c */ /* 0x000fe20003f44070 */
[----:B------:R-:W5:Y:S10]  /*19f80*/  LDL.LU R22, [R1+0x1e0] ;  /* 0x0001e00001167983 */ /* 0x000f740000300800 */
[----:B------:R-:W-:Y:S01]  /*19f90*/  @!P1 IMAD.IADD R27, R27, 0x1, -R29 ;  /* 0x000000011b1b9824 */ /* 0x000fe200078e0a1d */
[----:B------:R-:W-:-:S02]  /*19fa0*/  ISETP.GT.U32.AND P1, PT, R29, R9, PT ;  /* 0x000000091d00720c */ /* 0x000fc40003f24070 */
[C---:B------:R-:W-:Y:S02]  /*19fb0*/  ISETP.GT.U32.AND P3, PT, R29.reuse, R13, PT ;  /* 0x0000000d1d00720c */ /* 0x040fe40003f64070 */
[C---:B------:R-:W-:Y:S02]  /*19fc0*/  ISETP.GT.U32.AND P0, PT, R29.reuse, R27, PT ;  /* 0x0000001b1d00720c */ /* 0x040fe40003f04070 */
[----:B------:R-:W-:Y:S01]  /*19fd0*/  ISETP.GT.U32.AND P4, PT, R29, R18, PT ;  /* 0x000000121d00720c */ /* 0x000fe20003f84070 */
[----:B------:R-:W-:-:S06]  /*19fe0*/  @!P2 IMAD.IADD R10, R10, 0x1, -R29 ;  /* 0x000000010a0aa824 */ /* 0x000fcc00078e0a1d */
[--C-:B------:R-:W-:Y:S01]  /*19ff0*/  @!P1 IMAD.IADD R9, R9, 0x1, -R29.reuse ;  /* 0x0000000109099824 */ /* 0x100fe200078e0a1d */
[C---:B------:R-:W-:Y:S02]  /*1a000*/  ISETP.GT.U32.AND P1, PT, R29.reuse, R24, PT ;  /* 0x000000181d00720c */ /* 0x040fe40003f24070 */
[C---:B------:R-:W-:Y:S02]  /*1a010*/  ISETP.GT.U32.AND P2, PT, R29.reuse, R12, PT ;  /* 0x0000000c1d00720c */ /* 0x040fe40003f44070 */
[----:B------:R-:W-:Y:S01]  /*1a020*/  ISETP.GT.U32.AND P5, PT, R29, R21, PT ;  /* 0x000000151d00720c */ /* 0x000fe20003fa4070 */
[--C-:B------:R-:W-:Y:S02]  /*1a030*/  @!P0 IMAD.IADD R27, R27, 0x1, -R29.reuse ;  /* 0x000000011b1b8824 */ /* 0x100fe400078e0a1d */
[--C-:B------:R-:W-:Y:S01]  /*1a040*/  @!P3 IMAD.IADD R13, R13, 0x1, -R29.reuse ;  /* 0x000000010d0db824 */ /* 0x100fe200078e0a1d */
[C---:B------:R-:W-:Y:S01]  /*1a050*/  ISETP.GT.U32.AND P3, PT, R29.reuse, R14, PT ;  /* 0x0000000e1d00720c */ /* 0x040fe20003f64070 */
[----:B------:R-:W-:Y:S01]  /*1a060*/  @!P4 IMAD.IADD R18, R18, 0x1, -R29 ;  /* 0x000000011212c824 */ /* 0x000fe200078e0a1d */
[----:B------:R-:W-:-:S03]  /*1a070*/  ISETP.GT.U32.AND P4, PT, R29, R15, PT ;  /* 0x0000000f1d00720c */ /* 0x000fc60003f84070 */
[--C-:B------:R-:W-:Y:S01]  /*1a080*/  @!P1 IMAD.IADD R24, R24, 0x1, -R29.reuse ;  /* 0x0000000118189824 */ /* 0x100fe200078e0a1d */
[----:B------:R-:W-:Y:S01]  /*1a090*/  ISETP.GT.U32.AND P6, PT, R29, R23, PT ;  /* 0x000000171d00720c */ /* 0x000fe20003fc4070 */
[--C-:B------:R-:W-:Y:S02]  /*1a0a0*/  @!P2 IMAD.IADD R12, R12, 0x1, -R29.reuse ;  /* 0x000000010c0ca824 */ /* 0x100fe400078e0a1d */
[--C-:B------:R-:W-:Y:S01]  /*1a0b0*/  @!P5 IMAD.IADD R21, R21, 0x1, -R29.reuse ;  /* 0x000000011515d824 */ /* 0x100fe200078e0a1d */
[----:B------:R-:W-:Y:S01]  /*1a0c0*/  ISETP.GT.U32.AND P5, PT, R29, R16, PT ;  /* 0x000000101d00720c */ /* 0x000fe20003fa4070 */
[----:B------:R-:W-:Y:S02]  /*1a0d0*/  STL [R1+0x238], R9 ;  /* 0x0002380901007387 */ /* 0x000fe40000100800 */
[--C-:B------:R-:W-:Y:S02]  /*1a0e0*/  @!P3 IMAD.IADD R14, R14, 0x1, -R29.reuse ;  /* 0x000000010e0eb824 */ /* 0x100fe400078e0a1d */
[--C-:B------:R-:W-:Y:S01]  /*1a0f0*/  @!P4 IMAD.IADD R15, R15, 0x1, -R29.reuse ;  /* 0x000000010f0fc824 */ /* 0x100fe200078e0a1d */
[----:B------:R-:W-:Y:S03]  /*1a100*/  STL [R1+0x234], R10 ;  /* 0x0002340a01007387 */ /* 0x000fe60000100800 */
[--C-:B------:R-:W-:Y:S01]  /*1a110*/  @!P6 IMAD.IADD R23, R23, 0x1, -R29.reuse ;  /* 0x000000011717e824 */ /* 0x100fe200078e0a1d */
[----:B------:R-:W-:Y:S04]  /*1a120*/  STL [R1+0x214], R13 ;  /* 0x0002140d01007387 */ /* 0x000fe80000100800 */
[----:B------:R-:W-:Y:S04]  /*1a130*/  STL [R1+0x218], R18 ;  /* 0x0002181201007387 */ /* 0x000fe80000100800 */
[----:B------:R-:W-:Y:S04]  /*1a140*/  STL [R1+0x21c], R21 ;  /* 0x00021c1501007387 */ /* 0x000fe80000100800 */
[----:B------:R0:W-:Y:S01]  /*1a150*/  STL [R1+0x220], R27 ;  /* 0x0002201b01007387 */ /* 0x0001e20000100800 */
[----:B------:R-:W-:-:S03]  /*1a160*/  @!P5 IMAD.IADD R16, R16, 0x1, -R29 ;  /* 0x000000011010d824 */ /* 0x000fc600078e0a1d */
[----:B------:R1:W-:Y:S04]  /*1a170*/  STL [R1+0x224], R23 ;  /* 0x0002241701007387 */ /* 0x0003e80000100800 */
[----:B0-----:R-:W5:Y:S04]  /*1a180*/  LDL.LU R27, [R1+0x1e8] ;  /* 0x0001e800011b7983 */ /* 0x001f680000300800 */
[----:B------:R-:W5:Y:S04]  /*1a190*/  LDL.LU R13, [R1+0x1e4] ;  /* 0x0001e400010d7983 */ /* 0x000f680000300800 */
[----:B------:R-:W5:Y:S04]  /*1a1a0*/  LDL.LU R18, [R1+0x1c0] ;  /* 0x0001c00001127983 */ /* 0x000f680000300800 */
[----:B------:R-:W5:Y:S04]  /*1a1b0*/  LDL.LU R21, [R1+0x1c4] ;  /* 0x0001c40001157983 */ /* 0x000f680000300800 */
[----:B-1----:R-:W5:Y:S01]  /*1a1c0*/  LDL.LU R23, [R1+0x1c8] ;  /* 0x0001c80001177983 */ /* 0x002f620000300800 */
[----:B---3--:R-:W-:-:S02]  /*1a1d0*/  ISETP.GT.U32.AND P0, PT, R29, R11, PT ;  /* 0x0000000b1d00720c */ /* 0x008fc40003f04070 */
[C---:B----4-:R-:W-:Y:S02]  /*1a1e0*/  ISETP.GT.U32.AND P1, PT, R29.reuse, R2, PT ;  /* 0x000000021d00720c */ /* 0x050fe40003f24070 */
[----:B--2---:R-:W-:-:S09]  /*1a1f0*/  ISETP.GT.U32.AND P2, PT, R29, R17, PT ;  /* 0x000000111d00720c */ /* 0x004fd20003f44070 */
[--C-:B------:R-:W-:Y:S01]  /*1a200*/  @!P0 IMAD.IADD R11, R11, 0x1, -R29.reuse ;  /* 0x000000010b0b8824 */ /* 0x100fe200078e0a1d */
[C---:B------:R-:W-:Y:S02]  /*1a210*/  ISETP.GT.U32.AND P0, PT, R29.reuse, R24, PT ;  /* 0x000000181d00720c */ /* 0x040fe40003f04070 */
[C---:B------:R-:W-:Y:S01]  /*1a220*/  ISETP.GT.U32.AND P3, PT, R29.reuse, R19, PT ;  /* 0x000000131d00720c */ /* 0x040fe20003f64070 */
[--C-:B------:R-:W-:Y:S01]  /*1a230*/  @!P1 IMAD.IADD R2, R2, 0x1, -R29.reuse ;  /* 0x0000000102029824 */ /* 0x100fe200078e0a1d */
[C---:B------:R-:W-:Y:S02]  /*1a240*/  ISETP.GT.U32.AND P1, PT, R29.reuse, R12, PT ;  /* 0x0000000c1d00720c */ /* 0x040fe40003f24070 */
[----:B------:R-:W-:Y:S01]  /*1a250*/  ISETP.GT.U32.AND P6, PT, R29, R25, PT ;  /* 0x000000191d00720c */ /* 0x000fe20003fc4070 */
[----:B------:R-:W-:Y:S01]  /*1a260*/  @!P2 IMAD.IADD R17, R17, 0x1, -R29 ;  /* 0x000000011111a824 */ /* 0x000fe200078e0a1d */
[C---:B------:R-:W-:Y:S02]  /*1a270*/  ISETP.GT.U32.AND P2, PT, R29.reuse, R14, PT ;  /* 0x0000000e1d00720c */ /* 0x040fe40003f44070 */
[----:B------:R-:W-:-:S03]  /*1a280*/  ISETP.GT.U32.AND P4, PT, R29, R26, PT ;  /* 0x0000001a1d00720c */ /* 0x000fc60003f84070 */
[--C-:B------:R-:W-:Y:S01]  /*1a290*/  @!P0 IMAD.IADD R24, R24, 0x1, -R29.reuse ;  /* 0x0000000118188824 */ /* 0x100fe200078e0a1d */
[----:B------:R-:W-:Y:S01]  /*1a2a0*/  ISETP.GT.U32.AND P5, PT, R29, R20, PT ;  /* 0x000000141d00720c */ /* 0x000fe20003fa4070 */
[--C-:B------:R-:W-:Y:S01]  /*1a2b0*/  @!P3 IMAD.IADD R19, R19, 0x1, -R29.reuse ;  /* 0x000000011313b824 */ /* 0x100fe200078e0a1d */
[C---:B------:R-:W-:Y:S01]  /*1a2c0*/  ISETP.GT.U32.AND P3, PT, R29.reuse, R15, PT ;  /* 0x0000000f1d00720c */ /* 0x040fe20003f64070 */
[--C-:B------:R-:W-:Y:S01]  /*1a2d0*/  @!P1 IMAD.IADD R12, R12, 0x1, -R29.reuse ;  /* 0x000000010c0c9824 */ /* 0x100fe200078e0a1d */
[----:B------:R0:W-:Y:S03]  /*1a2e0*/  STL [R1+0x200], R24 ;  /* 0x0002001801007387 */ /* 0x0001e60000100800 */
[--C-:B------:R-:W-:Y:S02]  /*1a2f0*/  @!P2 IMAD.IADD R14, R14, 0x1, -R29.reuse ;  /* 0x000000010e0ea824 */ /* 0x100fe400078e0a1d */
[--C-:B------:R-:W-:Y:S01]  /*1a300*/  @!P4 IMAD.IADD R26, R26, 0x1, -R29.reuse ;  /* 0x000000011a1ac824 */ /* 0x100fe200078e0a1d */
[----:B------:R-:W-:Y:S01]  /*1a310*/  ISETP.GT.U32.AND P4, PT, R29, R16, PT ;  /* 0x000000101d00720c */ /* 0x000fe20003f84070 */
[--C-:B------:R-:W-:Y:S01]  /*1a320*/  @!P6 IMAD.IADD R25, R25, 0x1, -R29.reuse ;  /* 0x000000011919e824 */ /* 0x100fe200078e0a1d */
[----:B0-----:R-:W2:Y:S04]  /*1a330*/  LDL.LU R24, [R1+0x1d4] ;  /* 0x0001d40001187983 */ /* 0x001ea80000300800 */
[----:B------:R-:W3:Y:S01]  /*1a340*/  LDL.LU R8, [R1+0x1d0] ;  /* 0x0001d00001087983 */ /* 0x000ee20000300800 */
[----:B------:R-:W-:-:S03]  /*1a350*/  @!P5 IMAD.IADD R20, R20, 0x1, -R29 ;  /* 0x000000011414d824 */ /* 0x000fc600078e0a1d */
[----:B------:R0:W-:Y:S01]  /*1a360*/  STL [R1+0x204], R12 ;  /* 0x0002040c01007387 */ /* 0x0001e20000100800 */
[----:B------:R-:W-:-:S03]  /*1a370*/  ISETP.GT.U32.AND P5, PT, R29, R25, PT ;  /* 0x000000191d00720c */ /* 0x000fc60003fa4070 */
[----:B------:R-:W4:Y:S04]  /*1a380*/  LDL.LU R9, [R1+0x1a8] ;  /* 0x0001a80001097983 */ /* 0x000f280000300800 */
[----:B------:R1:W-:Y:S01]  /*1a390*/  STL [R1+0x208], R14 ;  /* 0x0002080e01007387 */ /* 0x0003e20000100800 */
[----:B------:R-:W-:-:S03]  /*1a3a0*/  ISETP.GT.U32.AND P0, PT, R29, R11, PT ;  /* 0x0000000b1d00720c */ /* 0x000fc60003f04070 */
[----:B0-----:R-:W2:Y:S01]  /*1a3b0*/  LDL.LU R12, [R1+0x1ac] ;  /* 0x0001ac00010c7983 */ /* 0x001ea20000300800 */
[C---:B------:R-:W-:Y:S01]  /*1a3c0*/  ISETP.GT.U32.AND P1, PT, R29.reuse, R2, PT ;  /* 0x000000021d00720c */ /* 0x040fe20003f24070 */
[--C-:B------:R-:W-:Y:S01]  /*1a3d0*/  @!P4 IMAD.IADD R16, R16, 0x1, -R29.reuse ;  /* 0x000000011010c824 */ /* 0x100fe200078e0a1d */
[----:B------:R-:W-:Y:S01]  /*1a3e0*/  ISETP.GT.U32.AND P2, PT, R29, R17, PT ;  /* 0x000000111d00720c */ /* 0x000fe20003f44070 */
[----:B-1----:R-:W2:Y:S01]  /*1a3f0*/  LDL.LU R14, [R1+0x1b0] ;  /* 0x0001b000010e7983 */ /* 0x002ea20000300800 */
[--C-:B------:R-:W-:Y:S01]  /*1a400*/  @!P3 IMAD.IADD R15, R15, 0x1, -R29.reuse ;  /* 0x000000010f0fb824 */ /* 0x100fe200078e0a1d */
[C---:B------:R-:W-:Y:S02]  /*1a410*/  ISETP.GT.U32.AND P4, PT, R29.reuse, R26, PT ;  /* 0x0000001a1d00720c */ /* 0x040fe40003f84070 */
[----:B------:R-:W-:Y:S01]  /*1a420*/  ISETP.GT.U32.AND P3, PT, R29, R19, PT ;  /* 0x000000131d00720c */ /* 0x000fe20003f64070 */
[--C-:B------:R-:W-:Y:S01]  /*1a430*/  @!P5 IMAD.IADD R25, R25, 0x1, -R29.reuse ;  /* 0x000000011919d824 */ /* 0x100fe200078e0a1d */
[----:B------:R0:W-:Y:S01]  /*1a440*/  STL [R1+0x210], R15 ;  /* 0x0002100f01007387 */ /* 0x0001e20000100800 */
[----:B------:R-:W-:-:S03]  /*1a450*/  @!P0 IMAD.IADD R11, R11, 0x1, -R29 ;  /* 0x000000010b0b8824 */ /* 0x000fc600078e0a1d */
[--C-:B------:R-:W-:Y:S02]  /*1a460*/  @!P1 IMAD.IADD R2, R2, 0x1, -R29.reuse ;  /* 0x0000000102029824 */ /* 0x100fe400078e0a1d */
[--C-:B------:R-:W-:Y:S01]  /*1a470*/  @!P2 IMAD.IADD R17, R17, 0x1, -R29.reuse ;  /* 0x000000011111a824 */ /* 0x100fe200078e0a1d */
[----:B0-----:R-:W2:Y:S02]  /*1a480*/  LDL.LU R15, [R1+0x1bc] ;  /* 0x0001bc00010f7983 */ /* 0x001ea40000300800 */
[--C-:B------:R-:W-:Y:S02]  /*1a490*/  @!P4 IMAD.IADD R26, R26, 0x1, -R29.reuse ;  /* 0x000000011a1ac824 */ /* 0x100fe400078e0a1d */
[----:B------:R0:W-:Y:S01]  /*1a4a0*/  STL [R1+0x20c], R16 ;  /* 0x00020c1001007387 */ /* 0x0001e20000100800 */
[----:B------:R-:W-:-:S03]  /*1a4b0*/  @!P3 IMAD.IADD R19, R19, 0x1, -R29 ;  /* 0x000000011313b824 */ /* 0x000fc600078e0a1d */
[----:B0-----:R-:W2:Y:S04]  /*1a4c0*/  LDL.LU R16, [R1+0x1b8] ;  /* 0x0001b80001107983 */ /* 0x001ea80000300800 */
[----:B------:R0:W-:Y:S04]  /*1a4d0*/  STL [R1+0x1ec], R25 ;  /* 0x0001ec1901007387 */ /* 0x0001e80000100800 */
[----:B0-----:R-:W2:Y:S04]  /*1a4e0*/  LDL.LU R25, [R1+0x190] ;  /* 0x0001900001197983 */ /* 0x001ea80000300800 */
[----:B------:R-:W-:Y:S04]  /*1a4f0*/  STL [R1+0x1f0], R11 ;  /* 0x0001f00b01007387 */ /* 0x000fe80000100800 */
[----:B------:R-:W-:Y:S04]  /*1a500*/  STL [R1+0x1f4], R2 ;  /* 0x0001f40201007387 */ /* 0x000fe80000100800 */
[----:B------:R-:W-:Y:S04]  /*1a510*/  STL [R1+0x1fc], R17 ;  /* 0x0001fc1101007387 */ /* 0x000fe80000100800 */
[----:B------:R0:W-:Y:S04]  /*1a520*/  STL [R1+0x1d8], R26 ;  /* 0x0001d81a01007387 */ /* 0x0001e80000100800 */
[----:B------:R1:W-:Y:S04]  /*1a530*/  STL [R1+0x1f8], R19 ;  /* 0x0001f81301007387 */ /* 0x0003e80000100800 */
[----:B0-----:R-:W2:Y:S01]  /*1a540*/  LDL R26, [R1+0xbdc] ;  /* 0x000bdc00011a7983 */ /* 0x001ea20000100800 */
[----:B-----5:R-:W-:-:S02]  /*1a550*/  ISETP.GT.U32.AND P6, PT, R29, R22, PT ;  /* 0x000000161d00720c */ /* 0x020fc40003fc4070 */
[C---:B------:R-:W-:Y:S01]  /*1a560*/  ISETP.GT.U32.AND P0, PT, R29.reuse, R27, PT ;  /* 0x0000001b1d00720c */ /* 0x040fe20003f04070 */
[----:B------:R-:W5:Y:S01]  /*1a570*/  LDL.LU R17, [R1+0x194] ;  /* 0x0001940001117983 */ /* 0x000f620000300800 */
[----:B------:R-:W-:-:S09]  /*1a580*/  ISETP.GT.U32.AND P1, PT, R29, R13, PT ;  /* 0x0000000d1d00720c */ /* 0x000fd20003f24070 */
[----:B------:R-:W-:-:S05]  /*1a590*/  @!P6 IMAD.IADD R22, R22, 0x1, -R29 ;  /* 0x000000011616e824 */ /* 0x000fca00078e0a1d */
[C---:B------:R-:W-:Y:S02]  /*1a5a0*/  ISETP.GT.U32.AND P6, PT, R29.reuse, R22, PT ;  /* 0x000000161d00720c */ /* 0x040fe40003fc4070 */
[----:B------:R-:W-:Y:S01]  /*1a5b0*/  ISETP.GT.U32.AND P2, PT, R29, R18, PT ;  /* 0x000000121d00720c */ /* 0x000fe20003f44070 */
[--C-:B------:R-:W-:Y:S01]  /*1a5c0*/  @!P0 IMAD.IADD R27, R27, 0x1, -R29.reuse ;  /* 0x000000011b1b8824 */ /* 0x100fe200078e0a1d */
[----:B------:R-:W-:Y:S01]  /*1a5d0*/  ISETP.GT.U32.AND P3, PT, R29, R21, PT ;  /* 0x000000151d00720c */ /* 0x000fe20003f64070 */
[----:B------:R-:W-:Y:S01]  /*1a5e0*/  @!P1 IMAD.IADD R13, R13, 0x1, -R29 ;  /* 0x000000010d0d9824 */ /* 0x000fe200078e0a1d */
[----:B------:R-:W-:-:S07]  /*1a5f0*/  ISETP.GT.U32.AND P5, PT, R29, R20, PT ;  /* 0x000000141d00720c */ /* 0x000fce0003fa4070 */
[--C-:B------:R-:W-:Y:S02]  /*1a600*/  @!P6 IMAD.IADD R22, R22, 0x1, -R29.reuse ;  /* 0x000000011616e824 */ /* 0x100fe400078e0a1d */
[--C-:B------:R-:W-:Y:S02]  /*1a610*/  @!P2 IMAD.IADD R18, R18, 0x1, -R29.reuse ;  /* 0x000000011212a824 */ /* 0x100fe400078e0a1d */
[--C-:B------:R-:W-:Y:S02]  /*1a620*/  @!P3 IMAD.IADD R21, R21, 0x1, -R29.reuse ;  /* 0x000000011515b824 */ /* 0x100fe400078e0a1d */
[----:B------:R-:W-:Y:S01]  /*1a630*/  @!P5 IMAD.IADD R20, R20, 0x1, -R29 ;  /* 0x000000011414d824 */ /* 0x000fe200078e0a1d */
[----:B------:R-:W-:-:S04]  /*1a640*/  ISETP.GT.U32.AND P4, PT, R29, R23, PT ;  /* 0x000000171d00720c */ /* 0x000fc80003f84070 */
[----:B------:R0:W-:Y:S04]  /*1a650*/  STL [R1+0x1dc], R20 ;  /* 0x0001dc1401007387 */ /* 0x0001e80000100800 */
[----:B-1----:R-:W5:Y:S04]  /*1a660*/  LDL.LU R19, [R1+0x19c] ;  /* 0x00019c0001137983 */ /* 0x002f680000300800 */
[----:B------:R1:W-:Y:S04]  /*1a670*/  STL [R1+0x1e0], R22 ;  /* 0x0001e01601007387 */ /* 0x0003e80000100800 */
[----:B0-----:R-:W5:Y:S04]  /*1a680*/  LDL.LU R20, [R1+0x1a4] ;  /* 0x0001a40001147983 */ /* 0x001f680000300800 */
[----:B-1----:R-:W5:Y:S01]  /*1a690*/  LDL.LU R22, [R1+0x1a0] ;  /* 0x0001a00001167983 */ /* 0x002f620000300800 */
[----:B------:R-:W-:Y:S01]  /*1a6a0*/  @!P4 IMAD.IADD R23, R23, 0x1, -R29 ;  /* 0x000000011717c824 */ /* 0x000fe200078e0a1d */
[----:B---3--:R-:W-:-:S02]  /*1a6b0*/  ISETP.GT.U32.AND P6, PT, R29, R8, PT ;  /* 0x000000081d00720c */ /* 0x008fc40003fc4070 */
[C---:B----4-:R-:W-:Y:S02]  /*1a6c0*/  ISETP.GT.U32.AND P0, PT, R29.reuse, R9, PT ;  /* 0x000000091d00720c */ /* 0x050fe40003f04070 */
[C---:B--2---:R-:W-:Y:S02]  /*1a6d0*/  ISETP.GT.U32.AND P1, PT, R29.reuse, R12, PT ;  /* 0x0000000c1d00720c */ /* 0x044fe40003f24070 */
[----:B------:R-:W-:-:S07]  /*1a6e0*/  ISETP.GT.U32.AND P2, PT, R29, R14, PT ;  /* 0x0000000e1d00720c */ /* 0x000fce0003f44070 */
[--C-:B------:R-:W-:Y:S01]  /*1a6f0*/  @!P6 IMAD.IADD R8, R8, 0x1, -R29.reuse ;  /* 0x000000010808e824 */ /* 0x100fe200078e0a1d */
[----:B------:R-:W-:Y:S01]  /*1a700*/  ISETP.GT.U32.AND P6, PT, R29, R27, PT ;  /* 0x0000001b1d00720c */ /* 0x000fe20003fc4070 */
[--C-:B------:R-:W-:Y:S01]  /*1a710*/  @!P0 IMAD.IADD R9, R9, 0x1, -R29.reuse ;  /* 0x0000000109098824 */ /* 0x100fe200078e0a1d */
        /* <DEDUP_REMOVED lines=8> */
[--C-:B------:R-:W-:Y:S02]  /*1a7a0*/  @!P1 IMAD.IADD R18, R18, 0x1, -R29.reuse ;  /* 0x0000000112129824 */ /* 0x100fe400078e0a1d */
[----:B------:R-:W-:-:S10]  /*1a7b0*/  @!P2 IMAD.IADD R21, R21, 0x1, -R29 ;  /* 0x000000011515a824 */ /* 0x000fd400078e0a1d */
[--C-:B------:R-:W-:Y:S01]  /*1a7c0*/  @!P3 IMAD.IADD R15, R15, 0x1, -R29.reuse ;  /* 0x000000010f0fb824 */ /* 0x100fe200078e0a1d */
[----:B------:R-:W-:Y:S02]  /*1a7d0*/  ISETP.GT.U32.AND P3, PT, R29, R23, PT ;  /* 0x000000171d00720c */ /* 0x000fe40003f64070 */
[----:B------:R-:W-:Y:S02]  /*1a7e0*/  IABS R2, R26 ;  /* 0x0000001a00027213 */ /* 0x000fe40000000000 */
[----:B------:R-:W2:Y:S04]  /*1a7f0*/  LDL.LU R26, [R1+0x174] ;  /* 0x00017400011a7983 */ /* 0x000ea80000300800 */
[----:B------:R0:W-:Y:S04]  /*1a800*/  STL [R1+0x1e8], R27 ;  /* 0x0001e81b01007387 */ /* 0x0001e80000100800 */
[----:B0-----:R-:W3:Y:S04]  /*1a810*/  LDL.LU R27, [R1+0x178] ;  /* 0x00017800011b7983 */ /* 0x001ee80000300800 */
[----:B------:R0:W-:Y:S04]  /*1a820*/  STL [R1+0x1e4], R13 ;  /* 0x0001e40d01007387 */ /* 0x0001e80000100800 */
[----:B------:R-:W4:Y:S04]  /*1a830*/  LDL.LU R10, [R1+0x17c] ;  /* 0x00017c00010a7983 */ /* 0x000f280000300800 */
[----:B------:R1:W-:Y:S04]  /*1a840*/  STL [R1+0x1c0], R18 ;  /* 0x0001c01201007387 */ /* 0x0003e80000100800 */
[----:B------:R-:W2:Y:S04]  /*1a850*/  LDL.LU R11, [R1+0x18c] ;  /* 0x00018c00010b7983 */ /* 0x000ea80000300800 */
[----:B------:R1:W-:Y:S04]  /*1a860*/  STL [R1+0x1c4], R21 ;  /* 0x0001c41501007387 */ /* 0x0003e80000100800 */
[----:B0-----:R-:W3:Y:S04]  /*1a870*/  LDL.LU R13, [R1+0x184] ;  /* 0x00018400010d7983 */ /* 0x001ee80000300800 */
[----:B-1----:R-:W3:Y:S01]  /*1a880*/  LDL.LU R18, [R1+0x15c] ;  /* 0x00015c0001127983 */ /* 0x002ee20000300800 */
[----:B------:R-:W-:-:S05]  /*1a890*/  @!P3 IMAD.IADD R23, R23, 0x1, -R29 ;  /* 0x000000011717b824 */ /* 0x000fca00078e0a1d */
[----:B------:R0:W-:Y:S04]  /*1a8a0*/  STL [R1+0x1c8], R23 ;  /* 0x0001c81701007387 */ /* 0x0001e80000100800 */
[----:B------:R-:W3:Y:S01]  /*1a8b0*/  LDL.LU R21, [R1+0x160] ;  /* 0x0001600001157983 */ /* 0x000ee20000300800 */
[C---:B------:R-:W-:Y:S02]  /*1a8c0*/  ISETP.GT.U32.AND P5, PT, R29.reuse, R24, PT ;  /* 0x000000181d00720c */ /* 0x040fe40003fa4070 */
[C---:B------:R-:W-:Y:S02]  /*1a8d0*/  ISETP.GT.U32.AND P4, PT, R29.reuse, R16, PT ;  /* 0x000000101d00720c */ /* 0x040fe40003f84070 */
[C---:B------:R-:W-:Y:S01]  /*1a8e0*/  ISETP.GT.U32.AND P0, PT, R29.reuse, R9, PT ;  /* 0x000000091d00720c */ /* 0x040fe20003f04070 */
[----:B0-----:R-:W3:Y:S08]  /*1a8f0*/  LDL.LU R23, [R1+0x164] ;  /* 0x0001640001177983 */ /* 0x001ef00000300800 */
[--C-:B------:R-:W-:Y:S01]  /*1a900*/  @!P5 IMAD.IADD R24, R24, 0x1, -R29.reuse ;  /* 0x000000011818d824 */ /* 0x100fe200078e0a1d */
[----:B------:R-:W-:Y:S01]  /*1a910*/  ISETP.GT.U32.AND P5, PT, R29, R25, PT ;  /* 0x000000191d00720c */ /* 0x000fe20003fa4070 */
[----:B------:R-:W-:-:S03]  /*1a920*/  @!P4 IMAD.IADD R16, R16, 0x1, -R29 ;  /* 0x000000011010c824 */ /* 0x000fc600078e0a1d */
[C---:B------:R-:W-:Y:S02]  /*1a930*/  ISETP.GT.U32.AND P4, PT, R29.reuse, R24, PT ;  /* 0x000000181d00720c */ /* 0x040fe40003f84070 */
[----:B------:R-:W-:-:S07]  /*1a940*/  ISETP.GT.U32.AND P1, PT, R29, R12, PT ;  /* 0x0000000c1d00720c */ /* 0x000fce0003f24070 */
[----:B------:R-:W-:Y:S01]  /*1a950*/  @!P5 IMAD.IADD R25, R25, 0x1, -R29 ;  /* 0x000000011919d824 */ /* 0x000fe200078e0a1d */
[----:B------:R-:W-:-:S03]  /*1a960*/  ISETP.GT.U32.AND P5, PT, R29, R8, PT ;  /* 0x000000081d00720c */ /* 0x000fc60003fa4070 */
[--C-:B------:R-:W-:Y:S01]  /*1a970*/  @!P4 IMAD.IADD R24, R24, 0x1, -R29.reuse ;  /* 0x000000011818c824 */ /* 0x100fe200078e0a1d */
[----:B------:R-:W-:Y:S01]  /*1a980*/  ISETP.GT.U32.AND P4, PT, R29, R25, PT ;  /* 0x000000191d00720c */ /* 0x000fe20003f84070 */
[----:B------:R-:W-:Y:S01]  /*1a990*/  @!P0 IMAD.IADD R9, R9, 0x1, -R29 ;  /* 0x0000000109098824 */ /* 0x000fe200078e0a1d */
[C---:B------:R-:W-:Y:S02]  /*1a9a0*/  ISETP.GT.U32.AND P2, PT, R29.reuse, R14, PT ;  /* 0x0000000e1d00720c */ /* 0x040fe40003f44070 */
[----:B-----5:R-:W-:-:S05]  /*1a9b0*/  ISETP.GT.U32.AND P0, PT, R29, R19, PT ;  /* 0x000000131d00720c */ /* 0x020fca0003f04070 */
[--C-:B------:R-:W-:Y:S01]  /*1a9c0*/  @!P5 IMAD.IADD R8, R8, 0x1, -R29.reuse ;  /* 0x000000010808d824 */ /* 0x100fe200078e0a1d */
[C---:B------:R-:W-:Y:S01]  /*1a9d0*/  ISETP.GT.U32.AND P5, PT, R29.reuse, R17, PT ;  /* 0x000000111d00720c */ /* 0x040fe20003fa4070 */
[--C-:B------:R-:W-:Y:S01]  /*1a9e0*/  @!P1 IMAD.IADD R12, R12, 0x1, -R29.reuse ;  /* 0x000000010c0c9824 */ /* 0x100fe200078e0a1d */
[----:B------:R-:W-:Y:S01]  /*1a9f0*/  ISETP.GT.U32.AND P1, PT, R29, R20, PT ;  /* 0x000000141d00720c */ /* 0x000fe20003f24070 */
[--C-:B------:R-:W-:Y:S01]  /*1aa00*/  @!P4 IMAD.IADD R25, R25, 0x1, -R29.reuse ;  /* 0x000000011919c824 */ /* 0x100fe200078e0a1d */
[C---:B------:R-:W-:Y:S01]  /*1aa10*/  ISETP.GT.U32.AND P3, PT, R29.reuse, R15, PT ;  /* 0x0000000f1d00720c */ /* 0x040fe20003f64070 */
[----:B------:R0:W-:Y:S01]  /*1aa20*/  STL [R1+0x1d4], R24 ;  /* 0x0001d41801007387 */ /* 0x0001e20000100800 */
[--C-:B------:R-:W-:Y:S01]  /*1aa30*/  @!P2 IMAD.IADD R14, R14, 0x1, -R29.reuse ;  /* 0x000000010e0ea824 */ /* 0x100fe200078e0a1d */
[----:B------:R-:W-:Y:S01]  /*1aa40*/  ISETP.GT.U32.AND P2, PT, R29, R22, PT ;  /* 0x000000161d00720c */ /* 0x000fe20003f44070 */
[----:B------:R-:W-:Y:S01]  /*1aa50*/  @!P0 IMAD.IADD R19, R19, 0x1, -R29 ;  /* 0x0000000113138824 */ /* 0x000fe200078e0a1d */
[----:B------:R-:W-:-:S04]  /*1aa60*/  ISETP.GT.U32.AND P6, PT, R29, R16, PT ;  /* 0x000000101d00720c */ /* 0x000fc80003fc4070 */
[--C-:B------:R-:W-:Y:S01]  /*1aa70*/  @!P5 IMAD.IADD R17, R17, 0x1, -R29.reuse ;  /* 0x000000011111d824 */ /* 0x100fe200078e0a1d */
[----:B0-----:R-:W5:Y:S01]  /*1aa80*/  LDL.LU R24, [R1+0x170] ;  /* 0x0001700001187983 */ /* 0x001f620000300800 */
[--C-:B------:R-:W-:Y:S02]  /*1aa90*/  @!P1 IMAD.IADD R20, R20, 0x1, -R29.reuse ;  /* 0x0000000114149824 */ /* 0x100fe400078e0a1d */
[--C-:B------:R-:W-:Y:S01]  /*1aaa0*/  @!P3 IMAD.IADD R15, R15, 0x1, -R29.reuse ;  /* 0x000000010f0fb824 */ /* 0x100fe200078e0a1d */
[----:B------:R-:W-:Y:S02]  /*1aab0*/  STL [R1+0x1d0], R8 ;  /* 0x0001d00801007387 */ /* 0x000fe40000100800 */
[--C-:B------:R-:W-:Y:S02]  /*1aac0*/  @!P2 IMAD.IADD R22, R22, 0x1, -R29.reuse ;  /* 0x000000011616a824 */ /* 0x100fe400078e0a1d */
[----:B------:R-:W-:Y:S01]  /*1aad0*/  @!P6 IMAD.IADD R16, R16, 0x1, -R29 ;  /* 0x000000011010e824 */ /* 0x000fe200078e0a1d */
[----:B------:R-:W-:Y:S04]  /*1aae0*/  STL [R1+0x1a8], R9 ;  /* 0x0001a80901007387 */ /* 0x000fe80000100800 */
        /* <DEDUP_REMOVED lines=10> */
[----:B----4-:R-:W-:-:S02]  /*1ab90*/  ISETP.GT.U32.AND P4, PT, R29, R10, PT ;  /* 0x0000000a1d00720c */ /* 0x010fc40003f84070 */
[C---:B--2---:R-:W-:Y:S02]  /*1aba0*/  ISETP.GT.U32.AND P5, PT, R29.reuse, R11, PT ;  /* 0x0000000b1d00720c */ /* 0x044fe40003fa4070 */
[C---:B---3--:R-:W-:Y:S02]  /*1abb0*/  ISETP.GT.U32.AND P0, PT, R29.reuse, R13, PT ;  /* 0x0000000d1d00720c */ /* 0x048fe40003f04070 */
        /* <DEDUP_REMOVED lines=9> */
[--C-:B------:R-:W-:Y:S01]  /*1ac50*/  @!P4 IMAD.IADD R17, R17, 0x1, -R29.reuse ;  /* 0x000000011111c824 */ /* 0x100fe200078e0a1d */
[----:B------:R-:W-:Y:S01]  /*1ac60*/  ISETP.GT.U32.AND P3, PT, R29, R26, PT ;  /* 0x0000001a1d00720c */ /* 0x000fe20003f64070 */
[--C-:B------:R-:W-:Y:S01]  /*1ac70*/  @!P5 IMAD.IADD R19, R19, 0x1, -R29.reuse ;  /* 0x000000011313d824 */ /* 0x100fe200078e0a1d */
[----:B------:R-:W-:Y:S02]  /*1ac80*/  ISETP.GT.U32.AND P2, PT, R29, R21, PT ;  /* 0x000000151d00720c */ /* 0x000fe40003f44070 */
[----:B------:R0:W-:Y:S01]  /*1ac90*/  STL [R1+0x194], R17 ;  /* 0x0001941101007387 */ /* 0x0001e20000100800 */
[--C-:B------:R-:W-:Y:S02]  /*1aca0*/  @!P0 IMAD.IADD R20, R20, 0x1, -R29.reuse ;  /* 0x0000000114148824 */ /* 0x100fe400078e0a1d */
[--C-:B------:R-:W-:Y:S01]  /*1acb0*/  @!P1 IMAD.IADD R22, R22, 0x1, -R29.reuse ;  /* 0x0000000116169824 */ /* 0x100fe200078e0a1d */
[----:B0-----:R-:W2:Y:S04]  /*1acc0*/  LDL.LU R17, [R1+0x154] ;  /* 0x0001540001117983 */ /* 0x001ea80000300800 */
[----:B------:R0:W-:Y:S04]  /*1acd0*/  STL [R1+0x19c], R19 ;  /* 0x00019c1301007387 */ /* 0x0001e80000100800 */
[----:B------:R-:W3:Y:S01]  /*1ace0*/  LDL.LU R8, [R1+0x120] ;  /* 0x0001200001087983 */ /* 0x000ee20000300800 */
[----:B------:R-:W-:-:S03]  /*1acf0*/  @!P3 IMAD.IADD R26, R26, 0x1, -R29 ;  /* 0x000000011a1ab824 */ /* 0x000fc600078e0a1d */
[----:B------:R1:W-:Y:S04]  /*1ad00*/  STL [R1+0x1a4], R20 ;  /* 0x0001a41401007387 */ /* 0x0003e80000100800 */
[----:B------:R-:W4:Y:S04]  /*1ad10*/  LDL.LU R9, [R1+0x124] ;  /* 0x0001240001097983 */ /* 0x000f280000300800 */
[----:B------:R1:W-:Y:S01]  /*1ad20*/  STL [R1+0x1a0], R22 ;  /* 0x0001a01601007387 */ /* 0x0003e20000100800 */
[----:B------:R-:W-:-:S03]  /*1ad30*/  @!P2 IMAD.IADD R21, R21, 0x1, -R29 ;  /* 0x000000011515a824 */ /* 0x000fc600078e0a1d */
[----:B0-----:R-:W2:Y:S01]  /*1ad40*/  LDL.LU R19, [R1+0x12c] ;  /* 0x00012c0001137983 */ /* 0x001ea20000300800 */
[----:B------:R-:W-:-:S03]  /*1ad50*/  ISETP.GT.U32.AND P2, PT, R29, R26, PT ;  /* 0x0000001a1d00720c */ /* 0x000fc60003f44070 */
[----:B-1----:R-:W2:Y:S10]  /*1ad60*/  LDL.LU R20, [R1+0x134] ;  /* 0x0001340001147983 */ /* 0x002eb40000300800 */
[----:B------:R-:W-:-:S05]  /*1ad70*/  @!P2 IMAD.IADD R26, R26, 0x1, -R29 ;  /* 0x000000011a1aa824 */ /* 0x000fca00078e0a1d */
[----:B------:R0:W-:Y:S04]  /*1ad80*/  STL [R1+0x174], R26 ;  /* 0x0001741a01007387 */ /* 0x0001e80000100800 */
[----:B------:R-:W2:Y:S04]  /*1ad90*/  LDL.LU R22, [R1+0x130] ;  /* 0x0001300001167983 */ /* 0x000ea80000300800 */
[----:B0-----:R-:W2:Y:S01]  /*1ada0*/  LDL.LU R26, [R1+0xfc] ;  /* 0x0000fc00011a7983 */ /* 0x001ea20000300800 */
[C---:B------:R-:W-:Y:S02]  /*1adb0*/  ISETP.GT.U32.AND P6, PT, R29.reuse, R27, PT ;  /* 0x0000001b1d00720c */ /* 0x040fe40003fc4070 */
[----:B------:R-:W-:-:S02]  /*1adc0*/  ISETP.GT.U32.AND P3, PT, R29, R23, PT ;  /* 0x000000171d00720c */ /* 0x000fc40003f64070 */
[----:B------:R-:W-:-:S09]  /*1add0*/  ISETP.GT.U32.AND P4, PT, R29, R10, PT ;  /* 0x0000000a1d00720c */ /* 0x000fd20003f84070 */
[--C-:B------:R-:W-:Y:S01]  /*1ade0*/  @!P6 IMAD.IADD R27, R27, 0x1, -R29.reuse ;  /* 0x000000011b1be824 */ /* 0x100fe200078e0a1d */
[----:B-----5:R-:W-:Y:S01]  /*1adf0*/  ISETP.GT.U32.AND P6, PT, R29, R24, PT ;  /* 0x000000181d00720c */ /* 0x020fe20003fc4070 */
[--C-:B------:R-:W-:Y:S01]  /*1ae00*/  @!P3 IMAD.IADD R23, R23, 0x1, -R29.reuse ;  /* 0x000000011717b824 */ /* 0x100fe200078e0a1d */
[C---:B------:R-:W-:Y:S02]  /*1ae10*/  ISETP.GT.U32.AND P5, PT, R29.reuse, R11, PT ;  /* 0x0000000b1d00720c */ /* 0x040fe40003fa4070 */
[C---:B------:R-:W-:Y:S02]  /*1ae20*/  ISETP.GT.U32.AND P3, PT, R29.reuse, R27, PT ;  /* 0x0000001b1d00720c */ /* 0x040fe40003f64070 */
[----:B------:R-:W-:Y:S01]  /*1ae30*/  ISETP.GT.U32.AND P0, PT, R29, R13, PT ;  /* 0x0000000d1d00720c */ /* 0x000fe20003f04070 */
[----:B------:R-:W-:-:S06]  /*1ae40*/  @!P4 IMAD.IADD R10, R10, 0x1, -R29 ;  /* 0x000000010a0ac824 */ /* 0x000fcc00078e0a1d */
[----:B------:R-:W-:Y:S01]  /*1ae50*/  @!P6 IMAD.IADD R24, R24, 0x1, -R29 ;  /* 0x000000011818e824 */ /* 0x000fe200078e0a1d */
[----:B------:R-:W-:-:S04]  /*1ae60*/  ISETP.GT.U32.AND P4, PT, R29, R25, PT ;  /* 0x000000191d00720c */ /* 0x000fc80003f84070 */
[----:B------:R-:W-:Y:S01]  /*1ae70*/  ISETP.GT.U32.AND P6, PT, R29, R24, PT ;  /* 0x000000181d00720c */ /* 0x000fe20003fc4070 */
[--C-:B------:R-:W-:Y:S01]  /*1ae80*/  @!P3 IMAD.IADD R27, R27, 0x1, -R29.reuse ;  /* 0x000000011b1bb824 */ /* 0x100fe200078e0a1d */
[----:B------:R-:W-:Y:S01]  /*1ae90*/  ISETP.GT.U32.AND P1, PT, R29, R18, PT ;  /* 0x000000121d00720c */ /* 0x000fe20003f24070 */
[--C-:B------:R-:W-:Y:S01]  /*1aea0*/  @!P5 IMAD.IADD R11, R11, 0x1, -R29.reuse ;  /* 0x000000010b0bd824 */ /* 0x100fe200078e0a1d */
[----:B------:R-:W-:Y:S01]  /*1aeb0*/  ISETP.GT.U32.AND P5, PT, R29, R12, PT ;  /* 0x0000000c1d00720c */ /* 0x000fe20003fa4070 */
[--C-:B------:R-:W-:Y:S01]  /*1aec0*/  @!P0 IMAD.IADD R13, R13, 0x1, -R29.reuse ;  /* 0x000000010d0d8824 */ /* 0x100fe200078e0a1d */
[C---:B------:R-:W-:Y:S01]  /*1aed0*/  ISETP.GT.U32.AND P0, PT, R29.reuse, R14, PT ;  /* 0x0000000e1d00720c */ /* 0x040fe20003f04070 */
[----:B------:R0:W-:Y:S01]  /*1aee0*/  STL [R1+0x178], R27 ;  /* 0x0001781b01007387 */ /* 0x0001e20000100800 */
[----:B------:R-:W-:Y:S01]  /*1aef0*/  ISETP.GT.U32.AND P2, PT, R29, R21, PT ;  /* 0x000000151d00720c */ /* 0x000fe20003f44070 */
[----:B------:R-:W-:-:S04]  /*1af00*/  @!P4 IMAD.IADD R25, R25, 0x1, -R29 ;  /* 0x000000011919c824 */ /* 0x000fc800078e0a1d */
[--C-:B------:R-:W-:Y:S01]  /*1af10*/  @!P6 IMAD.IADD R24, R24, 0x1, -R29.reuse ;  /* 0x000000011818e824 */ /* 0x100fe200078e0a1d */
[----:B0-----:R-:W5:Y:S01]  /*1af20*/  LDL.LU R27, [R1+0x100] ;  /* 0x00010000011b7983 */ /* 0x001f620000300800 */
[--C-:B------:R-:W-:Y:S01]  /*1af30*/  @!P1 IMAD.IADD R18, R18, 0x1, -R29.reuse ;  /* 0x0000000112129824 */ /* 0x100fe200078e0a1d */
[C---:B------:R-:W-:Y:S01]  /*1af40*/  ISETP.GT.U32.AND P1, PT, R29.reuse, R15, PT ;  /* 0x0000000f1d00720c */ /* 0x040fe20003f24070 */
[--C-:B------:R-:W-:Y:S01]  /*1af50*/  @!P5 IMAD.IADD R12, R12, 0x1, -R29.reuse ;  /* 0x000000010c0cd824 */ /* 0x100fe200078e0a1d */
[----:B------:R-:W-:Y:S01]  /*1af60*/  ISETP.GT.U32.AND P3, PT, R29, R23, PT ;  /* 0x000000171d00720c */ /* 0x000fe20003f64070 */
[--C-:B------:R-:W-:Y:S01]  /*1af70*/  @!P0 IMAD.IADD R14, R14, 0x1, -R29.reuse ;  /* 0x000000010e0e8824 */ /* 0x100fe200078e0a1d */
[----:B------:R-:W-:Y:S01]  /*1af80*/  STL [R1+0x17c], R10 ;  /* 0x00017c0a01007387 */ /* 0x000fe20000100800 */
[--C-:B------:R-:W-:Y:S01]  /*1af90*/  @!P2 IMAD.IADD R21, R21, 0x1, -R29.reuse ;  /* 0x000000011515a824 */ /* 0x100fe200078e0a1d */
[----:B------:R-:W-:Y:S02]  /*1afa0*/  ISETP.GT.U32.AND P2, PT, R29, R16, PT ;  /* 0x000000101d00720c */ /* 0x000fe40003f44070 */
[----:B------:R-:W-:Y:S05]  /*1afb0*/  STL [R1+0x18c], R11 ;  /* 0x00018c0b01007387 */ /* 0x000fea0000100800 */
[--C-:B------:R-:W-:Y:S01]  /*1afc0*/  @!P1 IMAD.IADD R15, R15, 0x1, -R29.reuse ;  /* 0x000000010f0f9824 */ /* 0x100fe200078e0a1d */
[----:B------:R-:W-:Y:S01]  /*1afd0*/  STL [R1+0x184], R13 ;  /* 0x0001840d01007387 */ /* 0x000fe20000100800 */
[----:B------:R-:W-:-:S03]  /*1afe0*/  @!P3 IMAD.IADD R23, R23, 0x1, -R29 ;  /* 0x000000011717b824 */ /* 0x000fc600078e0a1d */
[----:B------:R0:W-:Y:S04]  /*1aff0*/  STL [R1+0x15c], R18 ;  /* 0x00015c1201007387 */ /* 0x0001e80000100800 */
[----:B------:R-:W-:Y:S04]  /*1b000*/  STL [R1+0x160], R21 ;  /* 0x0001601501007387 */ /* 0x000fe80000100800 */
[----:B0-----:R-:W5:Y:S04]  /*1b010*/  LDL R18, [R1+0x22d8] ;  /* 0x0022d80001127983 */ /* 0x001f680000100800 */
[----:B------:R-:W-:Y:S04]  /*1b020*/  STL [R1+0x164], R23 ;  /* 0x0001641701007387 */ /* 0x000fe80000100800 */
[----:B------:R0:W-:Y:S01]  /*1b030*/  STL [R1+0x170], R24 ;  /* 0x0001701801007387 */ /* 0x0001e20000100800 */
[----:B------:R-:W-:-:S03]  /*1b040*/  @!P2 IMAD.IADD R16, R16, 0x1, -R29 ;  /* 0x000000011010a824 */ /* 0x000fc600078e0a1d */
        /* <DEDUP_REMOVED lines=18> */
[C---:B------:R-:W-:Y:S01]  /*1b170*/  ISETP.GT.U32.AND P3, PT, R29.reuse, R17, PT ;  /* 0x000000111d00720c */ /* 0x040fe20003f64070 */
[--C-:B------:R-:W-:Y:S01]  /*1b180*/  @!P4 IMAD.IADD R12, R12, 0x1, -R29.reuse ;  /* 0x000000010c0cc824 */ /* 0x100fe200078e0a1d */
[C---:B------:R-:W-:Y:S02]  /*1b190*/  ISETP.GT.U32.AND P1, PT, R29.reuse, R22, PT ;  /* 0x000000161d00720c */ /* 0x040fe40003f24070 */
[----:B------:R0:W-:Y:S01]  /*1b1a0*/  STL [R1+0x16c], R25 ;  /* 0x00016c1901007387 */ /* 0x0001e20000100800 */
[--C-:B------:R-:W-:Y:S01]  /*1b1b0*/  @!P5 IMAD.IADD R14, R14, 0x1, -R29.reuse ;  /* 0x000000010e0ed824 */ /* 0x100fe200078e0a1d */
[----:B------:R-:W-:Y:S01]  /*1b1c0*/  ISETP.GT.U32.AND P2, PT, R29, R26, PT ;  /* 0x0000001a1d00720c */ /* 0x000fe20003f44070 */
[--C-:B------:R-:W-:Y:S01]  /*1b1d0*/  @!P0 IMAD.IADD R15, R15, 0x1, -R29.reuse ;  /* 0x000000010f0f8824 */ /* 0x100fe200078e0a1d */
[----:B0-----:R-:W2:Y:S04]  /*1b1e0*/  LDL.LU R25, [R1+0xec] ;  /* 0x0000ec0001197983 */ /* 0x001ea80000300800 */
[----:B------:R0:W-:Y:S04]  /*1b1f0*/  STL [R1+0x138], R12 ;  /* 0x0001380c01007387 */ /* 0x0001e80000100800 */
[----:B------:R-:W3:Y:S01]  /*1b200*/  LDL.LU R11, [R1+0xf8] ;  /* 0x0000f800010b7983 */ /* 0x000ee20000300800 */
[----:B------:R-:W-:-:S03]  /*1b210*/  @!P3 IMAD.IADD R17, R17, 0x1, -R29 ;  /* 0x000000011111b824 */ /* 0x000fc600078e0a1d */
[----:B------:R1:W-:Y:S01]  /*1b220*/  STL [R1+0x13c], R14 ;  /* 0x00013c0e01007387 */ /* 0x0003e20000100800 */
[----:B------:R-:W-:-:S03]  /*1b230*/  @!P1 IMAD.IADD R22, R22, 0x1, -R29 ;  /* 0x0000000116169824 */ /* 0x000fc600078e0a1d */
[----:B0-----:R-:W4:Y:S01]  /*1b240*/  LDL.LU R12, [R1+0xf4] ;  /* 0x0000f400010c7983 */ /* 0x001f220000300800 */
[----:B------:R-:W-:-:S03]  /*1b250*/  ISETP.GT.U32.AND P1, PT, R29, R16, PT ;  /* 0x000000101d00720c */ /* 0x000fc60003f24070 */
[----:B------:R0:W-:Y:S01]  /*1b260*/  STL [R1+0x14c], R15 ;  /* 0x00014c0f01007387 */ /* 0x0001e20000100800 */
[----:B------:R-:W-:-:S03]  /*1b270*/  @!P2 IMAD.IADD R26, R26, 0x1, -R29 ;  /* 0x000000011a1aa824 */ /* 0x000fc600078e0a1d */
[----:B-1----:R-:W2:Y:S01]  /*1b280*/  LDL.LU R14, [R1+0xc0] ;  /* 0x0000c000010e7983 */ /* 0x002ea20000300800 */
[----:B------:R-:W-:-:S03]  /*1b290*/  ISETP.GT.U32.AND P2, PT, R29, R17, PT ;  /* 0x000000111d00720c */ /* 0x000fc60003f44070 */
[----:B0-----:R-:W2:Y:S02]  /*1b2a0*/  LDL.LU R15, [R1+0xc4] ;  /* 0x0000c400010f7983 */ /* 0x001ea40000300800 */
[----:B------:R-:W-:-:S08]  /*1b2b0*/  @!P1 IMAD.IADD R16, R16, 0x1, -R29 ;  /* 0x0000000110109824 */ /* 0x000fd000078e0a1d */
[----:B------:R-:W-:Y:S01]  /*1b2c0*/  @!P2 IMAD.IADD R17, R17, 0x1, -R29 ;  /* 0x000000011111a824 */ /* 0x000fe200078e0a1d */
[----:B------:R0:W-:Y:S04]  /*1b2d0*/  STL [R1+0x158], R16 ;  /* 0x0001581001007387 */ /* 0x0001e80000100800 */
[----:B0-----:R-:W2:Y:S04]  /*1b2e0*/  LDL.LU R16, [R1+0xd4] ;  /* 0x0000d40001107983 */ /* 0x001ea80000300800 */
[----:B------:R0:W-:Y:S04]  /*1b2f0*/  STL [R1+0x154], R17 ;  /* 0x0001541101007387 */ /* 0x0001e80000100800 */
[----:B0-----:R-:W2:Y:S01]  /*1b300*/  LDL.LU R17, [R1+0xe0] ;  /* 0x0000e00001117983 */ /* 0x001ea20000300800 */
[----:B-----5:R-:W-:Y:S01]  /*1b310*/  ISETP.GT.U32.AND P3, PT, R29, R27, PT ;  /* 0x0000001b1d00720c */ /* 0x020fe20003f64070 */
[----:B------:R-:W-:Y:S01]  /*1b320*/  IMAD.HI.U32 R0, R28, R5, RZ ;  /* 0x000000051c007227 */ /* 0x000fe200078e00ff */
[----:B------:R-:W-:-:S03]  /*1b330*/  IABS R4, R4 ;  /* 0x0000000400047213 */ /* 0x000fc60000000000 */
[----:B------:R-:W-:Y:S01]  /*1b340*/  IMAD.MOV R0, RZ, RZ, -R0 ;  /* 0x000000ffff007224 */ /* 0x000fe200078e0a00 */
[----:B------:R-:W-:-:S03]  /*1b350*/  ISETP.GT.U32.AND P4, PT, R29, R9, PT ;  /* 0x000000091d00720c */ /* 0x000fc60003f84070 */
[----:B------:R-:W-:Y:S02]  /*1b360*/  IMAD R5, R29, R0, R5 ;  /* 0x000000001d057224 */ /* 0x000fe400078e0205 */
[----:B------:R-:W-:-:S04]  /*1b370*/  IMAD.HI.U32 R0, R28, R4, RZ ;  /* 0x000000041c007227 */ /* 0x000fc800078e00ff */
[----:B------:R-:W-:Y:S01]  /*1b380*/  @!P3 IMAD.IADD R27, R27, 0x1, -R29 ;  /* 0x000000011b1bb824 */ /* 0x000fe200078e0a1d */
[C---:B------:R-:W-:Y:S01]  /*1b390*/  ISETP.GT.U32.AND P3, PT, R29.reuse, R8, PT ;  /* 0x000000081d00720c */ /* 0x040fe20003f64070 */
[----:B------:R-:W-:Y:S01]  /*1b3a0*/  IMAD.MOV R0, RZ, RZ, -R0 ;  /* 0x000000ffff007224 */ /* 0x000fe200078e0a00 */
[----:B------:R-:W-:-:S03]  /*1b3b0*/  ISETP.GT.U32.AND P5, PT, R29, R19, PT ;  /* 0x000000131d00720c */ /* 0x000fc60003fa4070 */
[C---:B------:R-:W-:Y:S01]  /*1b3c0*/  IMAD R4, R29.reuse, R0, R4 ;  /* 0x000000001d047224 */ /* 0x040fe200078e0204 */
[----:B------:R-:W-:Y:S01]  /*1b3d0*/  ISETP.GT.U32.AND P2, PT, R29, R27, PT ;  /* 0x0000001b1d00720c */ /* 0x000fe20003f44070 */
[----:B------:R-:W-:-:S04]  /*1b3e0*/  IMAD.HI.U32 R0, R28, R3, RZ ;  /* 0x000000031c007227 */ /* 0x000fc800078e00ff */
[----:B------:R-:W-:Y:S02]  /*1b3f0*/  IMAD.MOV R0, RZ, RZ, -R0 ;  /* 0x000000ffff007224 */ /* 0x000fe400078e0a00 */
[--C-:B------:R-:W-:Y:S01]  /*1b400*/  @!P3 IMAD.IADD R8, R8, 0x1, -R29.reuse ;  /* 0x000000010808b824 */ /* 0x100fe200078e0a1d */
[----:B------:R-:W-:Y:S01]  /*1b410*/  ISETP.GT.U32.AND P3, PT, R29, R24, PT ;  /* 0x000000181d00720c */ /* 0x000fe20003f64070 */
[----:B------:R-:W-:Y:S01]  /*1b420*/  @!P4 IMAD.IADD R9, R9, 0x1, -R29 ;  /* 0x000000010909c824 */ /* 0x000fe200078e0a1d */
[C---:B------:R-:W-:Y:S01]  /*1b430*/  ISETP.GT.U32.AND P4, PT, R29.reuse, R10, PT ;  /* 0x0000000a1d00720c */ /* 0x040fe20003f84070 */
[C---:B------:R-:W-:Y:S02]  /*1b440*/  IMAD R3, R29.reuse, R0, R3 ;  /* 0x000000001d037224 */ /* 0x040fe400078e0203 */
[----:B------:R-:W-:Y:S01]  /*1b450*/  IMAD.HI.U32 R0, R28, R2, RZ ;  /* 0x000000021c007227 */ /* 0x000fe200078e00ff */
[----:B------:R-:W-:-:S03]  /*1b460*/  ISETP.GT.U32.AND P0, PT, R29, R20, PT ;  /* 0x000000141d00720c */ /* 0x000fc60003f04070 */
[----:B------:R-:W-:Y:S01]  /*1b470*/  IMAD.MOV R0, RZ, RZ, -R0 ;  /* 0x000000ffff007224 */ /* 0x000fe200078e0a00 */
[----:B------:R-:W-:Y:S01]  /*1b480*/  ISETP.GT.U32.AND P1, PT, R29, R22, PT ;  /* 0x000000161d00720c */ /* 0x000fe20003f24070 */
[--C-:B------:R-:W-:Y:S02]  /*1b490*/  @!P2 IMAD.IADD R27, R27, 0x1, -R29.reuse ;  /* 0x000000011b1ba824 */ /* 0x100fe400078e0a1d */
[--C-:B------:R-:W-:Y:S01]  /*1b4a0*/  @!P5 IMAD.IADD R19, R19, 0x1, -R29.reuse ;  /* 0x000000011313d824 */ /* 0x100fe200078e0a1d */
[C---:B------:R-:W-:Y:S01]  /*1b4b0*/  ISETP.GT.U32.AND P5, PT, R29.reuse, R13, PT ;  /* 0x0000000d1d00720c */ /* 0x040fe20003fa4070 */
[C---:B------:R-:W-:Y:S01]  /*1b4c0*/  IMAD R2, R29.reuse, R0, R2 ;  /* 0x000000001d027224 */ /* 0x040fe200078e0202 */
[----:B------:R-:W-:Y:S01]  /*1b4d0*/  IABS R0, R18 ;  /* 0x0000001200007213 */ /* 0x000fe20000000000 */
[--C-:B------:R-:W-:Y:S01]  /*1b4e0*/  @!P3 IMAD.IADD R24, R24, 0x1, -R29.reuse ;  /* 0x000000011818b824 */ /* 0x100fe200078e0a1d */
[----:B------:R-:W-:Y:S01]  /*1b4f0*/  ISETP.GT.U32.AND P6, PT, R29, R26, PT ;  /* 0x0000001a1d00720c */ /* 0x000fe20003fc4070 */
[----:B------:R-:W5:Y:S01]  /*1b500*/  LDL.LU R18, [R1+0xdc] ;  /* 0x0000dc0001127983 */ /* 0x000f620000300800 */
[----:B------:R-:W-:-:S02]  /*1b510*/  @!P4 IMAD.IADD R10, R10, 0x1, -R29 ;  /* 0x000000010a0ac824 */ /* 0x000fc400078e0a1d */
[--C-:B------:R-:W-:Y:S01]  /*1b520*/  @!P0 IMAD.IADD R20, R20, 0x1, -R29.reuse ;  /* 0x0000000114148824 */ /* 0x100fe200078e0a1d */
[C---:B------:R-:W-:Y:S01]  /*1b530*/  ISETP.GT.U32.AND P0, PT, R29.reuse, R21, PT ;  /* 0x000000151d00720c */ /* 0x040fe20003f04070 */
[--C-:B------:R-:W-:Y:S01]  /*1b540*/  @!P1 IMAD.IADD R22, R22, 0x1, -R29.reuse ;  /* 0x0000000116169824 */ /* 0x100fe200078e0a1d */
[----:B------:R-:W-:Y:S02]  /*1b550*/  ISETP.GT.U32.AND P1, PT, R29, R23, PT ;  /* 0x000000171d00720c */ /* 0x000fe40003f24070 */
[--C-:B------:R-:W-:Y:S01]  /*1b560*/  @!P5 IMAD.IADD R13, R13, 0x1, -R29.reuse ;  /* 0x000000010d0dd824 */ /* 0x100fe200078e0a1d */
[----:B------:R-:W-:Y:S03]  /*1b570*/  STL [R1+0x120], R8 ;  /* 0x0001200801007387 */ /* 0x000fe60000100800 */
[--C-:B------:R-:W-:Y:S01]  /*1b580*/  @!P6 IMAD.IADD R26, R26, 0x1, -R29.reuse ;  /* 0x000000011a1ae824 */ /* 0x100fe200078e0a1d */
[----:B------:R-:W-:Y:S04]  /*1b590*/  STL [R1+0x124], R9 ;  /* 0x0001240901007387 */ /* 0x000fe80000100800 */
[----:B------:R-:W-:Y:S04]  /*1b5a0*/  STL [R1+0x12c], R19 ;  /* 0x00012c1301007387 */ /* 0x000fe80000100800 */
[----:B------:R-:W-:Y:S04]  /*1b5b0*/  STL [R1+0x134], R20 ;  /* 0x0001341401007387 */ /* 0x000fe80000100800 */
[----:B------:R-:W-:Y:S01]  /*1b5c0*/  STL [R1+0x130], R22 ;  /* 0x0001301601007387 */ /* 0x000fe20000100800 */
[----:B------:R-:W-:-:S03]  /*1b5d0*/  @!P0 IMAD.IADD R21, R21, 0x1, -R29 ;  /* 0x0000000115158824 */ /* 0x000fc600078e0a1d */
[----:B------:R0:W-:Y:S01]  /*1b5e0*/  STL [R1+0xfc], R26 ;  /* 0x0000fc1a01007387 */ /* 0x0001e20000100800 */
[----:B------:R-:W-:-:S03]  /*1b5f0*/  @!P1 IMAD.IADD R23, R23, 0x1, -R29 ;  /* 0x0000000117179824 */ /* 0x000fc600078e0a1d */
[----:B0-----:R-:W5:Y:S04]  /*1b600*/  LDL.LU R26, [R1+0xac] ;  /* 0x0000ac00011a7983 */ /* 0x001f680000300800 */
[----:B------:R-:W5:Y:S04]  /*1b610*/  LDL.LU R19, [R1+0xb0] ;  /* 0x0000b00001137983 */ /* 0x000f680000300800 */
[----:B------:R0:W-:Y:S04]  /*1b620*/  STL [R1+0x100], R27 ;  /* 0x0001001b01007387 */ /* 0x0001e80000100800 */
[----:B0-----:R-:W5:Y:S04]  /*1b630*/  LDL.LU R27, [R1+0xb4] ;  /* 0x0000b400011b7983 */ /* 0x001f680000300800 */
[----:B------:R-:W5:Y:S04]  /*1b640*/  LDL.LU R20, [R1+0xbc] ;  /* 0x0000bc0001147983 */ /* 0x000f680000300800 */
[----:B------:R-:W5:Y:S01]  /*1b650*/  LDL.LU R22, [R1+0xb8] ;  /* 0x0000b80001167983 */ /* 0x000f620000300800 */
[----:B---3--:R-:W-:-:S02]  /*1b660*/  ISETP.GT.U32.AND P2, PT, R29, R11, PT ;  /* 0x0000000b1d00720c */ /* 0x008fc40003f44070 */
[C---:B----4-:R-:W-:Y:S02]  /*1b670*/  ISETP.GT.U32.AND P3, PT, R29.reuse, R12, PT ;  /* 0x0000000c1d00720c */ /* 0x050fe40003f64070 */
[----:B--2---:R-:W-:-:S09]  /*1b680*/  ISETP.GT.U32.AND P4, PT, R29, R14, PT ;  /* 0x0000000e1d00720c */ /* 0x004fd20003f84070 */
[--C-:B------:R-:W-:Y:S01]  /*1b690*/  @!P2 IMAD.IADD R11, R11, 0x1, -R29.reuse ;  /* 0x000000010b0ba824 */ /* 0x100fe200078e0a1d */
[C---:B------:R-:W-:Y:S01]  /*1b6a0*/  ISETP.GT.U32.AND P2, PT, R29.reuse, R24, PT ;  /* 0x000000181d00720c */ /* 0x040fe20003f44070 */
[--C-:B------:R-:W-:Y:S01]  /*1b6b0*/  @!P3 IMAD.IADD R12, R12, 0x1, -R29.reuse ;  /* 0x000000010c0cb824 */ /* 0x100fe200078e0a1d */
[C---:B------:R-:W-:Y:S02]  /*1b6c0*/  ISETP.GT.U32.AND P5, PT, R29.reuse, R15, PT ;  /* 0x0000000f1d00720c */ /* 0x040fe40003fa4070 */
[C---:B------:R-:W-:Y:S01]  /*1b6d0*/  ISETP.GT.U32.AND P3, PT, R29.reuse, R10, PT ;  /* 0x0000000a1d00720c */ /* 0x040fe20003f64070 */
[----:B------:R-:W-:Y:S01]  /*1b6e0*/  @!P4 IMAD.IADD R14, R14, 0x1, -R29 ;  /* 0x000000010e0ec824 */ /* 0x000fe200078e0a1d */
[C---:B------:R-:W-:Y:S02]  /*1b6f0*/  ISETP.GT.U32.AND P4, PT, R29.reuse, R13, PT ;  /* 0x0000000d1d00720c */ /* 0x040fe40003f84070 */
[----:B------:R-:W-:-:S05]  /*1b700*/  ISETP.GT.U32.AND P6, PT, R29, R25, PT ;  /* 0x000000191d00720c */ /* 0x000fca0003fc4070 */
[--C-:B------:R-:W-:Y:S02]  /*1b710*/  @!P2 IMAD.IADD R24, R24, 0x1, -R29.reuse ;  /* 0x000000011818a824 */ /* 0x100fe400078e0a1d */
[--C-:B------:R-:W-:Y:S01]  /*1b720*/  @!P5 IMAD.IADD R15, R15, 0x1, -R29.reuse ;  /* 0x000000010f0fd824 */ /* 0x100fe200078e0a1d */
[C---:B------:R-:W-:Y:S01]  /*1b730*/  ISETP.GT.U32.AND P5, PT, R29.reuse, R21, PT ;  /* 0x000000151d00720c */ /* 0x040fe20003fa4070 */
[--C-:B------:R-:W-:Y:S01]  /*1b740*/  @!P3 IMAD.IADD R10, R10, 0x1, -R29.reuse ;  /* 0x000000010a0ab824 */ /* 0x100fe200078e0a1d */
[----:B------:R-:W-:Y:S01]  /*1b750*/  ISETP.GT.U32.AND P0, PT, R29, R16, PT ;  /* 0x000000101d00720c */ /* 0x000fe20003f04070 */
[----:B------:R0:W-:Y:S01]  /*1b760*/  STL [R1+0x10c], R24 ;  /* 0x00010c1801007387 */ /* 0x0001e20000100800 */
[--C-:B------:R-:W-:Y:S02]  /*1b770*/  @!P4 IMAD.IADD R13, R13, 0x1, -R29.reuse ;  /* 0x000000010d0dc824 */ /* 0x100fe400078e0a1d */
[----:B------:R-:W-:Y:S01]  /*1b780*/  @!P6 IMAD.IADD R25, R25, 0x1, -R29 ;  /* 0x000000011919e824 */ /* 0x000fe200078e0a1d */
[----:B0-----:R-:W2:Y:S01]  /*1b790*/  LDL.LU R24, [R1+0x98] ;  /* 0x0000980001187983 */ /* 0x001ea20000300800 */
[----:B------:R-:W-:-:S03]  /*1b7a0*/  ISETP.GT.U32.AND P1, PT, R29, R17, PT ;  /* 0x000000111d00720c */ /* 0x000fc60003f24070 */
[----:B------:R-:W3:Y:S04]  /*1b7b0*/  LDL.LU R8, [R1+0x9c] ;  /* 0x00009c0001087983 */ /* 0x000ee80000300800 */
[----:B------:R0:W-:Y:S01]  /*1b7c0*/  STL [R1+0x11c], R10 ;  /* 0x00011c0a01007387 */ /* 0x0001e20000100800 */
[----:B------:R-:W-:-:S03]  /*1b7d0*/  @!P0 IMAD.IADD R16, R16, 0x1, -R29 ;  /* 0x0000000110108824 */ /* 0x000fc600078e0a1d */
[----:B------:R-:W4:Y:S01]  /*1b7e0*/  LDL.LU R9, [R1+0xa0] ;  /* 0x0000a00001097983 */ /* 0x000f220000300800 */
[----:B------:R-:W-:-:S03]  /*1b7f0*/  ISETP.GT.U32.AND P0, PT, R29, R23, PT ;  /* 0x000000171d00720c */ /* 0x000fc60003f04070 */
[----:B------:R1:W-:Y:S01]  /*1b800*/  STL [R1+0x114], R13 ;  /* 0x0001140d01007387 */ /* 0x0003e20000100800 */
[----:B------:R-:W-:-:S03]  /*1b810*/  @!P1 IMAD.IADD R17, R17, 0x1, -R29 ;  /* 0x0000000111119824 */ /* 0x000fc600078e0a1d */
[----:B0-----:R-:W2:Y:S01]  /*1b820*/  LDL.LU R10, [R1+0xa8] ;  /* 0x0000a800010a7983 */ /* 0x001ea20000300800 */
[----:B------:R-:W-:Y:S01]  /*1b830*/  ISETP.GT.U32.AND P1, PT, R29, R25, PT ;  /* 0x000000191d00720c */ /* 0x000fe20003f24070 */
[--C-:B------:R-:W-:Y:S02]  /*1b840*/  @!P5 IMAD.IADD R21, R21, 0x1, -R29.reuse ;  /* 0x000000011515d824 */ /* 0x100fe400078e0a1d */
[----:B-1----:R-:W2:Y:S04]  /*1b850*/  LDL.LU R13, [R1+0xa4] ;  /* 0x0000a400010d7983 */ /* 0x002ea80000300800 */
[----:B------:R0:W-:Y:S01]  /*1b860*/  STL [R1+0xe4], R21 ;  /* 0x0000e41501007387 */ /* 0x0001e20000100800 */
[----:B------:R-:W-:-:S05]  /*1b870*/  @!P0 IMAD.IADD R23, R23, 0x1, -R29 ;  /* 0x0000000117178824 */ /* 0x000fca00078e0a1d */
[----:B------:R-:W-:Y:S01]  /*1b880*/  @!P1 IMAD.IADD R25, R25, 0x1, -R29 ;  /* 0x0000000119199824 */ /* 0x000fe200078e0a1d */
[----:B0-----:R-:W2:Y:S04]  /*1b890*/  LDL.LU R21, [R1+0x84] ;  /* 0x0000840001157983 */ /* 0x001ea80000300800 */
[----:B------:R0:W-:Y:S04]  /*1b8a0*/  STL [R1+0xe8], R23 ;  /* 0x0000e81701007387 */ /* 0x0001e80000100800 */
[----:B0-----:R-:W2:Y:S04]  /*1b8b0*/  LDL.LU R23, [R1+0x88] ;  /* 0x0000880001177983 */ /* 0x001ea80000300800 */
[----:B------:R0:W-:Y:S04]  /*1b8c0*/  STL [R1+0xec], R25 ;  /* 0x0000ec1901007387 */ /* 0x0001e80000100800 */
[----:B0-----:R-:W2:Y:S01]  /*1b8d0*/  LDL.LU R25, [R1+0x8c] ;  /* 0x00008c0001197983 */ /* 0x001ea20000300800 */
[----:B-----5:R-:W-:-:S02]  /*1b8e0*/  ISETP.GT.U32.AND P6, PT, R29, R18, PT ;  /* 0x000000121d00720c */ /* 0x020fc40003fc4070 */
[C---:B------:R-:W-:Y:S02]  /*1b8f0*/  ISETP.GT.U32.AND P3, PT, R29.reuse, R12, PT ;  /* 0x0000000c1d00720c */ /* 0x040fe40003f64070 */
[C---:B------:R-:W-:Y:S02]  /*1b900*/  ISETP.GT.U32.AND P2, PT, R29.reuse, R11, PT ;  /* 0x0000000b1d00720c */ /* 0x040fe40003f44070 */
[C---:B------:R-:W-:Y:S02]  /*1b910*/  ISETP.GT.U32.AND P4, PT, R29.reuse, R14, PT ;  /* 0x0000000e1d00720c */ /* 0x040fe40003f84070 */
[----:B------:R-:W-:-:S05]  /*1b920*/  ISETP.GT.U32.AND P5, PT, R29, R15, PT ;  /* 0x0000000f1d00720c */ /* 0x000fca0003fa4070 */
[--C-:B------:R-:W-:Y:S02]  /*1b930*/  @!P6 IMAD.IADD R18, R18, 0x1, -R29.reuse ;  /* 0x000000011212e824 */ /* 0x100fe400078e0a1d */
[----:B------:R-:W-:-:S03]  /*1b940*/  @!P3 IMAD.IADD R12, R12, 0x1, -R29 ;  /* 0x000000010c0cb824 */ /* 0x000fc600078e0a1d */
        /* <DEDUP_REMOVED lines=8> */
[----:B------:R-:W-:Y:S01]  /*1b9d0*/  @!P6 IMAD.IADD R18, R18, 0x1, -R29 ;  /* 0x000000011212e824 */ /* 0x000fe200078e0a1d */
[----:B------:R-:W-:-:S03]  /*1b9e0*/  ISETP.GT.U32.AND P4, PT, R29, R27, PT ;  /* 0x0000001b1d00720c */ /* 0x000fc60003f84070 */
[--C-:B------:R-:W-:Y:S01]  /*1b9f0*/  @!P3 IMAD.IADD R19, R19, 0x1, -R29.reuse ;  /* 0x000000011313b824 */ /* 0x100fe200078e0a1d */
[C---:B------:R-:W-:Y:S01]  /*1ba00*/  ISETP.GT.U32.AND P5, PT, R29.reuse, R20, PT ;  /* 0x000000141d00720c */ /* 0x040fe20003fa4070 */
[--C-:B------:R-:W-:Y:S02]  /*1ba10*/  @!P2 IMAD.IADD R26, R26, 0x1, -R29.reuse ;  /* 0x000000011a1aa824 */ /* 0x100fe400078e0a1d */
[--C-:B------:R-:W-:Y:S01]  /*1ba20*/  @!P0 IMAD.IADD R16, R16, 0x1, -R29.reuse ;  /* 0x0000000110108824 */ /* 0x100fe200078e0a1d */
[----:B------:R-:W-:Y:S01]  /*1ba30*/  ISETP.GT.U32.AND P0, PT, R29, R22, PT ;  /* 0x000000161d00720c */ /* 0x000fe20003f04070 */
[----:B------:R-:W-:-:S04]  /*1ba40*/  @!P1 IMAD.IADD R17, R17, 0x1, -R29 ;  /* 0x0000000111119824 */ /* 0x000fc800078e0a1d */
[----:B------:R-:W-:-:S04]  /*1ba50*/  @!P4 IMAD.IADD R27, R27, 0x1, -R29 ;  /* 0x000000011b1bc824 */ /* 0x000fc800078e0a1d */
[--C-:B------:R-:W-:Y:S01]  /*1ba60*/  @!P5 IMAD.IADD R20, R20, 0x1, -R29.reuse ;  /* 0x000000011414d824 */ /* 0x100fe200078e0a1d */
[----:B------:R0:W-:Y:S04]  /*1ba70*/  STL [R1+0xf8], R11 ;  /* 0x0000f80b01007387 */ /* 0x0001e80000100800 */
[----:B------:R1:W-:Y:S01]  /*1ba80*/  STL [R1+0xf4], R12 ;  /* 0x0000f40c01007387 */ /* 0x0003e20000100800 */
[----:B------:R-:W-:-:S03]  /*1ba90*/  @!P0 IMAD.IADD R22, R22, 0x1, -R29 ;  /* 0x0000000116168824 */ /* 0x000fc600078e0a1d */
[----:B------:R5:W-:Y:S04]  /*1baa0*/  STL [R1+0xc0], R14 ;  /* 0x0000c00e01007387 */ /* 0x000be80000100800 */
[----:B------:R1:W-:Y:S04]  /*1bab0*/  STL [R1+0xc4], R15 ;  /* 0x0000c40f01007387 */ /* 0x0003e80000100800 */
[----:B------:R1:W-:Y:S04]  /*1bac0*/  STL [R1+0xd4], R16 ;  /* 0x0000d41001007387 */ /* 0x0003e80000100800 */
[----:B0-----:R-:W2:Y:S04]  /*1bad0*/  LDL.LU R11, [R1+0x94] ;  /* 0x00009400010b7983 */ /* 0x001ea80000300800 */
[----:B------:R-:W-:Y:S04]  /*1bae0*/  STL [R1+0xe0], R17 ;  /* 0x0000e01101007387 */ /* 0x000fe80000100800 */
[----:B-1----:R-:W2:Y:S04]  /*1baf0*/  LDL.LU R12, [R1+0x90] ;  /* 0x00009000010c7983 */ /* 0x002ea80000300800 */
[----:B------:R-:W-:Y:S04]  /*1bb00*/  STL [R1+0xdc], R18 ;  /* 0x0000dc1201007387 */ /* 0x000fe80000100800 */
[----:B-----5:R-:W5:Y:S04]  /*1bb10*/  LDL.LU R14, [R1+0x78] ;  /* 0x00007800010e7983 */ /* 0x020f680000300800 */
[----:B------:R-:W5:Y:S04]  /*1bb20*/  LDL.LU R15, [R1+0x7c] ;  /* 0x00007c00010f7983 */ /* 0x000f680000300800 */
[----:B------:R-:W5:Y:S01]  /*1bb30*/  LDL.LU R16, [R1+0x80] ;  /* 0x0000800001107983 */ /* 0x000f620000300800 */
[----:B---3--:R-:W-:-:S02]  /*1bb40*/  ISETP.GT.U32.AND P6, PT, R29, R8, PT ;  /* 0x000000081d00720c */ /* 0x008fc40003fc4070 */
[C---:B----4-:R-:W-:Y:S02]  /*1bb50*/  ISETP.GT.U32.AND P2, PT, R29.reuse, R9, PT ;  /* 0x000000091d00720c */ /* 0x050fe40003f44070 */
[C---:B--2---:R-:W-:Y:S02]  /*1bb60*/  ISETP.GT.U32.AND P3, PT, R29.reuse, R10, PT ;  /* 0x0000000a1d00720c */ /* 0x044fe40003f64070 */
[C---:B------:R-:W-:Y:S02]  /*1bb70*/  ISETP.GT.U32.AND P1, PT, R29.reuse, R24, PT ;  /* 0x000000181d00720c */ /* 0x040fe40003f24070 */
[----:B------:R-:W-:-:S05]  /*1bb80*/  ISETP.GT.U32.AND P4, PT, R29, R13, PT ;  /* 0x0000000d1d00720c */ /* 0x000fca0003f84070 */
        /* <DEDUP_REMOVED lines=8> */
[----:B------:R-:W-:Y:S01]  /*1bc10*/  ISETP.GT.U32.AND P4, PT, R29, R20, PT ;  /* 0x000000141d00720c */ /* 0x000fe20003f84070 */
[----:B------:R-:W-:-:S04]  /*1bc20*/  @!P1 IMAD.IADD R24, R24, 0x1, -R29 ;  /* 0x0000000118189824 */ /* 0x000fc800078e0a1d */
[----:B------:R-:W-:-:S04]  /*1bc30*/  @!P6 IMAD.IADD R26, R26, 0x1, -R29 ;  /* 0x000000011a1ae824 */ /* 0x000fc800078e0a1d */
[--C-:B------:R-:W-:Y:S01]  /*1bc40*/  @!P3 IMAD.IADD R27, R27, 0x1, -R29.reuse ;  /* 0x000000011b1bb824 */ /* 0x100fe200078e0a1d */
[----:B------:R-:W-:Y:S01]  /*1bc50*/  ISETP.GT.U32.AND P0, PT, R29, R23, PT ;  /* 0x000000171d00720c */ /* 0x000fe20003f04070 */
[--C-:B------:R-:W-:Y:S01]  /*1bc60*/  @!P5 IMAD.IADD R21, R21, 0x1, -R29.reuse ;  /* 0x000000011515d824 */ /* 0x100fe200078e0a1d */
[----:B------:R-:W-:Y:S01]  /*1bc70*/  ISETP.GT.U32.AND P5, PT, R29, R22, PT ;  /* 0x000000161d00720c */ /* 0x000fe20003fa4070 */
[----:B------:R-:W-:Y:S01]  /*1bc80*/  @!P2 IMAD.IADD R19, R19, 0x1, -R29 ;  /* 0x000000011313a824 */ /* 0x000fe200078e0a1d */
[----:B------:R0:W-:Y:S01]  /*1bc90*/  STL [R1+0xac], R26 ;  /* 0x0000ac1a01007387 */ /* 0x0001e20000100800 */
[----:B------:R-:W-:-:S03]  /*1bca0*/  ISETP.GT.U32.AND P1, PT, R29, R25, PT ;  /* 0x000000191d00720c */ /* 0x000fc60003f24070 */
[----:B0-----:R-:W2:Y:S05]  /*1bcb0*/  LDL.LU R26, [R1+0x1cc] ;  /* 0x0001cc00011a7983 */ /* 0x001eaa0000300800 */
[--C-:B------:R-:W-:Y:S01]  /*1bcc0*/  @!P0 IMAD.IADD R23, R23, 0x1, -R29.reuse ;  /* 0x0000000117178824 */ /* 0x100fe200078e0a1d */
[----:B------:R0:W-:Y:S01]  /*1bcd0*/  STL [R1+0xb4], R27 ;  /* 0x0000b41b01007387 */ /* 0x0001e20000100800 */
[--C-:B------:R-:W-:Y:S01]  /*1bce0*/  @!P4 IMAD.IADD R20, R20, 0x1, -R29.reuse ;  /* 0x000000011414c824 */ /* 0x100fe200078e0a1d */
[C---:B------:R-:W-:Y:S02]  /*1bcf0*/  ISETP.GT.U32.AND P0, PT, R29.reuse, R24, PT ;  /* 0x000000181d00720c */ /* 0x040fe40003f04070 */
[----:B------:R1:W-:Y:S01]  /*1bd00*/  STL [R1+0xb0], R19 ;  /* 0x0000b01301007387 */ /* 0x0003e20000100800 */
[----:B------:R-:W-:Y:S01]  /*1bd10*/  ISETP.GT.U32.AND P2, PT, R29, R9, PT ;  /* 0x000000091d00720c */ /* 0x000fe20003f44070 */
[----:B------:R-:W-:-:S02]  /*1bd20*/  @!P5 IMAD.IADD R22, R22, 0x1, -R29 ;  /* 0x000000011616d824 */ /* 0x000fc400078e0a1d */
[----:B------:R-:W-:Y:S01]  /*1bd30*/  @!P1 IMAD.IADD R25, R25, 0x1, -R29 ;  /* 0x0000000119199824 */ /* 0x000fe200078e0a1d */
[----:B0-----:R-:W3:Y:S01]  /*1bd40*/  LDL.LU R27, [R1+0x1b4] ;  /* 0x0001b400011b7983 */ /* 0x001ee20000300800 */
[----:B------:R-:W-:-:S03]  /*1bd50*/  ISETP.GT.U32.AND P1, PT, R29, R8, PT ;  /* 0x000000081d00720c */ /* 0x000fc60003f24070 */
[----:B------:R-:W4:Y:S01]  /*1bd60*/  LDL.LU R17, [R1+0x70] ;  /* 0x0000700001117983 */ /* 0x000f220000300800 */
[----:B------:R-:W-:-:S03]  /*1bd70*/  ISETP.GT.U32.AND P3, PT, R29, R10, PT ;  /* 0x0000000a1d00720c */ /* 0x000fc60003f64070 */
[----:B------:R-:W4:Y:S01]  /*1bd80*/  LDL.LU R18, [R1+0x74] ;  /* 0x0000740001127983 */ /* 0x000f220000300800 */
[----:B------:R-:W-:-:S03]  /*1bd90*/  ISETP.GT.U32.AND P5, PT, R29, R21, PT ;  /* 0x000000151d00720c */ /* 0x000fc60003fa4070 */
[----:B-1----:R-:W4:Y:S01]  /*1bda0*/  LDL.LU R19, [R1+0x180] ;  /* 0x0001800001137983 */ /* 0x002f220000300800 */
[----:B------:R-:W-:-:S03]  /*1bdb0*/  ISETP.GT.U32.AND P4, PT, R29, R13, PT ;  /* 0x0000000d1d00720c */ /* 0x000fc60003f84070 */
[----:B------:R0:W-:Y:S01]  /*1bdc0*/  STL [R1+0xbc], R20 ;  /* 0x0000bc1401007387 */ /* 0x0001e20000100800 */
[----:B------:R-:W-:-:S03]  /*1bdd0*/  @!P0 IMAD.IADD R24, R24, 0x1, -R29 ;  /* 0x0000000118188824 */ /* 0x000fc600078e0a1d */
[----:B0-----:R-:W4:Y:S04]  /*1bde0*/  LDL.LU R20, [R1+0x198] ;  /* 0x0001980001147983 */ /* 0x001f280000300800 */
[----:B------:R0:W-:Y:S01]  /*1bdf0*/  STL [R1+0xb8], R22 ;  /* 0x0000b81601007387 */ /* 0x0001e20000100800 */
[--C-:B------:R-:W-:Y:S02]  /*1be00*/  @!P1 IMAD.IADD R8, R8, 0x1, -R29.reuse ;  /* 0x0000000108089824 */ /* 0x100fe400078e0a1d */
[--C-:B------:R-:W-:Y:S01]  /*1be10*/  @!P2 IMAD.IADD R9, R9, 0x1, -R29.reuse ;  /* 0x000000010909a824 */ /* 0x100fe200078e0a1d */
[----:B0-----:R-:W4:Y:S01]  /*1be20*/  LDL.LU R22, [R1+0x188] ;  /* 0x0001880001167983 */ /* 0x001f220000300800 */
[--C-:B------:R-:W-:Y:S02]  /*1be30*/  @!P3 IMAD.IADD R10, R10, 0x1, -R29.reuse ;  /* 0x000000010a0ab824 */ /* 0x100fe400078e0a1d */
[--C-:B------:R-:W-:Y:S01]  /*1be40*/  @!P5 IMAD.IADD R21, R21, 0x1, -R29.reuse ;  /* 0x000000011515d824 */ /* 0x100fe200078e0a1d */
[----:B------:R0:W-:Y:S01]  /*1be50*/  STL [R1+0x98], R24 ;  /* 0x0000981801007387 */ /* 0x0001e20000100800 */
[----:B------:R-:W-:-:S03]  /*1be60*/  @!P4 IMAD.IADD R13, R13, 0x1, -R29 ;  /* 0x000000010d0dc824 */ /* 0x000fc600078e0a1d */
[----:B0-----:R-:W4:Y:S04]  /*1be70*/  LDL.LU R24, [R1+0x140] ;  /* 0x0001400001187983 */ /* 0x001f280000300800 */
[----:B------:R-:W-:Y:S04]  /*1be80*/  STL [R1+0x9c], R8 ;  /* 0x00009c0801007387 */ /* 0x000fe80000100800 */
[----:B------:R-:W-:Y:S04]  /*1be90*/  STL [R1+0xa0], R9 ;  /* 0x0000a00901007387 */ /* 0x000fe80000100800 */
[----:B------:R-:W-:Y:S04]  /*1bea0*/  STL [R1+0xa8], R10 ;  /* 0x0000a80a01007387 */ /* 0x000fe80000100800 */
[----:B------:R0:W-:Y:S04]  /*1beb0*/  STL [R1+0x84], R21 ;  /* 0x0000841501007387 */ /* 0x0001e80000100800 */
[----:B------:R-:W-:Y:S04]  /*1bec0*/  STL [R1+0xa4], R13 ;  /* 0x0000a40d01007387 */ /* 0x000fe80000100800 */
[----:B0-----:R-:W4:Y:S01]  /*1bed0*/  LDL R21, [R1+0x22d4] ;  /* 0x0022d40001157983 */ /* 0x001f220000100800 */
[----:B------:R-:W-:-:S02]  /*1bee0*/  ISETP.GT.U32.AND P0, PT, R29, R25, PT ;  /* 0x000000191d00720c */ /* 0x000fc40003f04070 */
[C---:B------:R-:W-:Y:S02]  /*1bef0*/  ISETP.GT.U32.AND P1, PT, R29.reuse, R11, PT ;  /* 0x0000000b1d00720c */ /* 0x040fe40003f24070 */
[C---:B------:R-:W-:Y:S02]  /*1bf00*/  ISETP.GT.U32.AND P2, PT, R29.reuse, R12, PT ;  /* 0x0000000c1d00720c */ /* 0x040fe40003f44070 */
[C---:B-----5:R-:W-:Y:S02]  /*1bf10*/  ISETP.GT.U32.AND P3, PT, R29.reuse, R14, PT ;  /* 0x0000000e1d00720c */ /* 0x060fe40003f64070 */
[C---:B------:R-:W-:Y:S02]  /*1bf20*/  ISETP.GT.U32.AND P6, PT, R29.reuse, R23, PT ;  /* 0x000000171d00720c */ /* 0x040fe40003fc4070 */
[C---:B------:R-:W-:Y:S02]  /*1bf30*/  ISETP.GT.U32.AND P4, PT, R29.reuse, R15, PT ;  /* 0x0000000f1d00720c */ /* 0x040fe40003f84070 */
[----:B------:R-:W-:Y:S01]  /*1bf40*/  ISETP.GT.U32.AND P5, PT, R29, R16, PT ;  /* 0x000000101d00720c */ /* 0x000fe20003fa4070 */
[----:B------:R-:W-:-:S02]  /*1bf50*/  @!P0 IMAD.IADD R25, R25, 0x1, -R29 ;  /* 0x0000000119198824 */ /* 0x000fc400078e0a1d */
[--C-:B------:R-:W-:Y:S02]  /*1bf60*/  @!P1 IMAD.IADD R11, R11, 0x1, -R29.reuse ;  /* 0x000000010b0b9824 */ /* 0x100fe400078e0a1d */
[--C-:B------:R-:W-:Y:S02]  /*1bf70*/  @!P2 IMAD.IADD R12, R12, 0x1, -R29.reuse ;  /* 0x000000010c0ca824 */ /* 0x100fe400078e0a1d */
[--C-:B------:R-:W-:Y:S02]  /*1bf80*/  @!P3 IMAD.IADD R14, R14, 0x1, -R29.reuse ;  /* 0x000000010e0eb824 */ /* 0x100fe400078e0a1d */
[--C-:B------:R-:W-:Y:S02]  /*1bf90*/  @!P6 IMAD.IADD R23, R23, 0x1, -R29.reuse ;  /* 0x000000011717e824 */ /* 0x100fe400078e0a1d */
[--C-:B------:R-:W-:Y:S02]  /*1bfa0*/  @!P4 IMAD.IADD R15, R15, 0x1, -R29.reuse ;  /* 0x000000010f0fc824 */ /* 0x100fe400078e0a1d */
[----:B------:R-:W-:-:S02]  /*1bfb0*/  @!P5 IMAD.IADD R16, R16, 0x1, -R29 ;  /* 0x000000011010d824 */ /* 0x000fc400078e0a1d */
[----:B------:R-:W-:Y:S01]  /*1bfc0*/  IMAD.HI.U32 R6, R28, R0, RZ ;  /* 0x000000001c067227 */ /* 0x000fe200078e00ff */
[----:B------:R0:W-:Y:S03]  /*1bfd0*/  STL [R1+0x8c], R25 ;  /* 0x00008c1901007387 */ /* 0x0001e60000100800 */
[----:B------:R-:W-:Y:S01]  /*1bfe0*/  IMAD.MOV R6, RZ, RZ, -R6 ;  /* 0x000000ffff067224 */ /* 0x000fe200078e0a06 */
[----:B------:R1:W-:Y:S04]  /*1bff0*/  STL [R1+0x88], R23 ;  /* 0x0000881701007387 */ /* 0x0003e80000100800 */
[----:B0-----:R-:W5:Y:S01]  /*1c000*/  LDL.LU R25, [R1+0x144] ;  /* 0x0001440001197983 */ /* 0x001f620000300800 */
[----:B------:R-:W-:-:S03]  /*1c010*/  IMAD R0, R29, R6, R0 ;  /* 0x000000061d007224 */ /* 0x000fc600078e0200 */
[----:B-1----:R-:W5:Y:S01]  /*1c020*/  LDL.LU R23, [R1+0x148] ;  /* 0x0001480001177983 */ /* 0x002f620000300800 */
[C---:B--2---:R-:W-:Y:S02]  /*1c030*/  ISETP.GT.U32.AND P6, PT, R29.reuse, R26, PT ;  /* 0x0000001a1d00720c */ /* 0x044fe40003fc4070 */
[C---:B---3--:R-:W-:Y:S02]  /*1c040*/  ISETP.GT.U32.AND P0, PT, R29.reuse, R27, PT ;  /* 0x0000001b1d00720c */ /* 0x048fe40003f04070 */
[C---:B----4-:R-:W-:Y:S02]  /*1c050*/  ISETP.GT.U32.AND P1, PT, R29.reuse, R17, PT ;  /* 0x000000111d00720c */ /* 0x050fe40003f24070 */
        /* <DEDUP_REMOVED lines=9> */
[C---:B------:R-:W-:Y:S01]  /*1c0f0*/  ISETP.GT.U32.AND P2, PT, R29.reuse, R14, PT ;  /* 0x0000000e1d00720c */ /* 0x040fe20003f44070 */
[----:B------:R-:W-:Y:S01]  /*1c100*/  @!P6 IMAD.IADD R26, R26, 0x1, -R29 ;  /* 0x000000011a1ae824 */ /* 0x000fe200078e0a1d */
[C---:B------:R-:W-:Y:S02]  /*1c110*/  ISETP.GT.U32.AND P3, PT, R29.reuse, R15, PT ;  /* 0x0000000f1d00720c */ /* 0x040fe40003f64070 */
[----:B------:R-:W-:-:S05]  /*1c120*/  ISETP.GT.U32.AND P5, PT, R29, R22, PT ;  /* 0x000000161d00720c */ /* 0x000fca0003fa4070 */
[--C-:B------:R-:W-:Y:S01]  /*1c130*/  @!P4 IMAD.IADD R20, R20, 0x1, -R29.reuse ;  /* 0x000000011414c824 */ /* 0x100fe200078e0a1d */
[----:B------:R-:W-:Y:S01]  /*1c140*/  ISETP.GT.U32.AND P4, PT, R29, R16, PT ;  /* 0x000000101d00720c */ /* 0x000fe20003f84070 */
[--C-:B------:R-:W-:Y:S02]  /*1c150*/  @!P0 IMAD.IADD R11, R11, 0x1, -R29.reuse ;  /* 0x000000010b0b8824 */ /* 0x100fe400078e0a1d */
[--C-:B------:R-:W-:Y:S01]  /*1c160*/  @!P1 IMAD.IADD R12, R12, 0x1, -R29.reuse ;  /* 0x000000010c0c9824 */ /* 0x100fe200078e0a1d */
[C---:B------:R-:W-:Y:S01]  /*1c170*/  ISETP.GT.U32.AND P0, PT, R29.reuse, R27, PT ;  /* 0x0000001b1d00720c */ /* 0x040fe20003f04070 */
[--C-:B------:R-:W-:Y:S02]  /*1c180*/  @!P2 IMAD.IADD R14, R14, 0x1, -R29.reuse ;  /* 0x000000010e0ea824 */ /* 0x100fe400078e0a1d */
[--C-:B------:R-:W-:Y:S01]  /*1c190*/  @!P5 IMAD.IADD R22, R22, 0x1, -R29.reuse ;  /* 0x000000011616d824 */ /* 0x100fe200078e0a1d */
[----:B------:R-:W-:Y:S01]  /*1c1a0*/  ISETP.GT.U32.AND P5, PT, R29, R26, PT ;  /* 0x0000001a1d00720c */ /* 0x000fe20003fa4070 */
[----:B------:R-:W-:-:S04]  /*1c1b0*/  @!P3 IMAD.IADD R15, R15, 0x1, -R29 ;  /* 0x000000010f0fb824 */ /* 0x000fc800078e0a1d */
[----:B------:R-:W-:-:S04]  /*1c1c0*/  @!P4 IMAD.IADD R16, R16, 0x1, -R29 ;  /* 0x000000011010c824 */ /* 0x000fc800078e0a1d */
[----:B------:R-:W-:-:S04]  /*1c1d0*/  @!P0 IMAD.IADD R27, R27, 0x1, -R29 ;  /* 0x000000011b1b8824 */ /* 0x000fc800078e0a1d */
[----:B------:R-:W-:Y:S01]  /*1c1e0*/  @!P5 IMAD.IADD R26, R26, 0x1, -R29 ;  /* 0x000000011a1ad824 */ /* 0x000fe200078e0a1d */
[----:B------:R-:W-:Y:S02]  /*1c1f0*/  IABS R13, R21 ;  /* 0x00000015000d7213 */ /* 0x000fe40000000000 */
[----:B------:R-:W2:Y:S04]  /*1c200*/  LDL.LU R21, [R1+0x168] ;  /* 0x0001680001157983 */ /* 0x000ea80000300800 */
[----:B------:R-:W3:Y:S04]  /*1c210*/  LDL.LU R6, [R1+0x150] ;  /* 0x0001500001067983 */ /* 0x000ee80000300800 */
[----:B------:R-:W4:Y:S04]  /*1c220*/  LDL.LU R7, [R1+0x104] ;  /* 0x0001040001077983 */ /* 0x000f280000300800 */
[----:B------:R-:W4:Y:S04]  /*1c230*/  LDL.LU R8, [R1+0x108] ;  /* 0x0001080001087983 */ /* 0x000f280000300800 */
[----:B------:R-:W-:Y:S04]  /*1c240*/  STL [R1+0x94], R11 ;  /* 0x0000940b01007387 */ /* 0x000fe80000100800 */
[----:B------:R-:W-:Y:S04]  /*1c250*/  STL [R1+0x90], R12 ;  /* 0x0000900c01007387 */ /* 0x000fe80000100800 */
[----:B------:R0:W-:Y:S04]  /*1c260*/  STL [R1+0x78], R14 ;  /* 0x0000780e01007387 */ /* 0x0001e80000100800 */
[----:B------:R-:W4:Y:S04]  /*1c270*/  LDL.LU R9, [R1+0x110] ;  /* 0x0001100001097983 */ /* 0x000f280000300800 */
[----:B------:R-:W-:Y:S04]  /*1c280*/  STL [R1+0x7c], R15 ;  /* 0x00007c0f01007387 */ /* 0x000fe80000100800 */
[----:B------:R-:W4:Y:S04]  /*1c290*/  LDL.LU R10, [R1+0x128] ;  /* 0x00012800010a7983 */ /* 0x000f280000300800 */
[----:B------:R-:W-:Y:S01]  /*1c2a0*/  STL [R1+0x80], R16 ;  /* 0x0000801001007387 */ /* 0x000fe20000100800 */
[----:B0-----:R-:W-:-:S03]  /*1c2b0*/  IMAD.MOV.U32 R14, RZ, RZ, R13 ;  /* 0x000000ffff0e7224 */ /* 0x001fc600078e000d */
[----:B------:R-:W4:Y:S04]  /*1c2c0*/  LDL.LU R11, [R1+0x118] ;  /* 0x00011800010b7983 */ /* 0x000f280000300800 */
[----:B------:R-:W4:Y:S04]  /*1c2d0*/  LDL.LU R12, [R1+0xc8] ;  /* 0x0000c800010c7983 */ /* 0x000f280000300800 */
[----:B------:R0:W-:Y:S04]  /*1c2e0*/  STL [R1+0x1cc], R26 ;  /* 0x0001cc1a01007387 */ /* 0x0001e80000100800 */
[----:B------:R-:W4:Y:S04]  /*1c2f0*/  LDL.LU R13, [R1+0xcc] ;  /* 0x0000cc00010d7983 */ /* 0x000f280000300800 */
[----:B0-----:R-:W4:Y:S04]  /*1c300*/  LDL.LU R26, [R1+0xd0] ;  /* 0x0000d000011a7983 */ /* 0x001f280000300800 */
[----:B------:R0:W-:Y:S04]  /*1c310*/  STL [R1+0x1b4], R27 ;  /* 0x0001b41b01007387 */ /* 0x0001e80000100800 */
[----:B0-----:R-:W4:Y:S01]  /*1c320*/  LDL.LU R27, [R1+0xf0] ;  /* 0x0000f000011b7983 */ /* 0x001f220000300800 */
[----:B------:R-:W-:-:S02]  /*1c330*/  ISETP.GT.U32.AND P6, PT, R29, R24, PT ;  /* 0x000000181d00720c */ /* 0x000fc40003fc4070 */
[C---:B------:R-:W-:Y:S02]  /*1c340*/  ISETP.GT.U32.AND P1, PT, R29.reuse, R17, PT ;  /* 0x000000111d00720c */ /* 0x040fe40003f24070 */
[C---:B------:R-:W-:Y:S02]  /*1c350*/  ISETP.GT.U32.AND P2, PT, R29.reuse, R18, PT ;  /* 0x000000121d00720c */ /* 0x040fe40003f44070 */
[C---:B------:R-:W-:Y:S02]  /*1c360*/  ISETP.GT.U32.AND P3, PT, R29.reuse, R19, PT ;  /* 0x000000131d00720c */ /* 0x040fe40003f64070 */
[----:B------:R-:W-:-:S05]  /*1c370*/  ISETP.GT.U32.AND P4, PT, R29, R20, PT ;  /* 0x000000141d00720c */ /* 0x000fca0003f84070 */
[--C-:B------:R-:W-:Y:S01]  /*1c380*/  @!P6 IMAD.IADD R24, R24, 0x1, -R29.reuse ;  /* 0x000000011818e824 */ /* 0x100fe200078e0a1d */
[----:B------:R-:W-:Y:S01]  /*1c390*/  ISETP.GT.U32.AND P5, PT, R29, R22, PT ;  /* 0x000000161d00720c */ /* 0x000fe20003fa4070 */
[--C-:B------:R-:W-:Y:S01]  /*1c3a0*/  @!P1 IMAD.IADD R17, R17, 0x1, -R29.reuse ;  /* 0x0000000111119824 */ /* 0x100fe200078e0a1d */
[C---:B-----5:R-:W-:Y:S02]  /*1c3b0*/  ISETP.GT.U32.AND P0, PT, R29.reuse, R25, PT ;  /* 0x000000191d00720c */ /* 0x060fe40003f04070 */
[C---:B------:R-:W-:Y:S01]  /*1c3c0*/  ISETP.GT.U32.AND P6, PT, R29.reuse, R24, PT ;  /* 0x000000181d00720c */ /* 0x040fe20003fc4070 */
[--C-:B------:R-:W-:Y:S01]  /*1c3d0*/  @!P2 IMAD.IADD R18, R18, 0x1, -R29.reuse ;  /* 0x000000011212a824 */ /* 0x100fe200078e0a1d */
[----:B------:R-:W-:Y:S01]  /*1c3e0*/  ISETP.GT.U32.AND P1, PT, R29, R23, PT ;  /* 0x000000171d00720c */ /* 0x000fe20003f24070 */
[--C-:B------:R-:W-:Y:S02]  /*1c3f0*/  @!P3 IMAD.IADD R19, R19, 0x1, -R29.reuse ;  /* 0x000000011313b824 */ /* 0x100fe400078e0a1d */
[----:B------:R-:W-:-:S04]  /*1c400*/  @!P4 IMAD.IADD R20, R20, 0x1, -R29 ;  /* 0x000000011414c824 */ /* 0x000fc800078e0a1d */
[--C-:B------:R-:W-:Y:S02]  /*1c410*/  @!P5 IMAD.IADD R22, R22, 0x1, -R29.reuse ;  /* 0x000000011616d824 */ /* 0x100fe400078e0a1d */
[--C-:B------:R-:W-:Y:S02]  /*1c420*/  @!P0 IMAD.IADD R25, R25, 0x1, -R29.reuse ;  /* 0x0000000119198824 */ /* 0x100fe400078e0a1d */
[--C-:B------:R-:W-:Y:S02]  /*1c430*/  @!P6 IMAD.IADD R24, R24, 0x1, -R29.reuse ;  /* 0x000000011818e824 */ /* 0x100fe400078e0a1d */
[----:B------:R-:W-:Y:S01]  /*1c440*/  @!P1 IMAD.IADD R23, R23, 0x1, -R29 ;  /* 0x0000000117179824 */ /* 0x000fe200078e0a1d */
[----:B------:R0:W-:Y:S04]  /*1c450*/  STL [R1+0x70], R17 ;  /* 0x0000701101007387 */ /* 0x0001e80000100800 */
[----:B------:R1:W-:Y:S04]  /*1c460*/  STL [R1+0x74], R18 ;  /* 0x0000741201007387 */ /* 0x0003e80000100800 */
[----:B------:R5:W-:Y:S04]  /*1c470*/  STL [R1+0x180], R19 ;  /* 0x0001801301007387 */ /* 0x000be80000100800 */
[----:B------:R0:W-:Y:S04]  /*1c480*/  STL [R1+0x198], R20 ;  /* 0x0001981401007387 */ /* 0x0001e80000100800 */
[----:B------:R-:W4:Y:S04]  /*1c490*/  LDL.LU R15, [R1+0xd8] ;  /* 0x0000d800010f7983 */ /* 0x000f280000300800 */
[----:B------:R-:W-:Y:S04]  /*1c4a0*/  STL [R1+0x188], R22 ;  /* 0x0001881601007387 */ /* 0x000fe80000100800 */
[----:B------:R-:W4:Y:S04]  /*1c4b0*/  LDL.LU R16, [R1+0x24] ;  /* 0x0000240001107983 */ /* 0x000f280000300800 */
[----:B0-----:R-:W4:Y:S04]  /*1c4c0*/  LDL.LU R17, [R1+0x20] ;  /* 0x0000200001117983 */ /* 0x001f280000300800 */
[----:B------:R-:W-:Y:S04]  /*1c4d0*/  STL [R1+0x140], R24 ;  /* 0x0001401801007387 */ /* 0x000fe80000100800 */
[----:B-1----:R-:W4:Y:S04]  /*1c4e0*/  LDL.LU R18, [R1+0x1c] ;  /* 0x00001c0001127983 */ /* 0x002f280000300800 */
[----:B-----5:R-:W5:Y:S04]  /*1c4f0*/  LDL.LU R19, [R1+0x18] ;  /* 0x0000180001137983 */ /* 0x020f680000300800 */
[----:B------:R-:W5:Y:S01]  /*1c500*/  LDL.LU R20, [R1+0x14] ;  /* 0x0000140001147983 */ /* 0x000f620000300800 */
[----:B--2---:R-:W-:-:S02]  /*1c510*/  ISETP.GT.U32.AND P2, PT, R29, R21, PT ;  /* 0x000000151d00720c */ /* 0x004fc40003f44070 */
[C---:B---3--:R-:W-:Y:S02]  /*1c520*/  ISETP.GT.U32.AND P3, PT, R29.reuse, R6, PT ;  /* 0x000000061d00720c */ /* 0x048fe40003f64070 */
[C---:B----4-:R-:W-:Y:S02]  /*1c530*/  ISETP.GT.U32.AND P4, PT, R29.reuse, R7, PT ;  /* 0x000000071d00720c */ /* 0x050fe40003f84070 */
[----:B------:R-:W-:-:S07]  /*1c540*/  ISETP.GT.U32.AND P5, PT, R29, R8, PT ;  /* 0x000000081d00720c */ /* 0x000fce0003fa4070 */
[--C-:B------:R-:W-:Y:S02]  /*1c550*/  @!P2 IMAD.IADD R21, R21, 0x1, -R29.reuse ;  /* 0x000000011515a824 */ /* 0x100fe400078e0a1d */
[--C-:B------:R-:W-:Y:S01]  /*1c560*/  @!P3 IMAD.IADD R6, R6, 0x1, -R29.reuse ;  /* 0x000000010606b824 */ /* 0x100fe200078e0a1d */
[C---:B------:R-:W-:Y:S02]  /*1c570*/  ISETP.GT.U32.AND P6, PT, R29.reuse, R9, PT ;  /* 0x000000091d00720c */ /* 0x040fe40003fc4070 */
[----:B------:R-:W-:Y:S01]  /*1c580*/  ISETP.GT.U32.AND P0, PT, R29, R10, PT ;  /* 0x0000000a1d00720c */ /* 0x000fe20003f04070 */
[--C-:B------:R-:W-:Y:S01]  /*1c590*/  @!P4 IMAD.IADD R7, R7, 0x1, -R29.reuse ;  /* 0x000000010707c824 */ /* 0x100fe200078e0a1d */
[C---:B------:R-:W-:Y:S02]  /*1c5a0*/  ISETP.GT.U32.AND P1, PT, R29.reuse, R11, PT ;  /* 0x0000000b1d00720c */ /* 0x040fe40003f24070 */
[----:B------:R-:W-:Y:S01]  /*1c5b0*/  ISETP.GT.U32.AND P2, PT, R29, R12, PT ;  /* 0x0000000c1d00720c */ /* 0x000fe20003f44070 */
[----:B------:R-:W-:-:S06]  /*1c5c0*/  @!P5 IMAD.IADD R8, R8, 0x1, -R29 ;  /* 0x000000010808d824 */ /* 0x000fcc00078e0a1d */
        /* <DEDUP_REMOVED lines=8> */
[C---:B------:R-:W-:Y:S02]  /*1c650*/  ISETP.GT.U32.AND P1, PT, R29.reuse, R21, PT ;  /* 0x000000151d00720c */ /* 0x040fe40003f24070 */
[----:B------:R-:W-:-:S03]  /*1c660*/  ISETP.GT.U32.AND P2, PT, R29, R6, PT ;  /* 0x000000061d00720c */ /* 0x000fc60003f44070 */
[--C-:B------:R-:W-:Y:S01]  /*1c670*/  @!P3 IMAD.IADD R13, R13, 0x1, -R29.reuse ;  /* 0x000000010d0db824 */ /* 0x100fe200078e0a1d */
[C---:B------:R-:W-:Y:S02]  /*1c680*/  ISETP.GT.U32.AND P5, PT, R29.reuse, R27, PT ;  /* 0x0000001b1d00720c */ /* 0x040fe40003fa4070 */
[C---:B------:R-:W-:Y:S01]  /*1c690*/  ISETP.GT.U32.AND P3, PT, R29.reuse, R7, PT ;  /* 0x000000071d00720c */ /* 0x040fe20003f64070 */
[--C-:B------:R-:W-:Y:S01]  /*1c6a0*/  @!P4 IMAD.IADD R26, R26, 0x1, -R29.reuse ;  /* 0x000000011a1ac824 */ /* 0x100fe200078e0a1d */
[----:B------:R-:W-:Y:S01]  /*1c6b0*/  ISETP.GT.U32.AND P4, PT, R29, R8, PT ;  /* 0x000000081d00720c */ /* 0x000fe20003f84070 */
[--C-:B------:R-:W-:Y:S02]  /*1c6c0*/  @!P6 IMAD.IADD R25, R25, 0x1, -R29.reuse ;  /* 0x000000011919e824 */ /* 0x100fe400078e0a1d */
[--C-:B------:R-:W-:Y:S01]  /*1c6d0*/  @!P0 IMAD.IADD R23, R23, 0x1, -R29.reuse ;  /* 0x0000000117178824 */ /* 0x100fe200078e0a1d */
[----:B------:R-:W-:Y:S01]  /*1c6e0*/  ISETP.GT.U32.AND P0, PT, R29, R10, PT ;  /* 0x0000000a1d00720c */ /* 0x000fe20003f04070 */
[----:B------:R-:W-:-:S04]  /*1c6f0*/  @!P1 IMAD.IADD R21, R21, 0x1, -R29 ;  /* 0x0000000115159824 */ /* 0x000fc800078e0a1d */
[--C-:B------:R-:W-:Y:S01]  /*1c700*/  @!P5 IMAD.IADD R27, R27, 0x1, -R29.reuse ;  /* 0x000000011b1bd824 */ /* 0x100fe200078e0a1d */
[C---:B------:R-:W-:Y:S01]  /*1c710*/  ISETP.GT.U32.AND P5, PT, R29.reuse, R9, PT ;  /* 0x000000091d00720c */ /* 0x040fe20003fa4070 */
[----:B------:R0:W-:Y:S01]  /*1c720*/  STL [R1+0x144], R25 ;  /* 0x0001441901007387 */ /* 0x0001e20000100800 */
[C---:B------:R-:W-:Y:S01]  /*1c730*/  ISETP.GT.U32.AND P1, PT, R29.reuse, R11, PT ;  /* 0x0000000b1d00720c */ /* 0x040fe20003f24070 */
[--C-:B------:R-:W-:Y:S01]  /*1c740*/  @!P2 IMAD.IADD R6, R6, 0x1, -R29.reuse ;  /* 0x000000010606a824 */ /* 0x100fe200078e0a1d */
[----:B------:R-:W-:Y:S01]  /*1c750*/  ISETP.GT.U32.AND P2, PT, R29, R12, PT ;  /* 0x0000000c1d00720c */ /* 0x000fe20003f44070 */
[----:B------:R-:W-:Y:S01]  /*1c760*/  @!P3 IMAD.IADD R7, R7, 0x1, -R29 ;  /* 0x000000010707b824 */ /* 0x000fe200078e0a1d */
[C---:B------:R-:W-:Y:S01]  /*1c770*/  ISETP.GT.U32.AND P3, PT, R29.reuse, R13, PT ;  /* 0x0000000d1d00720c */ /* 0x040fe20003f64070 */
[----:B0-----:R-:W2:Y:S04]  /*1c780*/  LDL.LU R25, [R1+0x10] ;  /* 0x0000100001197983 */ /* 0x001ea80000300800 */
[----:B------:R-:W3:Y:S01]  /*1c790*/  LDL.LU R24, [R1+0xc] ;  /* 0x00000c0001187983 */ /* 0x000ee20000300800 */
[----:B------:R-:W-:-:S03]  /*1c7a0*/  ISETP.GT.U32.AND P6, PT, R29, R26, PT ;  /* 0x0000001a1d00720c */ /* 0x000fc60003fc4070 */
[----:B------:R0:W-:Y:S01]  /*1c7b0*/  STL [R1+0x148], R23 ;  /* 0x0001481701007387 */ /* 0x0001e20000100800 */
[--C-:B------:R-:W-:Y:S01]  /*1c7c0*/  @!P4 IMAD.IADD R8, R8, 0x1, -R29.reuse ;  /* 0x000000010808c824 */ /* 0x100fe200078e0a1d */
[----:B------:R-:W-:Y:S01]  /*1c7d0*/  ISETP.GT.U32.AND P4, PT, R29, R27, PT ;  /* 0x0000001b1d00720c */ /* 0x000fe20003f84070 */
[--C-:B------:R-:W-:Y:S01]  /*1c7e0*/  @!P5 IMAD.IADD R9, R9, 0x1, -R29.reuse ;  /* 0x000000010909d824 */ /* 0x100fe200078e0a1d */
[----:B0-----:R-:W4:Y:S04]  /*1c7f0*/  LDL.LU R23, [R1+0x8] ;  /* 0x0000080001177983 */ /* 0x001f280000300800 */
[----:B------:R-:W4:Y:S04]  /*1c800*/  LDL.LU R22, [R1+0x4] ;  /* 0x0000040001167983 */ /* 0x000f280000300800 */
[----:B------:R0:W-:Y:S01]  /*1c810*/  STL [R1+0x168], R21 ;  /* 0x0001681501007387 */ /* 0x0001e20000100800 */
[----:B------:R-:W-:-:S02]  /*1c820*/  @!P0 IMAD.IADD R10, R10, 0x1, -R29 ;  /* 0x000000010a0a8824 */ /* 0x000fc400078e0a1d */
[--C-:B------:R-:W-:Y:S01]  /*1c830*/  @!P1 IMAD.IADD R11, R11, 0x1, -R29.reuse ;  /* 0x000000010b0b9824 */ /* 0x100fe200078e0a1d */
[----:B0-----:R-:W4:Y:S04]  /*1c840*/  LDL.LU R21, [R1] ;  /* 0x0000000001157983 */ /* 0x001f280000300800 */
[----:B------:R0:W-:Y:S01]  /*1c850*/  STL [R1+0x150], R6 ;  /* 0x0001500601007387 */ /* 0x0001e20000100800 */
[----:B------:R-:W-:-:S03]  /*1c860*/  @!P2 IMAD.IADD R12, R12, 0x1, -R29 ;  /* 0x000000010c0ca824 */ /* 0x000fc600078e0a1d */
[----:B0-----:R-:W4:Y:S04]  /*1c870*/  LDL.LU R6, [R1+0x2cf4] ;  /* 0x002cf40001067983 */ /* 0x001f280000300800 */
        /* <DEDUP_REMOVED lines=9> */
[----:B------:R0:W-:Y:S04]  /*1c910*/  STL [R1+0x128], R10 ;  /* 0x0001280a01007387 */ /* 0x0001e80000100800 */
        /* <DEDUP_REMOVED lines=10> */
[----:B0-----:R-:W4:Y:S01]  /*1c9c0*/  LDL.LU R27, [R1+0x2cd0] ;  /* 0x002cd000011b7983 */ /* 0x001f220000300800 */
[----:B------:R-:W-:-:S02]  /*1c9d0*/  ISETP.GT.U32.AND P5, PT, R29, R15, PT ;  /* 0x0000000f1d00720c */ /* 0x000fc40003fa4070 */
[C---:B------:R-:W-:Y:S02]  /*1c9e0*/  ISETP.GT.U32.AND P0, PT, R29.reuse, R16, PT ;  /* 0x000000101d00720c */ /* 0x040fe40003f04070 */
[C---:B------:R-:W-:Y:S02]  /*1c9f0*/  ISETP.GT.U32.AND P1, PT, R29.reuse, R17, PT ;  /* 0x000000111d00720c */ /* 0x040fe40003f24070 */
[C---:B------:R-:W-:Y:S02]  /*1ca00*/  ISETP.GT.U32.AND P2, PT, R29.reuse, R18, PT ;  /* 0x000000121d00720c */ /* 0x040fe40003f44070 */
[----:B-----5:R-:W-:-:S05]  /*1ca10*/  ISETP.GT.U32.AND P3, PT, R29, R19, PT ;  /* 0x000000131d00720c */ /* 0x020fca0003f64070 */
[--C-:B------:R-:W-:Y:S02]  /*1ca20*/  @!P5 IMAD.IADD R15, R15, 0x1, -R29.reuse ;  /* 0x000000010f0fd824 */ /* 0x100fe400078e0a1d */
[--C-:B------:R-:W-:Y:S01]  /*1ca30*/  @!P0 IMAD.IADD R16, R16, 0x1, -R29.reuse ;  /* 0x0000000110108824 */ /* 0x100fe200078e0a1d */
[----:B------:R-:W-:Y:S01]  /*1ca40*/  ISETP.GT.U32.AND P6, PT, R29, R20, PT ;  /* 0x000000141d00720c */ /* 0x000fe20003fc4070 */
[--C-:B------:R-:W-:Y:S02]  /*1ca50*/  @!P1 IMAD.IADD R17, R17, 0x1, -R29.reuse ;  /* 0x0000000111119824 */ /* 0x100fe400078e0a1d */
[--C-:B------:R-:W-:Y:S02]  /*1ca60*/  @!P2 IMAD.IADD R18, R18, 0x1, -R29.reuse ;  /* 0x000000011212a824 */ /* 0x100fe400078e0a1d */
[----:B------:R-:W-:Y:S02]  /*1ca70*/  @!P3 IMAD.IADD R19, R19, 0x1, -R29 ;  /* 0x000000011313b824 */ /* 0x000fe400078e0a1d */
[----:B------:R-:W-:-:S06]  /*1ca80*/  IMAD.HI.U32 R28, R28, R14, RZ ;  /* 0x0000000e1c1c7227 */ /* 0x000fcc00078e00ff */
[----:B------:R-:W-:Y:S02]  /*1ca90*/  @!P6 IMAD.IADD R20, R20, 0x1, -R29 ;  /* 0x000000011414e824 */ /* 0x000fe400078e0a1d */
[----:B------:R-:W-:-:S04]  /*1caa0*/  IMAD.MOV R28, RZ, RZ, -R28 ;  /* 0x000000ffff1c7224 */ /* 0x000fc800078e0a1c */
[C---:B------:R-:W-:Y:S02]  /*1cab0*/  IMAD R28, R29.reuse, R28, R14 ;  /* 0x0000001c1d1c7224 */ /* 0x040fe400078e020e */
[----:B------:R-:W5:Y:S01]  /*1cac0*/  LDL.LU R14, [R1+0x2ccc] ;  /* 0x002ccc00010e7983 */ /* 0x000f620000300800 */
[C---:B--2---:R-:W-:Y:S02]  /*1cad0*/  ISETP.GT.U32.AND P4, PT, R29.reuse, R25, PT ;  /* 0x000000191d00720c */ /* 0x044fe40003f84070 */
[C---:B---3--:R-:W-:Y:S02]  /*1cae0*/  ISETP.GT.U32.AND P5, PT, R29.reuse, R24, PT ;  /* 0x000000181d00720c */ /* 0x048fe40003fa4070 */
[C---:B----4-:R-:W-:Y:S02]  /*1caf0*/  ISETP.GT.U32.AND P0, PT, R29.reuse, R23, PT ;  /* 0x000000171d00720c */ /* 0x050fe40003f04070 */
        /* <DEDUP_REMOVED lines=10> */
[--C-:B------:R-:W-:Y:S01]  /*1cba0*/  @!P4 IMAD.IADD R15, R15, 0x1, -R29.reuse ;  /* 0x000000010f0fc824 */ /* 0x100fe200078e0a1d */
[----:B------:R-:W-:Y:S01]  /*1cbb0*/  ISETP.GT.U32.AND P4, PT, R29, R25, PT ;  /* 0x000000191d00720c */ /* 0x000fe20003f84070 */
[--C-:B------:R-:W-:Y:S02]  /*1cbc0*/  @!P5 IMAD.IADD R16, R16, 0x1, -R29.reuse ;  /* 0x000000011010d824 */ /* 0x100fe400078e0a1d */
[--C-:B------:R-:W-:Y:S01]  /*1cbd0*/  @!P2 IMAD.IADD R21, R21, 0x1, -R29.reuse ;  /* 0x000000011515a824 */ /* 0x100fe200078e0a1d */
[C---:B------:R-:W-:Y:S02]  /*1cbe0*/  ISETP.GT.U32.AND P2, PT, R29.reuse, R19, PT ;  /* 0x000000131d00720c */ /* 0x040fe40003f44070 */
[----:B------:R-:W-:Y:S01]  /*1cbf0*/  ISETP.GT.U32.AND P5, PT, R29, R24, PT ;  /* 0x000000181d00720c */ /* 0x000fe20003fa4070 */
[--C-:B------:R-:W-:Y:S01]  /*1cc00*/  @!P0 IMAD.IADD R17, R17, 0x1, -R29.reuse ;  /* 0x0000000111118824 */ /* 0x100fe200078e0a1d */
[----:B------:R0:W-:Y:S01]  /*1cc10*/  STL [R1+0xd8], R15 ;  /* 0x0000d80f01007387 */ /* 0x0001e20000100800 */
[----:B------:R-:W-:Y:S01]  /*1cc20*/  @!P1 IMAD.IADD R18, R18, 0x1, -R29 ;  /* 0x0000000112129824 */ /* 0x000fe200078e0a1d */
[----:B------:R-:W-:-:S03]  /*1cc30*/  ISETP.GT.U32.AND P0, PT, R29, R23, PT ;  /* 0x000000171d00720c */ /* 0x000fc60003f04070 */
[--C-:B------:R-:W-:Y:S01]  /*1cc40*/  @!P4 IMAD.IADD R25, R25, 0x1, -R29.reuse ;  /* 0x000000011919c824 */ /* 0x100fe200078e0a1d */
[----:B0-----:R-:W2:Y:S03]  /*1cc50*/  LDL.LU R15, [R1+0x2cc8] ;  /* 0x002cc800010f7983 */ /* 0x001ea60000300800 */
[--C-:B------:R-:W-:Y:S01]  /*1cc60*/  @!P2 IMAD.IADD R19, R19, 0x1, -R29.reuse ;  /* 0x000000011313a824 */ /* 0x100fe200078e0a1d */
[----:B------:R0:W-:Y:S01]  /*1cc70*/  STL [R1+0x24], R16 ;  /* 0x0000241001007387 */ /* 0x0001e20000100800 */
[----:B------:R-:W-:-:S03]  /*1cc80*/  @!P5 IMAD.IADD R24, R24, 0x1, -R29 ;  /* 0x000000011818d824 */ /* 0x000fc600078e0a1d */
[----:B0-----:R-:W3:Y:S04]  /*1cc90*/  LDL.LU R16, [R1+0x2cc4] ;  /* 0x002cc40001107983 */ /* 0x001ee80000300800 */
[----:B------:R0:W-:Y:S04]  /*1cca0*/  STL [R1+0x20], R17 ;  /* 0x0000201101007387 */ /* 0x0001e80000100800 */
[----:B0-----:R-:W4:Y:S04]  /*1ccb0*/  LDL.LU R17, [R1+0x2cc0] ;  /* 0x002cc00001117983 */ /* 0x001f280000300800 */
[----:B------:R0:W-:Y:S04]  /*1ccc0*/  STL [R1+0x1c], R18 ;  /* 0x00001c1201007387 */ /* 0x0001e80000100800 */
[----:B0-----:R-:W2:Y:S04]  /*1ccd0*/  LDL.LU R18, [R1+0x2cbc] ;  /* 0x002cbc0001127983 */ /* 0x001ea80000300800 */
[----:B------:R0:W-:Y:S04]  /*1cce0*/  STL [R1+0x18], R19 ;  /* 0x0000181301007387 */ /* 0x0001e80000100800 */
[----:B0-----:R-:W2:Y:S01]  /*1ccf0*/  LDL.LU R19, [R1+0x2cb8] ;  /* 0x002cb80001137983 */ /* 0x001ea20000300800 */
[----:B------:R-:W-:Y:S01]  /*1cd00*/  @!P0 IMAD.IADD R23, R23, 0x1, -R29 ;  /* 0x0000000117178824 */ /* 0x000fe200078e0a1d */
[----:B------:R-:W-:-:S13]  /*1cd10*/  ISETP.GT.U32.AND P3, PT, R29, R27, PT ;  /* 0x0000001b1d00720c */ /* 0x000fda0003f64070 */
[----:B------:R-:W-:Y:S01]  /*1cd20*/  @!P3 IMAD.IADD R27, R27, 0x1, -R29 ;  /* 0x000000011b1bb824 */ /* 0x000fe200078e0a1d */
[----:B------:R-:W-:-:S13]  /*1cd30*/  ISETP.GT.U32.AND P3, PT, R29, R20, PT ;  /* 0x000000141d00720c */ /* 0x000fda0003f64070 */
[----:B------:R-:W-:-:S05]  /*1cd40*/  @!P3 IMAD.IADD R20, R20, 0x1, -R29 ;  /* 0x000000011414b824 */ /* 0x000fca00078e0a1d */
[----:B------:R0:W-:Y:S04]  /*1cd50*/  STL [R1+0x14], R20 ;  /* 0x0000141401007387 */ /* 0x0001e80000100800 */
[----:B0-----:R-:W3:Y:S04]  /*1cd60*/  LDL.LU R20, [R1+0x2cb4] ;  /* 0x002cb40001147983 */ /* 0x001ee80000300800 */
[----:B------:R0:W-:Y:S04]  /*1cd70*/  STL [R1+0x10], R25 ;  /* 0x0000101901007387 */ /* 0x0001e80000100800 */
[----:B0-----:R-:W3:Y:S04]  /*1cd80*/  LDL.LU R25, [R1+0x2cb0] ;  /* 0x002cb00001197983 */ /* 0x001ee80000300800 */
[----:B------:R0:W-:Y:S04]  /*1cd90*/  STL [R1+0xc], R24 ;  /* 0x00000c1801007387 */ /* 0x0001e80000100800 */
[----:B0-----:R-:W4:Y:S04]  /*1cda0*/  LDL.LU R24, [R1+0x2cac] ;  /* 0x002cac0001187983 */ /* 0x001f280000300800 */
[----:B------:R0:W-:Y:S04]  /*1cdb0*/  STL [R1+0x8], R23 ;  /* 0x0000081701007387 */ /* 0x0001e80000100800 */
[----:B0-----:R-:W5:Y:S01]  /*1cdc0*/  LDL.LU R23, [R1+0x2ca8] ;  /* 0x002ca80001177983 */ /* 0x001f620000300800 */
[----:B------:R-:W-:-:S13]  /*1cdd0*/  ISETP.GT.U32.AND P6, PT, R29, R26, PT ;  /* 0x0000001a1d00720c */ /* 0x000fda0003fc4070 */
[----:B------:R-:W-:-:S05]  /*1cde0*/  @!P6 IMAD.IADD R26, R26, 0x1, -R29 ;  /* 0x000000011a1ae824 */ /* 0x000fca00078e0a1d */
[C---:B------:R-:W-:Y:S02]  /*1cdf0*/  ISETP.GT.U32.AND P6, PT, R29.reuse, R26, PT ;  /* 0x0000001a1d00720c */ /* 0x040fe40003fc4070 */
[----:B------:R-:W-:-:S11]  /*1ce00*/  ISETP.GT.U32.AND P1, PT, R29, R22, PT ;  /* 0x000000161d00720c */ /* 0x000fd60003f24070 */
[--C-:B------:R-:W-:Y:S01]  /*1ce10*/  @!P6 IMAD.IADD R26, R26, 0x1, -R29.reuse ;  /* 0x000000011a1ae824 */ /* 0x100fe200078e0a1d */
[C---:B------:R-:W-:Y:S02]  /*1ce20*/  ISETP.GT.U32.AND P2, PT, R29.reuse, R21, PT ;  /* 0x000000151d00720c */ /* 0x040fe40003f44070 */
[----:B------:R-:W-:Y:S01]  /*1ce30*/  ISETP.GT.U32.AND P3, PT, R29, R27, PT ;  /* 0x0000001b1d00720c */ /* 0x000fe20003f64070 */
[----:B------:R-:W-:-:S05]  /*1ce40*/  @!P1 IMAD.IADD R22, R22, 0x1, -R29 ;  /* 0x0000000116169824 */ /* 0x000fca00078e0a1d */
[----:B------:R0:W-:Y:S05]  /*1ce50*/  STL [R1+0x4], R22 ;  /* 0x0000041601007387 */ /* 0x0001ea0000100800 */
[--C-:B------:R-:W-:Y:S02]  /*1ce60*/  @!P2 IMAD.IADD R21, R21, 0x1, -R29.reuse ;  /* 0x000000011515a824 */ /* 0x100fe400078e0a1d */
[----:B------:R-:W-:Y:S01]  /*1ce70*/  @!P3 IMAD.IADD R27, R27, 0x1, -R29 ;  /* 0x000000011b1bb824 */ /* 0x000fe200078e0a1d */
[----:B0-----:R-:W5:Y:S04]  /*1ce80*/  LDL.LU R22, [R1+0x2ca4] ;  /* 0x002ca40001167983 */ /* 0x001f680000300800 */
[----:B------:R0:W-:Y:S04]  /*1ce90*/  STL [R1], R21 ;  /* 0x0000001501007387 */ /* 0x0001e80000100800 */
[----:B0-----:R-:W5:Y:S04]  /*1cea0*/  LDL.LU R21, [R1+0x2ca0] ;  /* 0x002ca00001157983 */ /* 0x001f680000300800 */
[----:B------:R-:W-:Y:S04]  /*1ceb0*/  STL [R1+0x2c74], R27 ;  /* 0x002c741b01007387 */ /* 0x000fe80000100800 */
[----:B------:R-:W-:Y:S01]  /*1cec0*/  STL [R1+0x2c70], R26 ;  /* 0x002c701a01007387 */ /* 0x000fe20000100800 */
[----:B--2---:R-:W-:-:S13]  /*1ced0*/  ISETP.GT.U32.AND P6, PT, R29, R19, PT ;  /* 0x000000131d00720c */ /* 0x004fda0003fc4070 */
[----:B------:R-:W-:Y:S01]  /*1cee0*/  @!P6 IMAD.IADD R19, R19, 0x1, -R29 ;  /* 0x000000011313e824 */ /* 0x000fe200078e0a1d */
[C---:B---3--:R-:W-:Y:S02]  /*1cef0*/  ISETP.GT.U32.AND P4, PT, R29.reuse, R25, PT ;  /* 0x000000191d00720c */ /* 0x048fe40003f84070 */
[----:B----4-:R-:W-:-:S11]  /*1cf00*/  ISETP.GT.U32.AND P5, PT, R29, R24, PT ;  /* 0x000000181d00720c */ /* 0x010fd60003fa4070 */
[--C-:B------:R-:W-:Y:S01]  /*1cf10*/  @!P4 IMAD.IADD R25, R25, 0x1, -R29.reuse ;  /* 0x000000011919c824 */ /* 0x100fe200078e0a1d */
[C---:B------:R-:W-:Y:S02]  /*1cf20*/  ISETP.GT.U32.AND P4, PT, R29.reuse, R18, PT ;  /* 0x000000121d00720c */ /* 0x040fe40003f84070 */
[C---:B-----5:R-:W-:Y:S01]  /*1cf30*/  ISETP.GT.U32.AND P0, PT, R29.reuse, R23, PT ;  /* 0x000000171d00720c */ /* 0x060fe20003f04070 */
[----:B------:R-:W-:Y:S01]  /*1cf40*/  @!P5 IMAD.IADD R24, R24, 0x1, -R29 ;  /* 0x000000011818d824 */ /* 0x000fe200078e0a1d */
[----:B------:R-:W-:-:S09]  /*1cf50*/  ISETP.GT.U32.AND P5, PT, R29, R17, PT ;  /* 0x000000111d00720c */ /* 0x000fd20003fa4070 */
[--C-:B------:R-:W-:Y:S01]  /*1cf60*/  @!P4 IMAD.IADD R18, R18, 0x1, -R29.reuse ;  /* 0x000000011212c824 */ /* 0x100fe200078e0a1d */
[C---:B------:R-:W-:Y:S02]  /*1cf70*/  ISETP.GT.U32.AND P6, PT, R29.reuse, R25, PT ;  /* 0x000000191d00720c */ /* 0x040fe40003fc4070 */
[----:B------:R-:W-:Y:S01]  /*1cf80*/  ISETP.GT.U32.AND P4, PT, R29, R24, PT ;  /* 0x000000181d00720c */ /* 0x000fe20003f84070 */
[--C-:B------:R-:W-:Y:S02]  /*1cf90*/  @!P0 IMAD.IADD R23, R23, 0x1, -R29.reuse ;  /* 0x0000000117178824 */ /* 0x100fe400078e0a1d */
[----:B------:R-:W-:-:S03]  /*1cfa0*/  @!P5 IMAD.IADD R17, R17, 0x1, -R29 ;  /* 0x000000011111d824 */ /* 0x000fc600078e0a1d */
[----:B------:R-:W-:-:S05]  /*1cfb0*/  ISETP.GT.U32.AND P5, PT, R29, R23, PT ;  /* 0x000000171d00720c */ /* 0x000fca0003fa4070 */
[--C-:B------:R-:W-:Y:S02]  /*1cfc0*/  @!P6 IMAD.IADD R25, R25, 0x1, -R29.reuse ;  /* 0x000000011919e824 */ /* 0x100fe400078e0a1d */
[----:B------:R-:W-:-:S03]  /*1cfd0*/  @!P4 IMAD.IADD R24, R24, 0x1, -R29 ;  /* 0x000000011818c824 */ /* 0x000fc600078e0a1d */
[----:B------:R-:W-:Y:S03]  /*1cfe0*/  STL [R1+0x2c6c], R25 ;  /* 0x002c6c1901007387 */ /* 0x000fe60000100800 */
[----:B------:R-:W-:Y:S01]  /*1cff0*/  @!P5 IMAD.IADD R23, R23, 0x1, -R29 ;  /* 0x000000011717d824 */ /* 0x000fe200078e0a1d */
[----:B------:R-:W-:Y:S04]  /*1d000*/  STL [R1+0x2c78], R24 ;  /* 0x002c781801007387 */ /* 0x000fe80000100800 */
[----:B------:R0:W-:Y:S04]  /*1d010*/  STL [R1+0x2c68], R23 ;  /* 0x002c681701007387 */ /* 0x0001e80000100800 */
[----:B0-----:R-:W2:Y:S01]  /*1d020*/  LDL R23, [R1+0x2a98] ;  /* 0x002a980001177983 */ /* 0x001ea20000100800 */
[----:B------:R-:W-:-:S02]  /*1d030*/  ISETP.GT.U32.AND P0, PT, R29, R16, PT ;  /* 0x000000101d00720c */ /* 0x000fc40003f04070 */
[----:B------:R-:W-:-:S11]  /*1d040*/  ISETP.GT.U32.AND P1, PT, R29, R22, PT ;  /* 0x000000161d00720c */ /* 0x000fd60003f24070 */
[--C-:B------:R-:W-:Y:S02]  /*1d050*/  @!P0 IMAD.IADD R16, R16, 0x1, -R29.reuse ;  /* 0x0000000110108824 */ /* 0x100fe400078e0a1d */
[----:B------:R-:W-:Y:S01]  /*1d060*/  @!P1 IMAD.IADD R22, R22, 0x1, -R29 ;  /* 0x0000000116169824 */ /* 0x000fe200078e0a1d */
[----:B--2---:R0:W-:Y:S04]  /*1d070*/  STL [R1+0x2c94], R23 ;  /* 0x002c941701007387 */ /* 0x0041e80000100800 */
[----:B0-----:R-:W2:Y:S01]  /*1d080*/  LDL.LU R23, [R1+0x794] ;  /* 0x0007940001177983 */ /* 0x001ea20000300800 */
[----:B------:R-:W-:-:S13]  /*1d090*/  ISETP.GT.U32.AND P0, PT, R29, R22, PT ;  /* 0x000000161d00720c */ /* 0x000fda0003f04070 */
[----:B------:R-:W-:Y:S01]  /*1d0a0*/  @!P0 IMAD.IADD R22, R22, 0x1, -R29 ;  /* 0x0000000116168824 */ /* 0x000fe200078e0a1d */
[C---:B------:R-:W-:Y:S02]  /*1d0b0*/  ISETP.GT.U32.AND P2, PT, R29.reuse, R21, PT ;  /* 0x000000151d00720c */ /* 0x040fe40003f44070 */
[C---:B------:R-:W-:Y:S02]  /*1d0c0*/  ISETP.GT.U32.AND P3, PT, R29.reuse, R20, PT ;  /* 0x000000141d00720c */ /* 0x040fe40003f64070 */
[----:B------:R-:W-:-:S09]  /*1d0d0*/  ISETP.GT.U32.AND P1, PT, R29, R15, PT ;  /* 0x0000000f1d00720c */ /* 0x000fd20003f24070 */
[--C-:B------:R-:W-:Y:S01]  /*1d0e0*/  @!P2 IMAD.IADD R21, R21, 0x1, -R29.reuse ;  /* 0x000000011515a824 */ /* 0x100fe200078e0a1d */
[C---:B------:R-:W-:Y:S01]  /*1d0f0*/  ISETP.GT.U32.AND P2, PT, R29.reuse, R14, PT ;  /* 0x0000000e1d00720c */ /* 0x040fe20003f44070 */
[--C-:B------:R-:W-:Y:S01]  /*1d100*/  @!P3 IMAD.IADD R20, R20, 0x1, -R29.reuse ;  /* 0x000000011414b824 */ /* 0x100fe200078e0a1d */
[----:B------:R-:W-:Y:S01]  /*1d110*/  ISETP.GT.U32.AND P3, PT, R29, R13, PT ;  /* 0x0000000d1d00720c */ /* 0x000fe20003f64070 */
[--C-:B------:R-:W-:Y:S01]  /*1d120*/  @!P1 IMAD.IADD R15, R15, 0x1, -R29.reuse ;  /* 0x000000010f0f9824 */ /* 0x100fe200078e0a1d */
[C---:B------:R-:W-:Y:S02]  /*1d130*/  ISETP.GT.U32.AND P1, PT, R29.reuse, R21, PT ;  /* 0x000000151d00720c */ /* 0x040fe40003f24070 */
[C---:B------:R-:W-:Y:S02]  /*1d140*/  ISETP.GT.U32.AND P4, PT, R29.reuse, R18, PT ;  /* 0x000000121d00720c */ /* 0x040fe40003f84070 */
[C---:B------:R-:W-:Y:S01]  /*1d150*/  ISETP.GT.U32.AND P5, PT, R29.reuse, R17, PT ;  /* 0x000000111d00720c */ /* 0x040fe20003fa4070 */
[----:B--2---:R-:W-:Y:S04]  /*1d160*/  STL [R1+0x2c98], R23 ;  /* 0x002c981701007387 */ /* 0x004fe80000100800 */
[----:B------:R0:W-:Y:S04]  /*1d170*/  STL [R1+0x2c7c], R22 ;  /* 0x002c7c1601007387 */ /* 0x0001e80000100800 */
[----:B0-----:R-:W2:Y:S01]  /*1d180*/  LDL R22, [R1+0x2a8c] ;  /* 0x002a8c0001167983 */ /* 0x001ea20000100800 */
[--C-:B------:R-:W-:Y:S01]  /*1d190*/  @!P2 IMAD.IADD R14, R14, 0x1, -R29.reuse ;  /* 0x000000010e0ea824 */ /* 0x100fe200078e0a1d */
[----:B------:R-:W-:Y:S01]  /*1d1a0*/  ISETP.GT.U32.AND P2, PT, R29, R20, PT ;  /* 0x000000141d00720c */ /* 0x000fe20003f44070 */
[--C-:B------:R-:W-:Y:S01]  /*1d1b0*/  @!P3 IMAD.IADD R13, R13, 0x1, -R29.reuse ;  /* 0x000000010d0db824 */ /* 0x100fe200078e0a1d */
[----:B------:R-:W-:Y:S01]  /*1d1c0*/  ISETP.GT.U32.AND P3, PT, R29, R19, PT ;  /* 0x000000131d00720c */ /* 0x000fe20003f64070 */
[----:B------:R-:W-:Y:S01]  /*1d1d0*/  @!P1 IMAD.IADD R21, R21, 0x1, -R29 ;  /* 0x0000000115159824 */ /* 0x000fe200078e0a1d */
[----:B------:R-:W-:-:S02]  /*1d1e0*/  ISETP.GT.U32.AND P0, PT, R29, R16, PT ;  /* 0x000000101d00720c */ /* 0x000fc40003f04070 */
[C---:B------:R-:W-:Y:S02]  /*1d1f0*/  ISETP.GT.U32.AND P1, PT, R29.reuse, R15, PT ;  /* 0x0000000f1d00720c */ /* 0x040fe40003f24070 */
[C---:B------:R-:W-:Y:S01]  /*1d200*/  ISETP.GT.U32.AND P6, PT, R29.reuse, R14, PT ;  /* 0x0000000e1d00720c */ /* 0x040fe20003fc4070 */
        /* <DEDUP_REMOVED lines=12> */
[----:B------:R-:W0:Y:S01]  /*1d2d0*/  S2R R27, SR_TID.X ;  /* 0x00000000001b7919 */ /* 0x000e220000002100 */
        /* <DEDUP_REMOVED lines=25> */
[C---:B------:R-:W-:Y:S01]  /*1d470*/  ISETP.GT.U32.AND P0, PT, R29.reuse, R8, PT ;  /* 0x000000081d00720c */ /* 0x040fe20003f04070 */
[----:B------:R-:W-:Y:S01]  /*1d480*/  @!P1 IMAD.IADD R0, R0, 0x1, -R29 ;  /* 0x0000000100009824 */ /* 0x000fe200078e0a1d */
[----:B------:R-:W-:Y:S01]  /*1d490*/  ISETP.GT.U32.AND P1, PT, R29, R7, PT ;  /* 0x000000071d00720c */ /* 0x000fe20003f24070 */
[----:B0-----:R-:W-:-:S02]  /*1d4a0*/  IMAD.SHL.U32 R27, R27, 0x40, RZ ;  /* 0x000000401b1b7824 */ /* 0x001fc400078e00ff */
[--C-:B------:R-:W-:Y:S01]  /*1d4b0*/  @!P6 IMAD.IADD R28, R28, 0x1, -R29.reuse ;  /* 0x000000011c1ce824 */ /* 0x100fe200078e0a1d */
[C---:B------:R-:W-:Y:S01]  /*1d4c0*/  ISETP.GT.U32.AND P6, PT, R29.reuse, R0, PT ;  /* 0x000000001d00720c */ /* 0x040fe20003fc4070 */
[--C-:B------:R-:W-:Y:S01]  /*1d4d0*/  @!P4 IMAD.IADD R10, R10, 0x1, -R29.reuse ;  /* 0x000000010a0ac824 */ /* 0x100fe200078e0a1d */
[C---:B------:R-:W-:Y:S01]  /*1d4e0*/  ISETP.GT.U32.AND P4, PT, R29.reuse, R4, PT ;  /* 0x000000041d00720c */ /* 0x040fe20003f84070 */
[--C-:B------:R-:W-:Y:S01]  /*1d4f0*/  @!P2 IMAD.IADD R12, R12, 0x1, -R29.reuse ;  /* 0x000000010c0ca824 */ /* 0x100fe200078e0a1d */
[----:B------:R-:W-:Y:S01]  /*1d500*/  ISETP.GT.U32.AND P2, PT, R29, R6, PT ;  /* 0x000000061d00720c */ /* 0x000fe20003f44070 */
[--C-:B------:R-:W-:Y:S01]  /*1d510*/  @!P3 IMAD.IADD R11, R11, 0x1, -R29.reuse ;  /* 0x000000010b0bb824 */ /* 0x100fe200078e0a1d */
[----:B------:R-:W-:Y:S01]  /*1d520*/  ISETP.GT.U32.AND P3, PT, R29, R5, PT ;  /* 0x000000051d00720c */ /* 0x000fe20003f64070 */
[--C-:B------:R-:W-:Y:S01]  /*1d530*/  @!P5 IMAD.IADD R9, R9, 0x1, -R29.reuse ;  /* 0x000000010909d824 */ /* 0x100fe200078e0a1d */
[C---:B------:R-:W-:Y:S01]  /*1d540*/  ISETP.GT.U32.AND P5, PT, R29.reuse, R3, PT ;  /* 0x000000031d00720c */ /* 0x040fe20003fa4070 */
[--C-:B------:R-:W-:Y:S01]  /*1d550*/  @!P0 IMAD.IADD R8, R8, 0x1, -R29.reuse ;  /* 0x0000000108088824 */ /* 0x100fe200078e0a1d */
[----:B------:R-:W-:Y:S01]  /*1d560*/  ISETP.GT.U32.AND P0, PT, R29, R2, PT ;  /* 0x000000021d00720c */ /* 0x000fe20003f04070 */
[----:B------:R-:W-:Y:S01]  /*1d570*/  @!P1 IMAD.IADD R7, R7, 0x1, -R29 ;  /* 0x0000000107079824 */ /* 0x000fe200078e0a1d */
[----:B------:R-:W-:Y:S01]  /*1d580*/  ISETP.GT.U32.AND P1, PT, R29, R28, PT ;  /* 0x0000001c1d00720c */ /* 0x000fe20003f24070 */
[----:B--2---:R0:W-:Y:S04]  /*1d590*/  STL [R1+0x2c9c], R22 ;  /* 0x002c9c1601007387 */ /* 0x0041e80000100800 */
[----:B------:R-:W-:Y:S01]  /*1d5a0*/  STL [R1+0x2c80], R21 ;  /* 0x002c801501007387 */ /* 0x000fe20000100800 */
[----:B0-----:R-:W-:-:S03]  /*1d5b0*/  IMAD.MOV.U32 R22, RZ, RZ, 0x7f ;  /* 0x0000007fff167424 */ /* 0x001fc600078e00ff */
[----:B------:R-:W-:Y:S02]  /*1d5c0*/  STL [R1+0x2c84], R20 ;  /* 0x002c841401007387 */ /* 0x000fe40000100800 */
[----:B------:R-:W-:Y:S02]  /*1d5d0*/  IADD3 R22, R22, c[0x0][0x180], RZ ;  /* 0x0000600016167a10 */ /* 0x000fe40007ffe0ff */
[----:B------:R-:W-:Y:S02]  /*1d5e0*/  STL [R1+0x2c88], R19 ;  /* 0x002c881301007387 */ /* 0x000fe40000100800 */
[----:B------:R-:W-:Y:S02]  /*1d5f0*/  SHF.R.S32.HI R23, RZ, 0x1f, R22 ;  /* 0x0000001fff177819 */ /* 0x000fe40000011416 */
[----:B------:R0:W-:Y:S02]  /*1d600*/  STL [R1+0x2c8c], R18 ;  /* 0x002c8c1201007387 */ /* 0x0001e40000100800 */
[----:B------:R-:W-:-:S02]  /*1d610*/  LEA.HI R23, R23, R22, RZ, 0x7 ;  /* 0x0000001617177211 */ /* 0x000fc400078f38ff */
[----:B0-----:R-:W2:Y:S04]  /*1d620*/  LDL.LU R18, [R1+0x798] ;  /* 0x0007980001127983 */ /* 0x001ea80000300800 */
[----:B------:R0:W-:Y:S04]  /*1d630*/  STL [R1+0x2c90], R17 ;  /* 0x002c901101007387 */ /* 0x0001e80000100800 */
[----:B------:R-:W3:Y:S04]  /*1d640*/  LDL R26, [R1+0x2aa4] ;  /* 0x002aa400011a7983 */ /* 0x000ee80000100800 */
[----:B------:R-:W4:Y:S01]  /*1d650*/  LDL R24, [R1+0x2ab0] ;  /* 0x002ab00001187983 */ /* 0x000f220000100800 */
[----:B0-----:R-:W-:-:S05]  /*1d660*/  LOP3.LUT R17, R27, 0x1800, RZ, 0xc0, !PT ;  /* 0x000018001b117812 */ /* 0x001fca00078ec0ff */
[----:B------:R0:W-:Y:S04]  /*1d670*/  STL [R1+0x22c8], R17 ;  /* 0x0022c81101007387 */ /* 0x0001e80000100800 */
[----:B------:R-:W5:Y:S04]  /*1d680*/  LDL R19, [R1+0x2abc] ;  /* 0x002abc0001137983 */ /* 0x000f680000100800 */
[----:B------:R-:W2:Y:S04]  /*1d690*/  LDL R27, [R1+0x2ac4] ;  /* 0x002ac400011b7983 */ /* 0x000ea80000100800 */
[----:B------:R-:W2:Y:S04]  /*1d6a0*/  LDL R25, [R1+0x2ac0] ;  /* 0x002ac00001197983 */ /* 0x000ea80000100800 */
[----:B------:R-:W2:Y:S04]  /*1d6b0*/  LDL R20, [R1+0x2ab8] ;  /* 0x002ab80001147983 */ /* 0x000ea80000100800 */
[----:B------:R-:W2:Y:S04]  /*1d6c0*/  LDL R29, [R1+0x22c8] ;  /* 0x0022c800011d7983 */ /* 0x000ea80000100800 */
[----:B------:R-:W2:Y:S04]  /*1d6d0*/  LDL.LU R22, [R1+0x2c9c] ;  /* 0x002c9c0001167983 */ /* 0x000ea80000300800 */
[----:B------:R-:W2:Y:S04]  /*1d6e0*/  LDL.LU R23, [R1+0x2c98] ;  /* 0x002c980001177983 */ /* 0x000ea80000300800 */
[----:B0-----:R-:W0:Y:S02]  /*1d6f0*/  S2R R17, SR_TID.X ;  /* 0x0000000000117919 */ /* 0x001e240000002100 */
[----:B0-----:R-:W-:-:S05]  /*1d700*/  LOP3.LUT R21, R17, 0x7, RZ, 0xc0, !PT ;  /* 0x0000000711157812 */ /* 0x001fca00078ec0ff */
[----:B------:R-:W-:-:S05]  /*1d710*/  IMAD.SHL.U32 R21, R21, 0x100, RZ ;  /* 0x0000010015157824 */ /* 0x000fca00078e00ff */
[----:B--2---:R-:W-:Y:S02]  /*1d720*/  LOP3.LUT R21, R21, R29, R23, 0xfe, !PT ;  /* 0x0000001d15157212 */ /* 0x004fe400078efe17 */
[----:B------:R-:W2:Y:S01]  /*1d730*/  LDL.LU R23, [R1+0x2c94] ;  /* 0x002c940001177983 */ /* 0x000ea20000300800 */
[----:B------:R-:W-:Y:S01]  /*1d740*/  IMAD.SHL.U32 R17, R17, 0x80, RZ ;  /* 0x0000008011117824 */ /* 0x000fe200078e00ff */
[----:B------:R-:W-:-:S04]  /*1d750*/  IABS R29, c[0x0][0x17c] ;  /* 0x00005f00001d7a13 */ /* 0x000fc80000000000 */
[----:B------:R-:W-:Y:S01]  /*1d760*/  LOP3.LUT R17, R18, 0x800, R17, 0xf8, !PT ;  /* 0x0000080012117812 */ /* 0x000fe200078ef811 */
[----:B------:R0:W-:Y:S01]  /*1d770*/  STL [R1+0xbd8], R21 ;  /* 0x000bd81501007387 */ /* 0x0001e20000100800 */
[--C-:B------:R-:W-:Y:S01]  /*1d780*/  @!P2 IMAD.IADD R6, R6, 0x1, -R29.reuse ;  /* 0x000000010606a824 */ /* 0x100fe200078e0a1d */
[----:B------:R-:W-:Y:S01]  /*1d790*/  ISETP.GE.AND P2, PT, R22, RZ, PT ;  /* 0x000000ff1600720c */ /* 0x000fe20003f46270 */
[--C-:B------:R-:W-:Y:S02]  /*1d7a0*/  @!P3 IMAD.IADD R5, R5, 0x1, -R29.reuse ;  /* 0x000000010505b824 */ /* 0x100fe400078e0a1d */
[--C-:B------:R-:W-:Y:S01]  /*1d7b0*/  @!P4 IMAD.IADD R4, R4, 0x1, -R29.reuse ;  /* 0x000000010404c824 */ /* 0x100fe200078e0a1d */
[----:B---3--:R-:W-:Y:S01]  /*1d7c0*/  ISETP.GE.AND P4, PT, R26, RZ, PT ;  /* 0x000000ff1a00720c */ /* 0x008fe20003f86270 */
[----:B------:R-:W-:Y:S01]  /*1d7d0*/  @!P0 IMAD.IADD R2, R2, 0x1, -R29 ;  /* 0x0000000102028824 */ /* 0x000fe200078e0a1d */
[----:B----4-:R-:W-:Y:S01]  /*1d7e0*/  ISETP.GE.AND P0, PT, R24, RZ, PT ;  /* 0x000000ff1800720c */ /* 0x010fe20003f06270 */
[----:B0-----:R-:W3:Y:S04]  /*1d7f0*/  LDL R21, [R1+0x2ab4] ;  /* 0x002ab40001157983 */ /* 0x001ee80000100800 */
[----:B------:R0:W-:Y:S04]  /*1d800*/  STL [R1+0xbd0], R17 ;  /* 0x000bd01101007387 */ /* 0x0001e80000100800 */
[----:B------:R-:W4:Y:S04]  /*1d810*/  LDL R22, [R1+0x2aac] ;  /* 0x002aac0001167983 */ /* 0x000f280000100800 */
[----:B------:R-:W3:Y:S04]  /*1d820*/  LDL R26, [R1+0x2aa0] ;  /* 0x002aa000011a7983 */ /* 0x000ee80000100800 */
[----:B------:R-:W3:Y:S01]  /*1d830*/  LDL R24, [R1+0x2a9c] ;  /* 0x002a9c0001187983 */ /* 0x000ee20000100800 */
[----:B--2---:R-:W-:-:S03]  /*1d840*/  ISETP.GE.AND P3, PT, R23, RZ, PT ;  /* 0x000000ff1700720c */ /* 0x004fc60003f66270 */
[----:B------:R-:W2:Y:S04]  /*1d850*/  LDL R23, [R1+0x2aa8] ;  /* 0x002aa80001177983 */ /* 0x000ea80000100800 */
[----:B0-----:R-:W2:Y:S01]  /*1d860*/  LDL.LU R17, [R1+0x68] ;  /* 0x0000680001117983 */ /* 0x001ea20000300800 */
[----:B------:R-:W-:Y:S01]  /*1d870*/  @!P1 IMAD.IADD R28, R28, 0x1, -R29 ;  /* 0x000000011c1c9824 */ /* 0x000fe200078e0a1d */
[----:B------:R-:W-:Y:S02]  /*1d880*/  ISETP.GE.AND P1, PT, R27, RZ, PT ;  /* 0x000000ff1b00720c */ /* 0x000fe40003f26270 */
[----:B------:R-:W3:Y:S04]  /*1d890*/  LDL R27, [R1+0x2a94] ;  /* 0x002a9400011b7983 */ /* 0x000ee80000100800 */
[----:B------:R-:W3:Y:S01]  /*1d8a0*/  LDL.LU R18, [R1+0x64] ;  /* 0x0000640001127983 */ /* 0x000ee20000300800 */
[----:B--2---:R-:W-:Y:S01]  /*1d8b0*/  @!P2 IMAD.MOV R17, RZ, RZ, -R17 ;  /* 0x000000ffff11a224 */ /* 0x004fe200078e0a11 */
[----:B------:R-:W-:-:S02]  /*1d8c0*/  ISETP.GE.AND P2, PT, R25, RZ, PT ;  /* 0x000000ff1900720c */ /* 0x000fc40003f46270 */
[----:B------:R-:W2:Y:S04]  /*1d8d0*/  LDL R25, [R1+0x2a90] ;  /* 0x002a900001197983 */ /* 0x000ea80000100800 */
[----:B------:R0:W-:Y:S04]  /*1d8e0*/  STL [R1+0x7e0], R17 ;  /* 0x0007e01101007387 */ /* 0x0001e80000100800 */
[----:B0-----:R-:W2:Y:S01]  /*1d8f0*/  LDL.LU R17, [R1+0x60] ;  /* 0x0000600001117983 */ /* 0x001ea20000300800 */
[----:B---3--:R-:W-:Y:S01]  /*1d900*/  @!P3 IMAD.MOV R18, RZ, RZ, -R18 ;  /* 0x000000ffff12b224 */ /* 0x008fe200078e0a12 */
[----:B------:R-:W-:-:S02]  /*1d910*/  ISETP.GE.AND P3, PT, R20, RZ, PT ;  /* 0x000000ff1400720c */ /* 0x000fc40003f66270 */
[----:B------:R-:W3:Y:S04]  /*1d920*/  LDL R20, [R1+0x2a88] ;  /* 0x002a880001147983 */ /* 0x000ee80000100800 */
[----:B------:R0:W-:Y:S04]  /*1d930*/  STL [R1+0x7dc], R18 ;  /* 0x0007dc1201007387 */ /* 0x0001e80000100800 */
[----:B0-----:R-:W3:Y:S01]  /*1d940*/  LDL.LU R18, [R1+0x5c] ;  /* 0x00005c0001127983 */ /* 0x001ee20000300800 */
[----:B--2---:R-:W-:Y:S01]  /*1d950*/  @!P4 IMAD.MOV R17, RZ, RZ, -R17 ;  /* 0x000000ffff11c224 */ /* 0x004fe200078e0a11 */
[----:B------:R-:W-:-:S02]  /*1d960*/  ISETP.GE.AND P4, PT, R21, RZ, PT ;  /* 0x000000ff1500720c */ /* 0x000fc40003f86270 */
[----:B------:R-:W2:Y:S04]  /*1d970*/  LDL R21, [R1+0x2a84] ;  /* 0x002a840001157983 */ /* 0x000ea80000100800 */
[----:B------:R0:W-:Y:S04]  /*1d980*/  STL [R1+0x7d8], R17 ;  /* 0x0007d81101007387 */ /* 0x0001e80000100800 */
[----:B0-----:R-:W2:Y:S01]  /*1d990*/  LDL.LU R17, [R1+0x58] ;  /* 0x0000580001117983 */ /* 0x001ea20000300800 */
[----:B------:R-:W-:Y:S01]  /*1d9a0*/  @!P5 IMAD.IADD R3, R3, 0x1, -R29 ;  /* 0x000000010303d824 */ /* 0x000fe200078e0a1d */
[----:B-----5:R-:W-:Y:S01]  /*1d9b0*/  ISETP.GE.AND P5, PT, R19, RZ, PT ;  /* 0x000000ff1300720c */ /* 0x020fe20003fa6270 */
[----:B---3--:R-:W-:Y:S01]  /*1d9c0*/  @!P0 IMAD.MOV R18, RZ, RZ, -R18 ;  /* 0x000000ffff128224 */ /* 0x008fe200078e0a12 */
[----:B----4-:R-:W-:-:S02]  /*1d9d0*/  ISETP.GE.AND P0, PT, R22, RZ, PT ;  /* 0x000000ff1600720c */ /* 0x010fc40003f06270 */
[----:B------:R-:W3:Y:S04]  /*1d9e0*/  LDL R22, [R1+0x2a80] ;  /* 0x002a800001167983 */ /* 0x000ee80000100800 */
[----:B------:R0:W-:Y:S04]  /*1d9f0*/  STL [R1+0x7d4], R18 ;  /* 0x0007d41201007387 */ /* 0x0001e80000100800 */
[----:B0-----:R-:W4:Y:S01]  /*1da00*/  LDL.LU R18, [R1+0x54] ;  /* 0x0000540001127983 */ /* 0x001f220000300800 */
[----:B--2---:R-:W-:Y:S01]  /*1da10*/  @!P5 IMAD.MOV R17, RZ, RZ, -R17 ;  /* 0x000000ffff11d224 */ /* 0x004fe200078e0a11 */
[----:B------:R-:W-:-:S02]  /*1da20*/  ISETP.GE.AND P5, PT, R23, RZ, PT ;  /* 0x000000ff1700720c */ /* 0x000fc40003fa6270 */
[----:B------:R-:W2:Y:S04]  /*1da30*/  LDL R23, [R1+0x2a7c] ;  /* 0x002a7c0001177983 */ /* 0x000ea80000100800 */
[----:B------:R0:W-:Y:S04]  /*1da40*/  STL [R1+0x7d0], R17 ;  /* 0x0007d01101007387 */ /* 0x0001e80000100800 */
[----:B0-----:R-:W5:Y:S01]  /*1da50*/  LDL.LU R17, [R1+0x50] ;  /* 0x0000500001117983 */ /* 0x001f620000300800 */
[----:B----4-:R-:W-:Y:S01]  /*1da60*/  @!P1 IMAD.MOV R18, RZ, RZ, -R18 ;  /* 0x000000ffff129224 */ /* 0x010fe200078e0a12 */
[----:B------:R-:W-:-:S02]  /*1da70*/  ISETP.GE.AND P1, PT, R26, RZ, PT ;  /* 0x000000ff1a00720c */ /* 0x000fc40003f26270 */
[----:B------:R-:W4:Y:S04]  /*1da80*/  LDL R26, [R1+0x2a78] ;  /* 0x002a7800011a7983 */ /* 0x000f280000100800 */
[----:B------:R0:W-:Y:S04]  /*1da90*/  STL [R1+0x7cc], R18 ;  /* 0x0007cc1201007387 */ /* 0x0001e80000100800 */
[----:B0-----:R-:W2:Y:S01]  /*1daa0*/  LDL.LU R18, [R1+0x4c] ;  /* 0x00004c0001127983 */ /* 0x001ea20000300800 */
[----:B-----5:R-:W-:Y:S01]  /*1dab0*/  @!P2 IMAD.MOV R17, RZ, RZ, -R17 ;  /* 0x000000ffff11a224 */ /* 0x020fe200078e0a11 */
[----:B------:R-:W-:-:S02]  /*1dac0*/  ISETP.GE.AND P2, PT, R24, RZ, PT ;  /* 0x000000ff1800720c */ /* 0x000fc40003f46270 */
[----:B------:R-:W5:Y:S04]  /*1dad0*/  LDL R24, [R1+0x2a74] ;  /* 0x002a740001187983 */ /* 0x000f680000100800 */
[----:B------:R0:W-:Y:S04]  /*1dae0*/  STL [R1+0x7c8], R17 ;  /* 0x0007c81101007387 */ /* 0x0001e80000100800 */
[----:B0-----:R-:W3:Y:S01]  /*1daf0*/  LDL.LU R17, [R1+0x48] ;  /* 0x0000480001117983 */ /* 0x001ee20000300800 */
        /* <DEDUP_REMOVED lines=31> */
[----:B----4-:R-:W-:-:S02]  /*1dcf0*/  ISETP.GE.AND P3, PT, R26, RZ, PT ;  /* 0x000000ff1a00720c */ /* 0x010fc40003f66270 */
[----:B------:R-:W2:Y:S04]  /*1dd00*/  LDL R26, [R1+0x2a58] ;  /* 0x002a5800011a7983 */ /* 0x000ea80000100800 */
[----:B------:R0:W-:Y:S04]  /*1dd10*/  STL [R1+0x7ac], R18 ;  /* 0x0007ac1201007387 */ /* 0x0001e80000100800 */
[----:B0-----:R-:W4:Y:S01]  /*1dd20*/  LDL.LU R18, [R1+0x2c] ;  /* 0x00002c0001127983 */ /* 0x001f220000300800 */
[----:B---3--:R-:W-:Y:S01]  /*1dd30*/  @!P4 IMAD.MOV R17, RZ, RZ, -R17 ;  /* 0x000000ffff11c224 */ /* 0x008fe200078e0a11 */
[----:B-----5:R-:W-:-:S02]  /*1dd40*/  ISETP.GE.AND P4, PT, R24, RZ, PT ;  /* 0x000000ff1800720c */ /* 0x020fc40003f86270 */
[----:B------:R-:W3:Y:S04]  /*1dd50*/  LDL R24, [R1+0x2a54] ;  /* 0x002a540001187983 */ /* 0x000ee80000100800 */
        /* <DEDUP_REMOVED lines=1333> */
[----:B------:R-:W-:-:S04]  /*230b0*/  ISETP.GE.AND P1, PT, R20, RZ, PT ;  /* 0x000000ff1400720c */ /* 0x000fc80003f26270 */
[----:B------:R0:W-:Y:S04]  /*230c0*/  STL [R1+0x37c], R18 ;  /* 0x00037c1201007387 */ /* 0x0001e80000100800 */
[----:B------:R-:W2:Y:S04]  /*230d0*/  LDL R20, [R1+0x2628] ;  /* 0x0026280001147983 */ /* 0x000ea80000100800 */
        /* <DEDUP_REMOVED lines=468> */
[----:B------:R-:W4:Y:S02]  /*24e20*/  LDL R27, [R1+0x24b0] ;  /* 0x0024b000011b7983 */ /* 0x000f240000100800 */
[----:B------:R0:W-:Y:S02]  /*24e30*/  STL [R1+0x204], R18 ;  /* 0x0002041201007387 */ /* 0x0001e40000100800 */
[----:B0-----:R-:W2:Y:S01]  /*24e40*/  LDL.LU R18, [R1+0x1fc] ;  /* 0x0001fc0001127983 */ /* 0x001ea20000300800 */
[----:B-----5:R-:W-:Y:S01]  /*24e50*/  @!P5 IMAD.MOV R17, RZ, RZ, -R17 ;  /* 0x000000ffff11d224 */ /* 0x020fe200078e0a11 */
[----:B------:R-:W-:Y:S02]  /*24e60*/  ISETP.GE.AND P5, PT, R25, RZ, PT ;  /* 0x000000ff1900720c */ /* 0x000fe40003fa6270 */
[----:B------:R-:W5:Y:S02]  /*24e70*/  LDL R25, [R1+0x24ac] ;  /* 0x0024ac0001197983 */ /* 0x000f640000100800 */
[----:B------:R0:W-:Y:S02]  /*24e80*/  STL [R1+0x200], R17 ;  /* 0x0002001101007387 */ /* 0x0001e40000100800 */
[----:B0-----:R-:W3:Y:S01]  /*24e90*/  LDL.LU R17, [R1+0x1f8] ;  /* 0x0001f80001117983 */ /* 0x001ee20000300800 */
[----:B--2---:R-:W-:Y:S01]  /*24ea0*/  @!P1 IMAD.MOV R18, RZ, RZ, -R18 ;  /* 0x000000ffff129224 */ /* 0x004fe200078e0a12 */
[----:B------:R-:W-:-:S02]  /*24eb0*/  ISETP.GE.AND P1, PT, R20, RZ, PT ;  /* 0x000000ff1400720c */ /* 0x000fc40003f26270 */
[----:B------:R-:W2:Y:S02]  /*24ec0*/  LDL R20, [R1+0x24a8] ;  /* 0x0024a80001147983 */ /* 0x000ea40000100800 */
[----:B------:R0:W-:Y:S02]  /*24ed0*/  STL [R1+0x1fc], R18 ;  /* 0x0001fc1201007387 */ /* 0x0001e40000100800 */
[----:B0-----:R-:W2:Y:S01]  /*24ee0*/  LDL.LU R18, [R1+0x1d8] ;  /* 0x0001d80001127983 */ /* 0x001ea20000300800 */
[----:B---3--:R-:W-:Y:S01]  /*24ef0*/  @!P2 IMAD.MOV R17, RZ, RZ, -R17 ;  /* 0x000000ffff11a224 */ /* 0x008fe200078e0a11 */
[----:B------:R-:W-:Y:S02]  /*24f00*/  ISETP.GE.AND P2, PT, R21, RZ, PT ;  /* 0x000000ff1500720c */ /* 0x000fe40003f46270 */
[----:B------:R-:W3:Y:S02]  /*24f10*/  LDL R21, [R1+0x24a4] ;  /* 0x0024a40001157983 */ /* 0x000ee40000100800 */
        /* <DEDUP_REMOVED lines=23> */
[----:B----4-:R-:W-:-:S02]  /*25090*/  ISETP.GE.AND P1, PT, R27, RZ, PT ;  /* 0x000000ff1b00720c */ /* 0x010fc40003f26270 */
[----:B------:R-:W2:Y:S02]  /*250a0*/  LDL R27, [R1+0x2490] ;  /* 0x00249000011b7983 */ /* 0x000ea40000100800 */
[----:B------:R0:W-:Y:S02]  /*250b0*/  STL [R1+0x1e4], R18 ;  /* 0x0001e41201007387 */ /* 0x0001e40000100800 */
[----:B0-----:R-:W4:Y:S01]  /*250c0*/  LDL.LU R18, [R1+0x1c4] ;  /* 0x0001c40001127983 */ /* 0x001f220000300800 */
[----:B---3--:R-:W-:Y:S01]  /*250d0*/  @!P2 IMAD.MOV R17, RZ, RZ, -R17 ;  /* 0x000000ffff11a224 */ /* 0x008fe200078e0a11 */
[----:B-----5:R-:W-:Y:S02]  /*250e0*/  ISETP.GE.AND P2, PT, R25, RZ, PT ;  /* 0x000000ff1900720c */ /* 0x020fe40003f46270 */
[----:B------:R-:W3:Y:S02]  /*250f0*/  LDL R25, [R1+0x248c] ;  /* 0x00248c0001197983 */ /* 0x000ee40000100800 */
[----:B------:R0:W-:Y:S02]  /*25100*/  STL [R1+0x1e0], R17 ;  /* 0x0001e01101007387 */ /* 0x0001e40000100800 */
        /* <DEDUP_REMOVED lines=382> */
[----:B------:R-:W-:-:S04]  /*268f0*/  ISETP.GE.AND P1, PT, R26, RZ, PT ;  /* 0x000000ff1a00720c */ /* 0x000fc80003f26270 */
[----:B------:R0:W-:Y:S04]  /*26900*/  STL [R1+0x5c], R18 ;  /* 0x00005c1201007387 */ /* 0x0001e80000100800 */
[----:B0-----:R-:W2:Y:S01]  /*26910*/  LDL.LU R18, [R1+0x150] ;  /* 0x0001500001127983 */ /* 0x001ea20000300800 */
[----:B------:R-:W4:Y:S02]  /*26920*/  LDL R26, [R1+0x2360] ;  /* 0x00236000011a7983 */ /* 0x000f240000100800 */
[----:B---3--:R-:W-:-:S05]  /*26930*/  @!P2 IMAD.MOV R17, RZ, RZ, -R17 ;  /* 0x000000ffff11a224 */ /* 0x008fca00078e0a11 */
[----:B------:R0:W-:Y:S04]  /*26940*/  STL [R1+0x58], R17 ;  /* 0x0000581101007387 */ /* 0x0001e80000100800 */
[----:B0-----:R-:W3:Y:S01]  /*26950*/  LDL.LU R17, [R1+0x104] ;  /* 0x0001040001117983 */ /* 0x001ee20000300800 */
[----:B--2---:R-:W-:Y:S01]  /*26960*/  @!P3 IMAD.MOV R18, RZ, RZ, -R18 ;  /* 0x000000ffff12b224 */ /* 0x004fe200078e0a12 */
[----:B------:R-:W-:Y:S02]  /*26970*/  ISETP.GE.AND P2, PT, R24, RZ, PT ;  /* 0x000000ff1800720c */ /* 0x000fe40003f46270 */
[----:B------:R-:W2:Y:S02]  /*26980*/  LDL R24, [R1+0x235c] ;  /* 0x00235c0001187983 */ /* 0x000ea40000100800 */
[----:B------:R0:W-:Y:S01]  /*26990*/  STL [R1+0x54], R18 ;  /* 0x0000541201007387 */ /* 0x0001e20000100800 */
[----:B----4-:R-:W-:Y:S01]  /*269a0*/  ISETP.GE.AND P3, PT, R27, RZ, PT ;  /* 0x000000ff1b00720c */ /* 0x010fe20003f66270 */
[----:B0-----:R-:W4:Y:S01]  /*269b0*/  LDL.LU R18, [R1+0x108] ;  /* 0x0001080001127983 */ /* 0x001f220000300800 */
[----:B------:R-:W2:Y:S02]  /*269c0*/  LDL R27, [R1+0x2358] ;  /* 0x00235800011b7983 */ /* 0x000ea40000100800 */
[----:B---3--:R-:W-:-:S05]  /*269d0*/  @!P4 IMAD.MOV R17, RZ, RZ, -R17 ;  /* 0x000000ffff11c224 */ /* 0x008fca00078e0a11 */
[----:B------:R0:W-:Y:S04]  /*269e0*/  STL [R1+0x50], R17 ;  /* 0x0000501101007387 */ /* 0x0001e80000100800 */
[----:B0-----:R-:W3:Y:S01]  /*269f0*/  LDL.LU R17, [R1+0x110] ;  /* 0x0001100001117983 */ /* 0x001ee20000300800 */
[----:B----4-:R-:W-:Y:S01]  /*26a00*/  @!P0 IMAD.MOV R18, RZ, RZ, -R18 ;  /* 0x000000ffff128224 */ /* 0x010fe200078e0a12 */
[----:B-----5:R-:W-:Y:S02]  /*26a10*/  ISETP.GE.AND P4, PT, R25, RZ, PT ;  /* 0x000000ff1900720c */ /* 0x020fe40003f86270 */
[----:B------:R-:W4:Y:S01]  /*26a20*/  LDL R25, [R1+0x2354] ;  /* 0x0023540001197983 */ /* 0x000f220000100800 */
[----:B------:R-:W5:Y:S02]  /*26a30*/  LDL.LU R19, [R1+0x128] ;  /* 0x0001280001137983 */ /* 0x000f640000300800 */
[----:B------:R0:W-:Y:S02]  /*26a40*/  STL [R1+0x4c], R18 ;  /* 0x00004c1201007387 */ /* 0x0001e40000100800 */
[----:B0-----:R-:W2:Y:S01]  /*26a50*/  LDL R18, [R1+0x2350] ;  /* 0x0023500001127983 */ /* 0x001ea20000100800 */
[----:B---3--:R-:W-:-:S05]  /*26a60*/  @!P5 IMAD.MOV R17, RZ, RZ, -R17 ;  /* 0x000000ffff11d224 */ /* 0x008fca00078e0a11 */
[----:B------:R0:W-:Y:S04]  /*26a70*/  STL [R1+0x48], R17 ;  /* 0x0000481101007387 */ /* 0x0001e80000100800 */
[----:B0-----:R-:W3:Y:S01]  /*26a80*/  LDL.LU R17, [R1+0x118] ;  /* 0x0001180001117983 */ /* 0x001ee20000300800 */
[----:B-----5:R-:W-:Y:S01]  /*26a90*/  @!P1 IMAD.MOV R19, RZ, RZ, -R19 ;  /* 0x000000ffff139224 */ /* 0x020fe200078e0a13 */
[----:B------:R-:W-:Y:S02]  /*26aa0*/  ISETP.GE.AND P5, PT, R21, RZ, PT ;  /* 0x000000ff1500720c */ /* 0x000fe40003fa6270 */
[----:B------:R-:W-:Y:S02]  /*26ab0*/  ISETP.GE.AND P0, PT, R20, RZ, PT ;  /* 0x000000ff1400720c */ /* 0x000fe40003f06270 */
[----:B------:R0:W-:Y:S04]  /*26ac0*/  STL [R1+0x44], R19 ;  /* 0x0000441301007387 */ /* 0x0001e80000100800 */
[----:B0-----:R-:W5:Y:S01]  /*26ad0*/  LDL R19, [R1+0x234c] ;  /* 0x00234c0001137983 */ /* 0x001f620000100800 */
[----:B------:R-:W2:Y:S02]  /*26ae0*/  LDL.LU R21, [R1+0xc8] ;  /* 0x0000c80001157983 */ /* 0x000ea40000300800 */
[----:B------:R-:W4:Y:S02]  /*26af0*/  LDL R20, [R1+0x2348] ;  /* 0x0023480001147983 */ /* 0x000f240000100800 */
[----:B---3--:R-:W-:Y:S01]  /*26b00*/  @!P2 IMAD.MOV R17, RZ, RZ, -R17 ;  /* 0x000000ffff11a224 */ /* 0x008fe200078e0a11 */
[----:B------:R-:W-:-:S02]  /*26b10*/  ISETP.GE.AND P2, PT, R23, RZ, PT ;  /* 0x000000ff1700720c */ /* 0x000fc40003f46270 */
[----:B------:R-:W3:Y:S02]  /*26b20*/  LDL R23, [R1+0x2344] ;  /* 0x0023440001177983 */ /* 0x000ee40000100800 */
[----:B------:R0:W-:Y:S02]  /*26b30*/  STL [R1+0x40], R17 ;  /* 0x0000401101007387 */ /* 0x0001e40000100800 */
[----:B0-----:R-:W3:Y:S01]  /*26b40*/  LDL.LU R17, [R1+0xcc] ;  /* 0x0000cc0001117983 */ /* 0x001ee20000300800 */
[----:B--2---:R-:W-:Y:S01]  /*26b50*/  @!P3 IMAD.MOV R21, RZ, RZ, -R21 ;  /* 0x000000ffff15b224 */ /* 0x004fe200078e0a15 */
[----:B------:R-:W-:Y:S02]  /*26b60*/  ISETP.GE.AND P3, PT, R26, RZ, PT ;  /* 0x000000ff1a00720c */ /* 0x000fe40003f66270 */
[----:B------:R-:W-:Y:S02]  /*26b70*/  ISETP.GE.AND P1, PT, R22, RZ, PT ;  /* 0x000000ff1600720c */ /* 0x000fe40003f26270 */
[----:B------:R0:W-:Y:S04]  /*26b80*/  STL [R1+0x3c], R21 ;  /* 0x00003c1501007387 */ /* 0x0001e80000100800 */
[----:B0-----:R-:W2:Y:S01]  /*26b90*/  LDL R21, [R1+0x2340] ;  /* 0x0023400001157983 */ /* 0x001ea20000100800 */
[----:B------:R-:W2:Y:S02]  /*26ba0*/  LDL.LU R26, [R1+0xd0] ;  /* 0x0000d000011a7983 */ /* 0x000ea40000300800 */
[----:B------:R-:W4:Y:S02]  /*26bb0*/  LDL R22, [R1+0x233c] ;  /* 0x00233c0001167983 */ /* 0x000f240000100800 */
[----:B---3--:R-:W-:-:S05]  /*26bc0*/  @!P4 IMAD.MOV R17, RZ, RZ, -R17 ;  /* 0x000000ffff11c224 */ /* 0x008fca00078e0a11 */
[----:B------:R0:W-:Y:S04]  /*26bd0*/  STL [R1+0x38], R17 ;  /* 0x0000381101007387 */ /* 0x0001e80000100800 */
[----:B0-----:R-:W3:Y:S01]  /*26be0*/  LDL.LU R17, [R1+0xf0] ;  /* 0x0000f00001117983 */ /* 0x001ee20000300800 */
[----:B------:R-:W-:Y:S01]  /*26bf0*/  ISETP.GE.AND P4, PT, R24, RZ, PT ;  /* 0x000000ff1800720c */ /* 0x000fe20003f86270 */
[----:B------:R-:W-:Y:S02]  /*26c00*/  @!P6 IMAD.IADD R0, R0, 0x1, -R29 ;  /* 0x000000010000e824 */ /* 0x000fe400078e0a1d */
[----:B------:R-:W4:Y:S02]  /*26c10*/  LDL R24, [R1+0x2338] ;  /* 0x0023380001187983 */ /* 0x000f240000100800 */
[----:B--2---:R-:W-:Y:S01]  /*26c20*/  @!P0 IMAD.MOV R26, RZ, RZ, -R26 ;  /* 0x000000ffff1a8224 */ /* 0x004fe200078e0a1a */
[----:B------:R-:W-:-:S02]  /*26c30*/  ISETP.GE.AND P0, PT, R27, RZ, PT ;  /* 0x000000ff1b00720c */ /* 0x000fc40003f06270 */
[----:B------:R-:W2:Y:S01]  /*26c40*/  LDL R27, [R1+0x2334] ;  /* 0x00233400011b7983 */ /* 0x000ea20000100800 */
[----:B------:R-:W2:Y:S02]  /*26c50*/  LDL.LU R29, [R1+0xd8] ;  /* 0x0000d800011d7983 */ /* 0x000ea40000300800 */
[----:B------:R0:W-:Y:S02]  /*26c60*/  STL [R1+0x34], R26 ;  /* 0x0000341a01007387 */ /* 0x0001e40000100800 */
[----:B0-----:R-:W5:Y:S01]  /*26c70*/  LDL R26, [R1+0x2330] ;  /* 0x00233000011a7983 */ /* 0x001f620000100800 */
[----:B---3--:R-:W-:-:S05]  /*26c80*/  @!P5 IMAD.MOV R17, RZ, RZ, -R17 ;  /* 0x000000ffff11d224 */ /* 0x008fca00078e0a11 */
[----:B------:R0:W-:Y:S04]  /*26c90*/  STL [R1+0x30], R17 ;  /* 0x0000301101007387 */ /* 0x0001e80000100800 */
[----:B0-----:R-:W3:Y:S01]  /*26ca0*/  LDL.LU R17, [R1+0x24] ;  /* 0x0000240001117983 */ /* 0x001ee20000300800 */
[----:B--2---:R-:W-:Y:S01]  /*26cb0*/  @!P1 IMAD.MOV R29, RZ, RZ, -R29 ;  /* 0x000000ffff1d9224 */ /* 0x004fe200078e0a1d */
[----:B----4-:R-:W-:Y:S02]  /*26cc0*/  ISETP.GE.AND P5, PT, R25, RZ, PT ;  /* 0x000000ff1900720c */ /* 0x010fe40003fa6270 */
[----:B------:R-:W-:Y:S01]  /*26cd0*/  ISETP.GE.AND P1, PT, R18, RZ, PT ;  /* 0x000000ff1200720c */ /* 0x000fe20003f26270 */
[----:B------:R-:W2:Y:S01]  /*26ce0*/  LDL R25, [R1+0x232c] ;  /* 0x00232c0001197983 */ /* 0x000ea20000100800 */
[----:B------:R-:W4:Y:S02]  /*26cf0*/  LDL.LU R18, [R1+0x20] ;  /* 0x0000200001127983 */ /* 0x000f240000300800 */
[----:B------:R0:W-:Y:S02]  /*26d00*/  STL [R1+0x2c], R29 ;  /* 0x00002c1d01007387 */ /* 0x0001e40000100800 */
[----:B0-----:R-:W2:Y:S01]  /*26d10*/  LDL R29, [R1+0x2328] ;  /* 0x00232800011d7983 */ /* 0x001ea20000100800 */
[----:B---3--:R-:W-:Y:S01]  /*26d20*/  @!P2 IMAD.MOV R17, RZ, RZ, -R17 ;  /* 0x000000ffff11a224 */ /* 0x008fe200078e0a11 */
[----:B-----5:R-:W-:-:S04]  /*26d30*/  ISETP.GE.AND P2, PT, R19, RZ, PT ;  /* 0x000000ff1300720c */ /* 0x020fc80003f46270 */
[----:B------:R0:W-:Y:S04]  /*26d40*/  STL [R1+0x28], R17 ;  /* 0x0000281101007387 */ /* 0x0001e80000100800 */
[----:B0-----:R-:W3:Y:S01]  /*26d50*/  LDL.LU R17, [R1+0x2c90] ;  /* 0x002c900001117983 */ /* 0x001ee20000300800 */
[----:B------:R-:W5:Y:S02]  /*26d60*/  LDL.LU R19, [R1+0x1c] ;  /* 0x00001c0001137983 */ /* 0x000f640000300800 */
[----:B----4-:R-:W-:Y:S01]  /*26d70*/  @!P3 IMAD.MOV R18, RZ, RZ, -R18 ;  /* 0x000000ffff12b224 */ /* 0x010fe200078e0a12 */
[----:B------:R-:W-:-:S04]  /*26d80*/  ISETP.GE.AND P3, PT, R20, RZ, PT ;  /* 0x000000ff1400720c */ /* 0x000fc80003f66270 */
[----:B------:R0:W-:Y:S04]  /*26d90*/  STL [R1+0x24], R18 ;  /* 0x0000241201007387 */ /* 0x0001e80000100800 */
[----:B0-----:R-:W4:Y:S01]  /*26da0*/  LDL.LU R18, [R1+0x2c8c] ;  /* 0x002c8c0001127983 */ /* 0x001f220000300800 */
[----:B------:R-:W2:Y:S02]  /*26db0*/  LDL.LU R20, [R1+0x18] ;  /* 0x0000180001147983 */ /* 0x000ea40000300800 */
[----:B-----5:R-:W-:Y:S01]  /*26dc0*/  @!P4 IMAD.MOV R19, RZ, RZ, -R19 ;  /* 0x000000ffff13c224 */ /* 0x020fe200078e0a13 */
[----:B------:R-:W-:-:S04]  /*26dd0*/  ISETP.GE.AND P4, PT, R23, RZ, PT ;  /* 0x000000ff1700720c */ /* 0x000fc80003f86270 */
[----:B------:R0:W-:Y:S04]  /*26de0*/  STL [R1+0x20], R19 ;  /* 0x0000201301007387 */ /* 0x0001e80000100800 */
[----:B0-----:R-:W5:Y:S01]  /*26df0*/  LDL.LU R19, [R1+0x2c88] ;  /* 0x002c880001137983 */ /* 0x001f620000300800 */
[----:B------:R-:W3:Y:S02]  /*26e00*/  LDL.LU R23, [R1+0x14] ;  /* 0x0000140001177983 */ /* 0x000ee40000300800 */
[----:B--2---:R-:W-:Y:S01]  /*26e10*/  @!P0 IMAD.MOV R20, RZ, RZ, -R20 ;  /* 0x000000ffff148224 */ /* 0x004fe200078e0a14 */
[----:B------:R-:W-:-:S04]  /*26e20*/  ISETP.GE.AND P0, PT, R21, RZ, PT ;  /* 0x000000ff1500720c */ /* 0x000fc80003f06270 */
[----:B------:R0:W-:Y:S04]  /*26e30*/  STL [R1+0x1c], R20 ;  /* 0x00001c1401007387 */ /* 0x0001e80000100800 */
[----:B0-----:R-:W2:Y:S01]  /*26e40*/  LDL.LU R20, [R1+0x2c84] ;  /* 0x002c840001147983 */ /* 0x001ea20000300800 */
[----:B------:R-:W2:Y:S02]  /*26e50*/  LDL.LU R21, [R1+0x10] ;  /* 0x0000100001157983 */ /* 0x000ea40000300800 */
[----:B---3--:R-:W-:Y:S01]  /*26e60*/  @!P5 IMAD.MOV R23, RZ, RZ, -R23 ;  /* 0x000000ffff17d224 */ /* 0x008fe200078e0a17 */
[----:B------:R-:W-:-:S04]  /*26e70*/  ISETP.GE.AND P5, PT, R22, RZ, PT ;  /* 0x000000ff1600720c */ /* 0x000fc80003fa6270 */
[----:B------:R0:W-:Y:S04]  /*26e80*/  STL [R1+0x18], R23 ;  /* 0x0000181701007387 */ /* 0x0001e80000100800 */
[----:B0-----:R-:W3:Y:S01]  /*26e90*/  LDL R23, [R1+0x231c] ;  /* 0x00231c0001177983 */ /* 0x001ee20000100800 */
        /* <DEDUP_REMOVED lines=9> */
[----:B0-----:R-:W3:Y:S01]  /*26f30*/  LDL.LU R22, [R1+0x2c7c] ;  /* 0x002c7c0001167983 */ /* 0x001ee20000300800 */
[----:B------:R-:W3:Y:S02]  /*26f40*/  LDL.LU R27, [R1+0x4] ;  /* 0x00000400011b7983 */ /* 0x000ee40000300800 */
[----:B--2---:R-:W-:Y:S01]  /*26f50*/  @!P3 IMAD.MOV R24, RZ, RZ, -R24 ;  /* 0x000000ffff18b224 */ /* 0x004fe200078e0a18 */
[----:B------:R-:W-:-:S04]  /*26f60*/  ISETP.GE.AND P3, PT, R26, RZ, PT ;  /* 0x000000ff1a00720c */ /* 0x000fc80003f66270 */
[----:B------:R0:W-:Y:S04]  /*26f70*/  STL [R1+0xc], R24 ;  /* 0x00000c1801007387 */ /* 0x0001e80000100800 */
[----:B0-----:R-:W2:Y:S01]  /*26f80*/  LDL.LU R24, [R1+0x2c78] ;  /* 0x002c780001187983 */ /* 0x001ea20000300800 */
[----:B------:R-:W2:Y:S02]  /*26f90*/  LDL.LU R26, [R1] ;  /* 0x00000000011a7983 */ /* 0x000ea40000300800 */
[----:B---3--:R-:W-:-:S05]  /*26fa0*/  @!P4 IMAD.MOV R27, RZ, RZ, -R27 ;  /* 0x000000ffff1bc224 */ /* 0x008fca00078e0a1b */
[----:B------:R0:W-:Y:S04]  /*26fb0*/  STL [R1+0x8], R27 ;  /* 0x0000081b01007387 */ /* 0x0001e80000100800 */
[----:B0-----:R-:W3:Y:S01]  /*26fc0*/  LDL.LU R27, [R1+0x2c74] ;  /* 0x002c7400011b7983 */ /* 0x001ee20000300800 */
[----:B--2---:R-:W-:Y:S01]  /*26fd0*/  @!P0 IMAD.MOV R26, RZ, RZ, -R26 ;  /* 0x000000ffff1a8224 */ /* 0x004fe200078e0a1a */
[----:B------:R-:W-:Y:S01]  /*26fe0*/  ISETP.GE.AND P4, PT, R25, RZ, PT ;  /* 0x000000ff1900720c */ /* 0x000fe20003f86270 */
[----:B---3--:R-:W-:Y:S02]  /*26ff0*/  IMAD.MOV.U32 R25, RZ, RZ, R27 ;  /* 0x000000ffff197224 */ /* 0x008fe400078e001b */
[----:B------:R-:W2:Y:S01]  /*27000*/  LDL R27, [R1+0x2324] ;  /* 0x00232400011b7983 */ /* 0x000ea20000100800 */
[----:B------:R0:W-:Y:S03]  /*27010*/  STL [R1+0x4], R26 ;  /* 0x0000041a01007387 */ /* 0x0001e60000100800 */
[----:B0-----:R-:W3:Y:S01]  /*27020*/  LDL.LU R26, [R1+0x2c70] ;  /* 0x002c7000011a7983 */ /* 0x001ee20000300800 */
[----:B------:R-:W-:Y:S01]  /*27030*/  @!P5 IMAD.MOV R25, RZ, RZ, -R25 ;  /* 0x000000ffff19d224 */ /* 0x000fe200078e0a19 */
[----:B------:R-:W-:Y:S01]  /*27040*/  ISETP.GE.AND P0, PT, R29, RZ, PT ;  /* 0x000000ff1d00720c */ /* 0x000fe20003f06270 */
[----:B---3--:R-:W-:-:S02]  /*27050*/  IMAD.MOV.U32 R29, RZ, RZ, R26 ;  /* 0x000000ffff1d7224 */ /* 0x008fc400078e001a */
[----:B------:R-:W3:Y:S01]  /*27060*/  LDL R26, [R1+0x2320] ;  /* 0x00232000011a7983 */ /* 0x000ee20000100800 */
[----:B------:R0:W-:Y:S03]  /*27070*/  STL [R1], R25 ;  /* 0x0000001901007387 */ /* 0x0001e60000100800 */
[----:B0-----:R-:W4:Y:S01]  /*27080*/  LDL.LU R25, [R1+0x2c6c] ;  /* 0x002c6c0001197983 */ /* 0x001f220000300800 */
[----:B--2---:R-:W-:Y:S01]  /*27090*/  ISETP.GE.AND P5, PT, R27, RZ, PT ;  /* 0x000000ff1b00720c */ /* 0x004fe20003fa6270 */
[----:B------:R-:W-:Y:S01]  /*270a0*/  @!P1 IMAD.MOV R29, RZ, RZ, -R29 ;  /* 0x000000ffff1d9224 */ /* 0x000fe200078e0a1d */
[----:B---3--:R-:W-:Y:S01]  /*270b0*/  ISETP.GE.AND P1, PT, R26, RZ, PT ;  /* 0x000000ff1a00720c */ /* 0x008fe20003f26270 */
[----:B------:R-:W-:Y:S02]  /*270c0*/  IMAD.MOV.U32 R26, RZ, RZ, R24 ;  /* 0x000000ffff1a7224 */ /* 0x000fe400078e0018 */
[----:B----4-:R-:W-:-:S02]  /*270d0*/  IMAD.MOV.U32 R27, RZ, RZ, R25 ;  /* 0x000000ffff1b7224 */ /* 0x010fc400078e0019 */
[----:B------:R-:W2:Y:S02]  /*270e0*/  LDL R25, [R1+0x2308] ;  /* 0x0023080001197983 */ /* 0x000ea40000100800 */
[----:B------:R-:W-:Y:S02]  /*270f0*/  @!P2 IMAD.MOV R27, RZ, RZ, -R27 ;  /* 0x000000ffff1ba224 */ /* 0x000fe400078e0a1b */
[----:B------:R0:W-:Y:S01]  /*27100*/  STL [R1+0x2b48], R29 ;  /* 0x002b481d01007387 */ /* 0x0001e20000100800 */
[----:B------:R-:W3:Y:S01]  /*27110*/  LDL R24, [R1+0x2310] ;  /* 0x0023100001187983 */ /* 0x000ee20000100800 */
[----:B------:R-:W-:-:S03]  /*27120*/  ISETP.GE.AND P2, PT, R23, RZ, PT ;  /* 0x000000ff1700720c */ /* 0x000fc60003f46270 */
[----:B0-----:R-:W4:Y:S01]  /*27130*/  LDL R29, [R1+0x2314] ;  /* 0x00231400011d7983 */ /* 0x001f220000100800 */
[----:B------:R0:W-:Y:S03]  /*27140*/  STL [R1+0x2b4c], R27 ;  /* 0x002b4c1b01007387 */ /* 0x0001e60000100800 */
[----:B0-----:R-:W2:Y:S01]  /*27150*/  LDL R27, [R1+0x2318] ;  /* 0x00231800011b7983 */ /* 0x001ea20000100800 */
[----:B------:R-:W2:Y:S02]  /*27160*/  LDL.LU R23, [R1+0x2c68] ;  /* 0x002c680001177983 */ /* 0x000ea40000300800 */
[----:B------:R-:W-:Y:S02]  /*27170*/  @!P3 IMAD.MOV R26, RZ, RZ, -R26 ;  /* 0x000000ffff1ab224 */ /* 0x000fe400078e0a1a */
[----:B------:R-:W-:-:S03]  /*27180*/  @!P0 IMAD.MOV R22, RZ, RZ, -R22 ;  /* 0x000000ffff168224 */ /* 0x000fc600078e0a16 */
[----:B------:R0:W-:Y:S04]  /*27190*/  STL [R1+0x2b50], R26 ;  /* 0x002b501a01007387 */ /* 0x0001e80000100800 */
[----:B0-----:R-:W3:Y:S01]  /*271a0*/  LDL R26, [R1+0x2300] ;  /* 0x00230000011a7983 */ /* 0x001ee20000100800 */
[----:B--2---:R-:W-:Y:S01]  /*271b0*/  @!P4 IMAD.MOV R23, RZ, RZ, -R23 ;  /* 0x000000ffff17c224 */ /* 0x004fe200078e0a17 */
[----:B------:R-:W-:Y:S02]  /*271c0*/  ISETP.GE.AND P3, PT, R27, RZ, PT ;  /* 0x000000ff1b00720c */ /* 0x000fe40003f66270 */
[----:B----4-:R-:W-:Y:S01]  /*271d0*/  ISETP.GE.AND P4, PT, R29, RZ, PT ;  /* 0x000000ff1d00720c */ /* 0x010fe20003f86270 */
[----:B------:R-:W2:Y:S01]  /*271e0*/  LDL R27, [R1+0x22fc] ;  /* 0x0022fc00011b7983 */ /* 0x000ea20000100800 */
[----:B------:R0:W-:Y:S02]  /*271f0*/  STL [R1+0x2b54], R23 ;  /* 0x002b541701007387 */ /* 0x0001e40000100800 */
[----:B------:R-:W4:Y:S01]  /*27200*/  LDL R29, [R1+0x22f8] ;  /* 0x0022f800011d7983 */ /* 0x000f220000100800 */
[----:B0-----:R-:W2:Y:S01]  /*27210*/  LDL R23, [R1+0x2304] ;  /* 0x0023040001177983 */ /* 0x001ea20000100800 */
[----:B------:R0:W-:Y:S03]  /*27220*/  STL [R1+0x2b58], R22 ;  /* 0x002b581601007387 */ /* 0x0001e60000100800 */
[----:B0-----:R-:W2:Y:S01]  /*27230*/  LDL R22, [R1+0x230c] ;  /* 0x00230c0001167983 */ /* 0x001ea20000100800 */
[----:B---3--:R-:W-:-:S02]  /*27240*/  ISETP.GE.AND P0, PT, R24, RZ, PT ;  /* 0x000000ff1800720c */ /* 0x008fc40003f06270 */
[----:B------:R-:W3:Y:S02]  /*27250*/  LDL R24, [R1+0x22f4] ;  /* 0x0022f40001187983 */ /* 0x000ee40000100800 */
[----:B------:R-:W-:Y:S02]  /*27260*/  @!P5 IMAD.MOV R21, RZ, RZ, -R21 ;  /* 0x000000ffff15d224 */ /* 0x000fe400078e0a15 */
[----:B------:R-:W-:Y:S02]  /*27270*/  @!P1 IMAD.MOV R20, RZ, RZ, -R20 ;  /* 0x000000ffff149224 */ /* 0x000fe400078e0a14 */
[----:B-----5:R-:W-:Y:S02]  /*27280*/  @!P2 IMAD.MOV R19, RZ, RZ, -R19 ;  /* 0x000000ffff13a224 */ /* 0x020fe400078e0a13 */
[----:B------:R-:W-:Y:S01]  /*27290*/  @!P3 IMAD.MOV R18, RZ, RZ, -R18 ;  /* 0x000000ffff12b224 */ /* 0x000fe200078e0a12 */
[----:B------:R-:W-:Y:S01]  /*272a0*/  ISETP.GE.AND P1, PT, R25, RZ, PT ;  /* 0x000000ff1900720c */ /* 0x000fe20003f26270 */
[----:B------:R0:W-:Y:S01]  /*272b0*/  STL [R1+0x2b5c], R21 ;  /* 0x002b5c1501007387 */ /* 0x0001e20000100800 */
[----:B------:R-:W-:Y:S02]  /*272c0*/  STL [R1+0x2b60], R20 ;  /* 0x002b601401007387 */ /* 0x000fe40000100800 */
[----:B------:R-:W5:Y:S02]  /*272d0*/  LDL R25, [R1+0x22f0] ;  /* 0x0022f00001197983 */ /* 0x000f640000100800 */
[----:B------:R-:W-:Y:S01]  /*272e0*/  @!P4 IMAD.MOV R17, RZ, RZ, -R17 ;  /* 0x000000ffff11c224 */ /* 0x000fe200078e0a11 */
[----:B------:R-:W-:Y:S01]  /*272f0*/  STL [R1+0x2b64], R19 ;  /* 0x002b641301007387 */ /* 0x000fe20000100800 */
[----:B------:R-:W-:Y:S01]  /*27300*/  @!P0 IMAD.MOV R16, RZ, RZ, -R16 ;  /* 0x000000ffff108224 */ /* 0x000fe200078e0a10 */
[----:B------:R-:W-:-:S02]  /*27310*/  ISETP.GE.AND P3, PT, R26, RZ, PT ;  /* 0x000000ff1a00720c */ /* 0x000fc40003f66270 */
[----:B0-----:R-:W5:Y:S01]  /*27320*/  LDL R21, [R1+0x22ec] ;  /* 0x0022ec0001157983 */ /* 0x001f620000100800 */
[----:B----4-:R-:W-:Y:S02]  /*27330*/  ISETP.GE.AND P0, PT, R29, RZ, PT ;  /* 0x000000ff1d00720c */ /* 0x010fe40003f06270 */
[----:B--2---:R-:W-:Y:S02]  /*27340*/  ISETP.GE.AND P2, PT, R23, RZ, PT ;  /* 0x000000ff1700720c */ /* 0x004fe40003f46270 */
[----:B------:R-:W-:Y:S02]  /*27350*/  ISETP.GE.AND P5, PT, R22, RZ, PT ;  /* 0x000000ff1600720c */ /* 0x000fe40003fa6270 */
[----:B------:R-:W2:Y:S01]  /*27360*/  LDL R22, [R1+0x22e8] ;  /* 0x0022e80001167983 */ /* 0x000ea20000100800 */
[----:B------:R-:W-:Y:S02]  /*27370*/  STL [R1+0x2b68], R18 ;  /* 0x002b681201007387 */ /* 0x000fe40000100800 */
[----:B------:R-:W4:Y:S02]  /*27380*/  LDL R23, [R1+0x22e4] ;  /* 0x0022e40001177983 */ /* 0x000f240000100800 */
[----:B------:R-:W-:Y:S01]  /*27390*/  STL [R1+0x2b6c], R17 ;  /* 0x002b6c1101007387 */ /* 0x000fe20000100800 */
[----:B------:R-:W2:Y:S01]  /*273a0*/  LDL R26, [R1+0x22e0] ;  /* 0x0022e000011a7983 */ /* 0x000ea20000100800 */
[----:B------:R-:W-:Y:S02]  /*273b0*/  STL [R1+0x2b70], R16 ;  /* 0x002b701001007387 */ /* 0x000fe40000100800 */
[----:B------:R-:W2:Y:S02]  /*273c0*/  LDL R29, [R1+0x22dc] ;  /* 0x0022dc00011d7983 */ /* 0x000ea40000100800 */
[----:B------:R-:W-:Y:S01]  /*273d0*/  @!P5 IMAD.MOV R15, RZ, RZ, -R15 ;  /* 0x000000ffff0fd224 */ /* 0x000fe200078e0a0f */
[----:B---3--:R-:W-:-:S04]  /*273e0*/  ISETP.GE.AND P5, PT, R24, RZ, PT ;  /* 0x000000ff1800720c */ /* 0x008fc80003fa6270 */
[----:B------:R-:W-:Y:S01]  /*273f0*/  STL [R1+0x2b74], R15 ;  /* 0x002b740f01007387 */ /* 0x000fe20000100800 */
[----:B------:R-:W3:Y:S01]  /*27400*/  LDL R24, [R1+0x22d8] ;  /* 0x0022d80001187983 */ /* 0x000ee20000100800 */
[----:B------:R-:W-:Y:S01]  /*27410*/  ISETP.GE.AND P4, PT, R27, RZ, PT ;  /* 0x000000ff1b00720c */ /* 0x000fe20003f86270 */
[----:B------:R-:W-:-:S06]  /*27420*/  @!P1 IMAD.MOV R14, RZ, RZ, -R14 ;  /* 0x000000ffff0e9224 */ /* 0x000fcc00078e0a0e */
[----:B------:R-:W-:Y:S01]  /*27430*/  @!P5 IMAD.MOV R9, RZ, RZ, -R9 ;  /* 0x000000ffff09d224 */ /* 0x000fe200078e0a09 */
[----:B-----5:R-:W-:Y:S01]  /*27440*/  ISETP.GE.AND P1, PT, R25, RZ, PT ;  /* 0x000000ff1900720c */ /* 0x020fe20003f26270 */
[----:B------:R-:W-:Y:S01]  /*27450*/  @!P2 IMAD.MOV R13, RZ, RZ, -R13 ;  /* 0x000000ffff0da224 */ /* 0x000fe200078e0a0d */
[----:B------:R-:W-:Y:S01]  /*27460*/  ISETP.GE.AND P2, PT, R21, RZ, PT ;  /* 0x000000ff1500720c */ /* 0x000fe20003f46270 */
[----:B------:R-:W-:Y:S01]  /*27470*/  @!P3 IMAD.MOV R12, RZ, RZ, -R12 ;  /* 0x000000ffff0cb224 */ /* 0x000fe200078e0a0c */
[----:B------:R-:W5:Y:S01]  /*27480*/  LDL R27, [R1+0xbdc] ;  /* 0x000bdc00011b7983 */ /* 0x000f620000100800 */
[----:B------:R-:W-:Y:S02]  /*27490*/  @!P4 IMAD.MOV R11, RZ, RZ, -R11 ;  /* 0x000000ffff0bc224 */ /* 0x000fe400078e0a0b */
[----:B------:R-:W-:Y:S02]  /*274a0*/  STL [R1+0x2b78], R14 ;  /* 0x002b780e01007387 */ /* 0x000fe40000100800 */
[----:B------:R-:W-:Y:S01]  /*274b0*/  @!P0 IMAD.MOV R10, RZ, RZ, -R10 ;  /* 0x000000ffff0a8224 */ /* 0x000fe200078e0a0a */
[----:B------:R-:W5:Y:S01]  /*274c0*/  LDL R25, [R1+0x22d4] ;  /* 0x0022d40001197983 */ /* 0x000f620000100800 */
[----:B------:R-:W-:Y:S02]  /*274d0*/  STL [R1+0x2b7c], R13 ;  /* 0x002b7c0d01007387 */ /* 0x000fe40000100800 */
[----:B------:R-:W-:Y:S02]  /*274e0*/  STL [R1+0x2b80], R12 ;  /* 0x002b800c01007387 */ /* 0x000fe40000100800 */
[----:B------:R-:W-:Y:S02]  /*274f0*/  STL [R1+0x2b84], R11 ;  /* 0x002b840b01007387 */ /* 0x000fe40000100800 */
[----:B------:R-:W-:-:S02]  /*27500*/  @!P1 IMAD.MOV R8, RZ, RZ, -R8 ;  /* 0x000000ffff089224 */ /* 0x000fc400078e0a08 */
[----:B------:R-:W-:Y:S01]  /*27510*/  @!P2 IMAD.MOV R7, RZ, RZ, -R7 ;  /* 0x000000ffff07a224 */ /* 0x000fe200078e0a07 */
[----:B------:R-:W-:Y:S01]  /*27520*/  STL [R1+0x2b88], R10 ;  /* 0x002b880a01007387 */ /* 0x000fe20000100800 */
[----:B------:R-:W-:Y:S02]  /*27530*/  STL [R1+0x2b8c], R9 ;  /* 0x002b8c0901007387 */ /* 0x000fe40000100800 */
[----:B------:R-:W-:Y:S01]  /*27540*/  STL [R1+0x2b90], R8 ;  /* 0x002b900801007387 */ /* 0x000fe20000100800 */
[----:B------:R0:W-:Y:S01]  /*27550*/  STL [R1+0x2b94], R7 ;  /* 0x002b940701007387 */ /* 0x0001e20000100800 */
[----:B--2---:R-:W-:-:S03]  /*27560*/  ISETP.GE.AND P5, PT, R29, RZ, PT ;  /* 0x000000ff1d00720c */ /* 0x004fc60003fa6270 */
[----:B------:R-:W1:Y:S01]  /*27570*/  S2R R29, SR_TID.X ;  /* 0x00000000001d7919 */ /* 0x000e620000002100 */
[----:B------:R-:W-:Y:S02]  /*27580*/  ISETP.GE.AND P3, PT, R22, RZ, PT ;  /* 0x000000ff1600720c */ /* 0x000fe40003f66270 */
[----:B----4-:R-:W-:Y:S02]  /*27590*/  ISETP.GE.AND P4, PT, R23, RZ, PT ;  /* 0x000000ff1700720c */ /* 0x010fe40003f86270 */
[----:B---3--:R-:W-:-:S09]  /*275a0*/  ISETP.GE.AND P2, PT, R24, RZ, PT ;  /* 0x000000ff1800720c */ /* 0x008fd20003f46270 */
[----:B------:R-:W-:Y:S02]  /*275b0*/  @!P3 IMAD.MOV R6, RZ, RZ, -R6 ;  /* 0x000000ffff06b224 */ /* 0x000fe400078e0a06 */
[----:B------:R-:W-:Y:S01]  /*275c0*/  @!P4 IMAD.MOV R5, RZ, RZ, -R5 ;  /* 0x000000ffff05c224 */ /* 0x000fe200078e0a05 */
[----:B-1----:R-:W-:Y:S02]  /*275d0*/  LOP3.LUT R29, R29, 0x7f, RZ, 0xc0, !PT ;  /* 0x0000007f1d1d7812 */ /* 0x002fe400078ec0ff */
[----:B------:R-:W-:Y:S03]  /*275e0*/  STL [R1+0x2b98], R6 ;  /* 0x002b980601007387 */ /* 0x000fe60000100800 */
[----:B0-----:R-:W-:Y:S01]  /*275f0*/  IMAD R7, R29, c[0x0][0x18c], RZ ;  /* 0x000063001d077a24 */ /* 0x001fe200078e02ff */
[----:B------:R-:W-:Y:S04]  /*27600*/  STL [R1+0x2b9c], R5 ;  /* 0x002b9c0501007387 */ /* 0x000fe80000100800 */
[----:B------:R-:W-:-:S02]  /*27610*/  LEA R24, P6, R7, c[0x0][0x168], 0x1 ;  /* 0x00005a0007187a11 */ /* 0x000fc400078c08ff */
[----:B------:R-:W2:Y:S01]  /*27620*/  LDL.LU R7, [R1+0x7e0] ;  /* 0x0007e00001077983 */ /* 0x000ea20000300800 */
[----:B------:R-:W3:Y:S02]  /*27630*/  LDL.LU R8, [R1+0x7dc] ;  /* 0x0007dc0001087983 */ /* 0x000ee40000300800 */
[----:B------:R-:W4:Y:S02]  /*27640*/  LDL.LU R9, [R1+0x7d8] ;  /* 0x0007d80001097983 */ /* 0x000f240000300800 */
[----:B------:R-:W4:Y:S01]  /*27650*/  LDL.LU R10, [R1+0x7d4] ;  /* 0x0007d400010a7983 */ /* 0x000f220000300800 */
[----:B------:R-:W4:Y:S01]  /*27660*/  LDL.LU R11, [R1+0x7d0] ;  /* 0x0007d000010b7983 */ /* 0x000f220000300800 */
[----:B------:R-:W4:Y:S02]  /*27670*/  LDL.LU R12, [R1+0x7cc] ;  /* 0x0007cc00010c7983 */ /* 0x000f240000300800 */
        /* <DEDUP_REMOVED lines=10> */
[----:B------:R-:W-:Y:S01]  /*27720*/  ISETP.GE.AND P0, PT, R26, RZ, PT ;  /* 0x000000ff1a00720c */ /* 0x000fe20003f06270 */
[----:B------:R-:W4:Y:S01]  /*27730*/  LDL.LU R23, [R1+0x7a0] ;  /* 0x0007a00001177983 */ /* 0x000f220000300800 */
[----:B------:R-:W4:Y:S01]  /*27740*/  LDL.LU R26, [R1+0x79c] ;  /* 0x00079c00011a7983 */ /* 0x000f220000300800 */
[----:B-----5:R-:W-:-:S02]  /*27750*/  ISETP.GE.AND P1, PT, R27, RZ, PT ;  /* 0x000000ff1b00720c */ /* 0x020fc40003f26270 */
[----:B------:R-:W-:Y:S01]  /*27760*/  ISETP.GE.AND P3, PT, R25, RZ, PT ;  /* 0x000000ff1900720c */ /* 0x000fe20003f66270 */
[----:B------:R-:W-:Y:S01]  /*27770*/  @!P5 IMAD.MOV R3, RZ, RZ, -R3 ;  /* 0x000000ffff03d224 */ /* 0x000fe200078e0a03 */
[----:B------:R-:W5:Y:S01]  /*27780*/  LDL.LU R27, [R1+0x798] ;  /* 0x00079800011b7983 */ /* 0x000f620000300800 */
[----:B------:R-:W5:Y:S02]  /*27790*/  LDL.LU R29, [R1+0x794] ;  /* 0x00079400011d7983 */ /* 0x000f640000300800 */
[----:B------:R-:W-:Y:S01]  /*277a0*/  @!P2 IMAD.MOV R0, RZ, RZ, -R0 ;  /* 0x000000ffff00a224 */ /* 0x000fe200078e0a00 */
[----:B------:R-:W-:Y:S02]  /*277b0*/  ISETP.NE.AND P4, PT, RZ, c[0x0][0x17c], PT ;  /* 0x00005f00ff007a0c */ /* 0x000fe40003f85270 */
[----:B------:R-:W-:Y:S01]  /*277c0*/  @!P0 IMAD.MOV R4, RZ, RZ, -R4 ;  /* 0x000000ffff048224 */ /* 0x000fe200078e0a04 */
[----:B------:R-:W-:Y:S02]  /*277d0*/  LOP3.LUT R25, RZ, c[0x0][0x17c], RZ, 0x33, !PT ;  /* 0x00005f00ff197a12 */ /* 0x000fe400078e33ff */
[----:B------:R-:W-:Y:S01]  /*277e0*/  @!P1 IMAD.MOV R2, RZ, RZ, -R2 ;  /* 0x000000ffff029224 */ /* 0x000fe200078e0a02 */
[----:B------:R-:W-:Y:S01]  /*277f0*/  STL [R1+0x2b00], R24 ;  /* 0x002b001801007387 */ /* 0x000fe20000100800 */
[----:B------:R-:W-:Y:S02]  /*27800*/  STL [R1+0x2ba0], R4 ;  /* 0x002ba00401007387 */ /* 0x000fe40000100800 */
[----:B------:R-:W-:Y:S02]  /*27810*/  STL [R1+0x2ba4], R3 ;  /* 0x002ba40301007387 */ /* 0x000fe40000100800 */
[----:B------:R-:W-:Y:S01]  /*27820*/  @!P3 IMAD.MOV R28, RZ, RZ, -R28 ;  /* 0x000000ffff1cb224 */ /* 0x000fe200078e0a1c */
[----:B------:R2:W-:Y:S01]  /*27830*/  STL [R1+0x2ba8], R2 ;  /* 0x002ba80201007387 */ /* 0x0005e20000100800 */
[----:B------:R3:W-:Y:S03]  /*27840*/  STL [R1+0x2bac], R0 ;  /* 0x002bac0001007387 */ /* 0x0007e60000100800 */
[----:B------:R-:W-:Y:S01]  /*27850*/  STL [R1+0x2bb0], R28 ;  /* 0x002bb01c01007387 */ /* 0x000fe20000100800 */
[----:B--2---:R-:W-:-:S02]  /*27860*/  SEL R2, R25, R7, !P4 ;  /* 0x0000000719027207 */ /* 0x004fc40006000000 */
[C---:B---3--:R-:W-:Y:S02]  /*27870*/  SEL R0, R25.reuse, R8, !P4 ;  /* 0x0000000819007207 */ /* 0x048fe40006000000 */
[C---:B----4-:R-:W-:Y:S01]  /*27880*/  SEL R3, R25.reuse, R9, !P4 ;  /* 0x0000000919037207 */ /* 0x050fe20006000000 */
[----:B------:R0:W-:Y:S02]  /*27890*/  STL [R1+0x8e0], R2 ;  /* 0x0008e00201007387 */ /* 0x0001e40000100800 */
[----:B------:R1:W-:Y:S02]  /*278a0*/  STL [R1+0x8dc], R0 ;  /* 0x0008dc0001007387 */ /* 0x0003e40000100800 */
[----:B------:R2:W-:Y:S01]  /*278b0*/  STL [R1+0x8d8], R3 ;  /* 0x0008d80301007387 */ /* 0x0005e20000100800 */
[C---:B0-----:R-:W-:Y:S02]  /*278c0*/  SEL R2, R25.reuse, R10, !P4 ;  /* 0x0000000a19027207 */ /* 0x041fe40006000000 */
[----:B-1----:R-:W-:-:S02]  /*278d0*/  SEL R0, R25, R11, !P4 ;  /* 0x0000000b19007207 */ /* 0x002fc40006000000 */
[C---:B--2---:R-:W-:Y:S01]  /*278e0*/  SEL R3, R25.reuse, R12, !P4 ;  /* 0x0000000c19037207 */ /* 0x044fe20006000000 */
[----:B------:R0:W-:Y:S02]  /*278f0*/  STL [R1+0x8d4], R2 ;  /* 0x0008d40201007387 */ /* 0x0001e40000100800 */
[----:B------:R1:W-:Y:S02]  /*27900*/  STL [R1+0x8d0], R0 ;  /* 0x0008d00001007387 */ /* 0x0003e40000100800 */
[----:B------:R2:W-:Y:S01]  /*27910*/  STL [R1+0x8cc], R3 ;  /* 0x0008cc0301007387 */ /* 0x0005e20000100800 */
[C---:B0-----:R-:W-:Y:S02]  /*27920*/  SEL R2, R25.reuse, R13, !P4 ;  /* 0x0000000d19027207 */ /* 0x041fe40006000000 */
[C---:B-1----:R-:W-:Y:S02]  /*27930*/  SEL R0, R25.reuse, R14, !P4 ;  /* 0x0000000e19007207 */ /* 0x042fe40006000000 */
[C---:B--2---:R-:W-:Y:S01]  /*27940*/  SEL R3, R25.reuse, R15, !P4 ;  /* 0x0000000f19037207 */ /* 0x044fe20006000000 */
[----:B------:R0:W-:Y:S02]  /*27950*/  STL [R1+0x8c8], R2 ;  /* 0x0008c80201007387 */ /* 0x0001e40000100800 */
[----:B------:R1:W-:Y:S02]  /*27960*/  STL [R1+0x8c4], R0 ;  /* 0x0008c40001007387 */ /* 0x0003e40000100800 */
[----:B------:R2:W-:Y:S01]  /*27970*/  STL [R1+0x8c0], R3 ;  /* 0x0008c00301007387 */ /* 0x0005e20000100800 */
[----:B0-----:R-:W-:-:S02]  /*27980*/  SEL R2, R25, R16, !P4 ;  /* 0x0000001019027207 */ /* 0x001fc40006000000 */
[C---:B-1----:R-:W-:Y:S02]  /*27990*/  SEL R0, R25.reuse, R17, !P4 ;  /* 0x0000001119007207 */ /* 0x042fe40006000000 */
[C---:B--2---:R-:W-:Y:S01]  /*279a0*/  SEL R3, R25.reuse, R18, !P4 ;  /* 0x0000001219037207 */ /* 0x044fe20006000000 */
        /* <DEDUP_REMOVED lines=14> */
[----:B------:R-:W-:Y:S01]  /*27a90*/  STL [R1+0x89c], R3 ;  /* 0x00089c0301007387 */ /* 0x000fe20000100800 */
[----:B------:R-:W2:Y:S01]  /*27aa0*/  LDL.LU R28, [R1+0x784] ;  /* 0x00078400011c7983 */ /* 0x000ea20000300800 */
[----:B-----5:R-:W-:-:S02]  /*27ab0*/  SEL R2, R25, R27, !P4 ;  /* 0x0000001b19027207 */ /* 0x020fc40006000000 */
[----:B0-----:R-:W-:-:S03]  /*27ac0*/  SEL R0, R25, R29, !P4 ;  /* 0x0000001d19007207 */ /* 0x001fc60006000000 */
[----:B------:R-:W-:Y:S04]  /*27ad0*/  STL [R1+0x898], R2 ;  /* 0x0008980201007387 */ /* 0x000fe80000100800 */
[----:B--2---:R0:W-:Y:S01]  /*27ae0*/  STL [R1+0x2c5c], R28 ;  /* 0x002c5c1c01007387 */ /* 0x0041e20000100800 */
[----:B------:R-:W-:Y:S03]  /*27af0*/  STL [R1+0x894], R0 ;  /* 0x0008940001007387 */ /* 0x000fe60000100800 */
[----:B0-----:R-:W2:Y:S04]  /*27b00*/  LDL.LU R28, [R1+0x788] ;  /* 0x00078800011c7983 */ /* 0x001ea80000300800 */
[----:B--2---:R0:W-:Y:S04]  /*27b10*/  STL [R1+0x2c60], R28 ;  /* 0x002c601c01007387 */ /* 0x0041e80000100800 */
[----:B0-----:R-:W2:Y:S04]  /*27b20*/  LDL.LU R28, [R1+0x78c] ;  /* 0x00078c00011c7983 */ /* 0x001ea80000300800 */
[----:B--2---:R0:W-:Y:S04]  /*27b30*/  STL [R1+0x2c64], R28 ;  /* 0x002c641c01007387 */ /* 0x0041e80000100800 */
[----:B0-----:R-:W2:Y:S01]  /*27b40*/  LDL.LU R28, [R1+0x790] ;  /* 0x00079000011c7983 */ /* 0x001ea20000300800 */
[----:B------:R-:W3:Y:S02]  /*27b50*/  LDL.LU R0, [R1+0x780] ;  /* 0x0007800001007983 */ /* 0x000ee40000300800 */
[----:B------:R-:W4:Y:S02]  /*27b60*/  LDL.LU R2, [R1+0x77c] ;  /* 0x00077c0001027983 */ /* 0x000f240000300800 */
[----:B------:R-:W5:Y:S01]  /*27b70*/  LDL.LU R3, [R1+0x778] ;  /* 0x0007780001037983 */ /* 0x000f620000300800 */
[----:B------:R-:W3:Y:S01]  /*27b80*/  LDL.LU R4, [R1+0x774] ;  /* 0x0007740001047983 */ /* 0x000ee20000300800 */
[----:B------:R-:W3:Y:S02]  /*27b90*/  LDL.LU R24, [R1+0x770] ;  /* 0x0007700001187983 */ /* 0x000ee40000300800 */
[----:B------:R-:W3:Y:S02]  /*27ba0*/  LDL.LU R5, [R1+0x76c] ;  /* 0x00076c0001057983 */ /* 0x000ee40000300800 */
[----:B------:R-:W3:Y:S01]  /*27bb0*/  LDL.LU R6, [R1+0x768] ;  /* 0x0007680001067983 */ /* 0x000ee20000300800 */
        /* <DEDUP_REMOVED lines=20> */
[----:B--2---:R-:W-:-:S05]  /*27d00*/  SEL R28, R25, R28, !P4 ;  /* 0x0000001c191c7207 */ /* 0x004fca0006000000 */
[----:B------:R0:W-:Y:S04]  /*27d10*/  STL [R1+0x890], R28 ;  /* 0x0008901c01007387 */ /* 0x0001e80000100800 */
[----:B0-----:R-:W2:Y:S02]  /*27d20*/  LDL.LU R28, [R1+0x2c64] ;  /* 0x002c6400011c7983 */ /* 0x001ea40000300800 */
[----:B--2---:R-:W-:-:S05]  /*27d30*/  SEL R28, R25, R28, !P4 ;  /* 0x0000001c191c7207 */ /* 0x004fca0006000000 */
[----:B------:R0:W-:Y:S04]  /*27d40*/  STL [R1+0x88c], R28 ;  /* 0x00088c1c01007387 */ /* 0x0001e80000100800 */
[----:B0-----:R-:W2:Y:S02]  /*27d50*/  LDL.LU R28, [R1+0x2c60] ;  /* 0x002c6000011c7983 */ /* 0x001ea40000300800 */
[----:B--2---:R-:W-:-:S05]  /*27d60*/  SEL R28, R25, R28, !P4 ;  /* 0x0000001c191c7207 */ /* 0x004fca0006000000 */
[----:B------:R0:W-:Y:S04]  /*27d70*/  STL [R1+0x888], R28 ;  /* 0x0008881c01007387 */ /* 0x0001e80000100800 */
[----:B0-----:R-:W2:Y:S01]  /*27d80*/  LDL.LU R28, [R1+0x2c5c] ;  /* 0x002c5c00011c7983 */ /* 0x001ea20000300800 */
[C---:B----4-:R-:W-:Y:S02]  /*27d90*/  SEL R2, R25.reuse, R2, !P4 ;  /* 0x0000000219027207 */ /* 0x050fe40006000000 */
[----:B--2---:R-:W-:-:S05]  /*27da0*/  SEL R28, R25, R28, !P4 ;  /* 0x0000001c191c7207 */ /* 0x004fca0006000000 */
[----:B------:R3:W-:Y:S02]  /*27db0*/  STL [R1+0x884], R28 ;  /* 0x0008841c01007387 */ /* 0x0007e40000100800 */
[C---:B---3--:R-:W-:Y:S01]  /*27dc0*/  SEL R28, R25.reuse, R0, !P4 ;  /* 0x00000000191c7207 */ /* 0x048fe20006000000 */
[C---:B-----5:R-:W-:Y:S01]  /*27dd0*/  SEL R0, R25.reuse, R3, !P4 ;  /* 0x0000000319007207 */ /* 0x060fe20006000000 */
[----:B------:R-:W-:-:S03]  /*27de0*/  SEL R3, R25, R4, !P4 ;  /* 0x0000000419037207 */ /* 0x000fc60006000000 */
[----:B------:R-:W-:Y:S01]  /*27df0*/  STL [R1+0x880], R28 ;  /* 0x0008801c01007387 */ /* 0x000fe20000100800 */
        /* <DEDUP_REMOVED lines=44> */
[----:B------:R-:W-:Y:S02]  /*280c0*/  STL [R1+0x820], R3 ;  /* 0x0008200301007387 */ /* 0x000fe40000100800 */
[----:B------:R-:W2:Y:S01]  /*280d0*/  LDL.LU R28, [R1+0x708] ;  /* 0x00070800011c7983 */ /* 0x000ea20000300800 */
[----:B0-----:R-:W-:-:S02]  /*280e0*/  SEL R2, R25, R27, !P4 ;  /* 0x0000001b19027207 */ /* 0x001fc40006000000 */
[----:B-1----:R-:W-:-:S03]  /*280f0*/  SEL R0, R25, R29, !P4 ;  /* 0x0000001d19007207 */ /* 0x002fc60006000000 */
        /* <DEDUP_REMOVED lines=1321> */
[----:B------:R-:W3:Y:S01]  /*2d390*/  LDL.LU R24, [R1] ;  /* 0x0000000001187983 */ /* 0x000ee20000300800 */
        /* <DEDUP_REMOVED lines=9> */
[C---:B---3--:R-:W-:Y:S02]  /*2d430*/  SEL R0, R25.reuse, R0, !P4 ;  /* 0x0000000019007207 */ /* 0x048fe40006000000 */
[C---:B----4-:R-:W-:Y:S02]  /*2d440*/  SEL R2, R25.reuse, R2, !P4 ;  /* 0x0000000219027207 */ /* 0x050fe40006000000 */
[C---:B-----5:R-:W-:Y:S02]  /*2d450*/  SEL R3, R25.reuse, R3, !P4 ;  /* 0x0000000319037207 */ /* 0x060fe40006000000 */
[----:B------:R-:W-:-:S02]  /*2d460*/  SEL R4, R25, R4, !P4 ;  /* 0x0000000419047207 */ /* 0x000fc40006000000 */
[C---:B------:R-:W-:Y:S02]  /*2d470*/  SEL R5, R25.reuse, R5, !P4 ;  /* 0x0000000519057207 */ /* 0x040fe40006000000 */
[C---:B------:R-:W-:Y:S02]  /*2d480*/  SEL R6, R25.reuse, R6, !P4 ;  /* 0x0000000619067207 */ /* 0x040fe40006000000 */
[C---:B------:R-:W-:Y:S02]  /*2d490*/  SEL R7, R25.reuse, R7, !P4 ;  /* 0x0000000719077207 */ /* 0x040fe40006000000 */
[C---:B------:R-:W-:Y:S02]  /*2d4a0*/  SEL R8, R25.reuse, R8, !P4 ;  /* 0x0000000819087207 */ /* 0x040fe40006000000 */
[C---:B------:R-:W-:Y:S02]  /*2d4b0*/  SEL R9, R25.reuse, R9, !P4 ;  /* 0x0000000919097207 */ /* 0x040fe40006000000 */
        /* <DEDUP_REMOVED lines=17> */
[----:B--2---:R-:W-:-:S05]  /*2d5d0*/  SEL R28, R25, R28, !P4 ;  /* 0x0000001c191c7207 */ /* 0x004fca0006000000 */
[----:B------:R0:W-:Y:S04]  /*2d5e0*/  STL [R1+0xe8], R28 ;  /* 0x0000e81c01007387 */ /* 0x0001e80000100800 */
[----:B0-----:R-:W2:Y:S01]  /*2d5f0*/  LDL.LU R28, [R1+0x2bb0] ;  /* 0x002bb000011c7983 */ /* 0x001ea20000300800 */
[----:B------:R0:W-:Y:S03]  /*2d600*/  STL [R1+0xe4], R0 ;  /* 0x0000e40001007387 */ /* 0x0001e60000100800 */
[----:B0-----:R-:W3:Y:S01]  /*2d610*/  LDL.LU R0, [R1+0x2bac] ;  /* 0x002bac0001007983 */ /* 0x001ee20000300800 */
[----:B------:R0:W-:Y:S03]  /*2d620*/  STL [R1+0xe0], R2 ;  /* 0x0000e00201007387 */ /* 0x0001e60000100800 */
[----:B0-----:R-:W4:Y:S01]  /*2d630*/  LDL.LU R2, [R1+0x2ba8] ;  /* 0x002ba80001027983 */ /* 0x001f220000300800 */
[----:B------:R0:W-:Y:S03]  /*2d640*/  STL [R1+0xdc], R3 ;  /* 0x0000dc0301007387 */ /* 0x0001e60000100800 */
[----:B0-----:R-:W5:Y:S01]  /*2d650*/  LDL.LU R3, [R1+0x2ba4] ;  /* 0x002ba40001037983 */ /* 0x001f620000300800 */
[----:B------:R0:W-:Y:S03]  /*2d660*/  STL [R1+0xd8], R4 ;  /* 0x0000d80401007387 */ /* 0x0001e60000100800 */
[----:B0-----:R-:W2:Y:S01]  /*2d670*/  LDL.LU R4, [R1+0x2ba0] ;  /* 0x002ba00001047983 */ /* 0x001ea20000300800 */
        /* <DEDUP_REMOVED lines=41> */
[----:B0-----:R-:W3:Y:S01]  /*2d910*/  LDL.LU R27, [R1+0x2b4c] ;  /* 0x002b4c00011b7983 */ /* 0x001ee20000300800 */
[----:B------:R0:W-:Y:S03]  /*2d920*/  STL [R1+0x80], R29 ;  /* 0x0000801d01007387 */ /* 0x0001e60000100800 */
[----:B0-----:R-:W4:Y:S01]  /*2d930*/  LDL.LU R29, [R1+0x2b48] ;  /* 0x002b4800011d7983 */ /* 0x001f220000300800 */
[----:B------:R-:W-:-:S05]  /*2d940*/  SEL R24, R25, R24, !P4 ;  /* 0x0000001819187207 */ /* 0x000fca0006000000 */
[----:B------:R4:W-:Y:S01]  /*2d950*/  STL [R1+0x7c], R24 ;  /* 0x00007c1801007387 */ /* 0x0009e20000100800 */
[C---:B--2---:R-:W-:Y:S02]  /*2d960*/  SEL R26, R25.reuse, R26, !P4 ;  /* 0x0000001a191a7207 */ /* 0x044fe40006000000 */
[C---:B---3--:R-:W-:Y:S02]  /*2d970*/  SEL R27, R25.reuse, R27, !P4 ;  /* 0x0000001b191b7207 */ /* 0x048fe40006000000 */
[----:B----4-:R-:W-:-:S05]  /*2d980*/  SEL R24, R25, R29, !P4 ;  /* 0x0000001d19187207 */ /* 0x010fca0006000000 */
[----:B------:R0:W-:Y:S01]  /*2d990*/  STL [R1+0x78], R24 ;  /* 0x0000781801007387 */ /* 0x0001e20000100800 */
[----:B------:R-:W-:Y:S02]  /*2d9a0*/  STL [R1+0x74], R27 ;  /* 0x0000741b01007387 */ /* 0x000fe40000100800 */
[----:B------:R1:W-:Y:S01]  /*2d9b0*/  STL [R1+0x70], R26 ;  /* 0x0000701a01007387 */ /* 0x0003e20000100800 */
[C---:B0-----:R-:W-:Y:S01]  /*2d9c0*/  SEL R24, R25.reuse, R23, !P4 ;  /* 0x0000001719187207 */ /* 0x041fe20006000000 */
[C---:B------:R-:W-:Y:S01]  /*2d9d0*/  SEL R23, R25.reuse, R22, !P4 ;  /* 0x0000001619177207 */ /* 0x040fe20006000000 */
[C---:B------:R-:W-:Y:S01]  /*2d9e0*/  SEL R22, R25.reuse, R21, !P4 ;  /* 0x0000001519167207 */ /* 0x040fe20006000000 */
[C---:B------:R-:W-:Y:S01]  /*2d9f0*/  SEL R21, R25.reuse, R20, !P4 ;  /* 0x0000001419157207 */ /* 0x040fe20006000000 */
[C---:B------:R-:W-:Y:S01]  /*2da00*/  SEL R20, R25.reuse, R19, !P4 ;  /* 0x0000001319147207 */ /* 0x040fe20006000000 */
[----:B------:R-:W-:Y:S01]  /*2da10*/  STL [R1+0x6c], R24 ;  /* 0x00006c1801007387 */ /* 0x000fe20000100800 */
        /* <DEDUP_REMOVED lines=13> */
[----:B------:R-:W-:Y:S02]  /*2daf0*/  STL [R1+0x50], R17 ;  /* 0x0000501101007387 */ /* 0x000fe40000100800 */
[----:B------:R-:W-:Y:S01]  /*2db00*/  STL [R1+0x4c], R16 ;  /* 0x00004c1001007387 */ /* 0x000fe20000100800 */
[C---:B------:R-:W-:Y:S01]  /*2db10*/  SEL R12, R25.reuse, R11, !P4 ;  /* 0x0000000b190c7207 */ /* 0x040fe20006000000 */
[----:B------:R-:W-:Y:S01]  /*2db20*/  STL [R1+0x40], R15 ;  /* 0x0000400f01007387 */ /* 0x000fe20000100800 */
[----:B------:R-:W-:Y:S01]  /*2db30*/  STL [R1+0x30], R14 ;  /* 0x0000300e01007387 */ /* 0x000fe20000100800 */
[C---:B------:R-:W-:Y:S01]  /*2db40*/  SEL R11, R25.reuse, R10, !P4 ;  /* 0x0000000a190b7207 */ /* 0x040fe20006000000 */
[----:B------:R-:W-:Y:S01]  /*2db50*/  STL [R1+0x28], R13 ;  /* 0x0000280d01007387 */ /* 0x000fe20000100800 */
[----:B------:R-:W2:Y:S01]  /*2db60*/  LDL.LU R10, [R1+0x8e0] ;  /* 0x0008e000010a7983 */ /* 0x000ea20000300800 */
[----:B------:R-:W-:Y:S02]  /*2db70*/  STL [R1+0x18], R12 ;  /* 0x0000180c01007387 */ /* 0x000fe40000100800 */
[----:B-1----:R-:W3:Y:S02]  /*2db80*/  LDL.LU R26, [R1+0x8dc] ;  /* 0x0008dc00011a7983 */ /* 0x002ee40000300800 */
[----:B------:R0:W-:Y:S02]  /*2db90*/  STL [R1+0x10], R11 ;  /* 0x0000100b01007387 */ /* 0x0001e40000100800 */
[----:B0-----:R-:W4:Y:S01]  /*2dba0*/  LDL.LU R11, [R1+0x8d8] ;  /* 0x0008d800010b7983 */ /* 0x001f220000300800 */
[----:B------:R-:W4:Y:S02]  /*2dbb0*/  LDL.LU R12, [R1+0x8d4] ;  /* 0x0008d400010c7983 */ /* 0x000f240000300800 */
[----:B------:R-:W4:Y:S02]  /*2dbc0*/  LDL.LU R13, [R1+0x8d0] ;  /* 0x0008d000010d7983 */ /* 0x000f240000300800 */
[----:B------:R-:W4:Y:S01]  /*2dbd0*/  LDL.LU R14, [R1+0x8cc] ;  /* 0x0008cc00010e7983 */ /* 0x000f220000300800 */
[----:B------:R-:W4:Y:S01]  /*2dbe0*/  LDL.LU R15, [R1+0x8c8] ;  /* 0x0008c800010f7983 */ /* 0x000f220000300800 */
[----:B------:R-:W4:Y:S03]  /*2dbf0*/  LDL.LU R16, [R1+0x8c4] ;  /* 0x0008c40001107983 */ /* 0x000f260000300800 */
[----:B------:R-:W0:Y:S01]  /*2dc00*/  S2R R23, SR_TID.X ;  /* 0x0000000000177919 */ /* 0x000e220000002100 */
[----:B------:R-:W4:Y:S02]  /*2dc10*/  LDL.LU R17, [R1+0x8c0] ;  /* 0x0008c00001117983 */ /* 0x000f240000300800 */
[----:B------:R-:W4:Y:S02]  /*2dc20*/  LDL.LU R18, [R1+0x8bc] ;  /* 0x0008bc0001127983 */ /* 0x000f240000300800 */
[----:B------:R-:W4:Y:S01]  /*2dc30*/  LDL.LU R19, [R1+0x8b8] ;  /* 0x0008b80001137983 */ /* 0x000f220000300800 */
[----:B------:R-:W4:Y:S01]  /*2dc40*/  LDL.LU R20, [R1+0x8b4] ;  /* 0x0008b40001147983 */ /* 0x000f220000300800 */
[C---:B------:R-:W-:Y:S01]  /*2dc50*/  SEL R24, R25.reuse, R9, !P4 ;  /* 0x0000000919187207 */ /* 0x040fe20006000000 */
        /* <DEDUP_REMOVED lines=8> */
[----:B------:R-:W-:Y:S01]  /*2dce0*/  STL [R1+0x2b04], R24 ;  /* 0x002b041801007387 */ /* 0x000fe20000100800 */
[C---:B------:R-:W-:Y:S01]  /*2dcf0*/  SEL R4, R25.reuse, R4, !P4 ;  /* 0x0000000419047207 */ /* 0x040fe20006000000 */
[----:B------:R-:W-:Y:S01]  /*2dd00*/  STL [R1+0x2b08], R8 ;  /* 0x002b080801007387 */ /* 0x000fe20000100800 */
[C---:B-----5:R-:W-:Y:S01]  /*2dd10*/  SEL R3, R25.reuse, R3, !P4 ;  /* 0x0000000319037207 */ /* 0x060fe20006000000 */
[----:B------:R-:W-:Y:S01]  /*2dd20*/  STL [R1+0x2b0c], R7 ;  /* 0x002b0c0701007387 */ /* 0x000fe20000100800 */
[----:B------:R-:W-:Y:S01]  /*2dd30*/  SEL R2, R25, R2, !P4 ;  /* 0x0000000219027207 */ /* 0x000fe20006000000 */
[----:B------:R-:W-:Y:S01]  /*2dd40*/  STL [R1+0x2b10], R6 ;  /* 0x002b100601007387 */ /* 0x000fe20000100800 */
[----:B0-----:R-:W-:-:S02]  /*2dd50*/  LOP3.LUT R23, R23, 0x7f, RZ, 0xc0, !PT ;  /* 0x0000007f17177812 */ /* 0x001fc400078ec0ff */
[C---:B------:R-:W-:Y:S01]  /*2dd60*/  SEL R0, R25.reuse, R0, !P4 ;  /* 0x0000000019007207 */ /* 0x040fe20006000000 */
[----:B------:R-:W-:Y:S01]  /*2dd70*/  STL [R1+0x2b14], R5 ;  /* 0x002b140501007387 */ /* 0x000fe20000100800 */
[----:B------:R-:W-:Y:S01]  /*2dd80*/  SEL R25, R25, R28, !P4 ;  /* 0x0000001c19197207 */ /* 0x000fe20006000000 */
[----:B------:R-:W-:Y:S02]  /*2dd90*/  STL [R1+0x2b18], R4 ;  /* 0x002b180401007387 */ /* 0x000fe40000100800 */
[----:B------:R-:W-:Y:S01]  /*2dda0*/  IMAD R23, R23, c[0x0][0x18c], RZ ;  /* 0x0000630017177a24 */ /* 0x000fe200078e02ff */
[----:B------:R-:W-:Y:S01]  /*2ddb0*/  STL [R1+0x2b1c], R3 ;  /* 0x002b1c0301007387 */ /* 0x000fe20000100800 */
[----:B------:R-:W-:Y:S02]  /*2ddc0*/  STL [R1+0x2b20], R2 ;  /* 0x002b200201007387 */ /* 0x000fe40000100800 */
[----:B------:R3:W-:Y:S02]  /*2ddd0*/  STL [R1+0x2b24], R0 ;  /* 0x002b240001007387 */ /* 0x0007e40000100800 */
[----:B------:R-:W-:Y:S01]  /*2dde0*/  STL [R1+0x2b28], R25 ;  /* 0x002b281901007387 */ /* 0x000fe20000100800 */
[----:B------:R-:W-:-:S02]  /*2ddf0*/  LEA.HI.X.SX32 R9, R23, c[0x0][0x16c], 0x1, P6 ;  /* 0x00005b0017097a11 */ /* 0x000fc400030f0eff */
[----:B------:R-:W5:Y:S03]  /*2de00*/  LDL.LU R23, [R1+0x8a0] ;  /* 0x0008a00001177983 */ /* 0x000f660000300800 */
[----:B------:R-:W-:Y:S02]  /*2de10*/  STL [R1+0x2afc], R9 ;  /* 0x002afc0901007387 */ /* 0x000fe40000100800 */
[----:B---3--:R-:W-:Y:S02]  /*2de20*/  IMAD R0, R26, c[0x0][0x190], RZ ;  /* 0x000064001a007a24 */ /* 0x008fe400078e02ff */
[----:B------:R-:W3:Y:S01]  /*2de30*/  LDL.LU R26, [R1+0x89c] ;  /* 0x00089c00011a7983 */ /* 0x000ee20000300800 */
[----:B--2---:R-:W-:-:S05]  /*2de40*/  IMAD R2, R10, c[0x0][0x190], RZ ;  /* 0x000064000a027a24 */ /* 0x004fca00078e02ff */
[----:B------:R0:W-:Y:S01]  /*2de50*/  STL [R1+0x48], R2 ;  /* 0x0000480201007387 */ /* 0x0001e20000100800 */
[----:B------:R1:W-:Y:S02]  /*2de60*/  STL [R1+0x44], R0 ;  /* 0x0000440001007387 */ /* 0x0003e40000100800 */
[----:B----4-:R-:W-:Y:S02]  /*2de70*/  IMAD R3, R13, c[0x0][0x190], RZ ;  /* 0x000064000d037a24 */ /* 0x010fe400078e02ff */
[----:B0-----:R-:W-:Y:S02]  /*2de80*/  IMAD R2, R11, c[0x0][0x190], RZ ;  /* 0x000064000b027a24 */ /* 0x001fe400078e02ff */
[----:B-1----:R-:W-:-:S03]  /*2de90*/  IMAD R0, R12, c[0x0][0x190], RZ ;  /* 0x000064000c007a24 */ /* 0x002fc600078e02ff */
[----:B------:R0:W-:Y:S02]  /*2dea0*/  STL [R1+0x3c], R2 ;  /* 0x00003c0201007387 */ /* 0x0001e40000100800 */
[----:B------:R1:W-:Y:S02]  /*2deb0*/  STL [R1+0x38], R0 ;  /* 0x0000380001007387 */ /* 0x0003e40000100800 */
[----:B------:R-:W-:Y:S02]  /*2dec0*/  STL [R1+0x34], R3 ;  /* 0x0000340301007387 */ /* 0x000fe40000100800 */
[----:B------:R-:W2:Y:S02]  /*2ded0*/  LDL.LU R12, [R1+0x898] ;  /* 0x00089800010c7983 */ /* 0x000ea40000300800 */
[----:B0-----:R-:W-:Y:S02]  /*2dee0*/  IMAD R2, R14, c[0x0][0x190], RZ ;  /* 0x000064000e027a24 */ /* 0x001fe400078e02ff */
[----:B-1----:R-:W-:-:S03]  /*2def0*/  IMAD R0, R15, c[0x0][0x190], RZ ;  /* 0x000064000f007a24 */ /* 0x002fc600078e02ff */
[----:B------:R0:W-:Y:S02]  /*2df00*/  STL [R1+0x2c], R2 ;  /* 0x00002c0201007387 */ /* 0x0001e40000100800 */
[----:B------:R1:W-:Y:S02]  /*2df10*/  STL [R1+0x24], R0 ;  /* 0x0000240001007387 */ /* 0x0003e40000100800 */
[----:B------:R-:W4:Y:S02]  /*2df20*/  LDL.LU R13, [R1+0x894] ;  /* 0x00089400010d7983 */ /* 0x000f240000300800 */
[----:B0-----:R-:W-:-:S05]  /*2df30*/  IMAD R2, R16, c[0x0][0x190], RZ ;  /* 0x0000640010027a24 */ /* 0x001fca00078e02ff */
[----:B------:R0:W-:Y:S01]  /*2df40*/  STL [R1+0x20], R2 ;  /* 0x0000200201007387 */ /* 0x0001e20000100800 */
[----:B------:R-:W4:Y:S02]  /*2df50*/  LDL.LU R14, [R1+0x890] ;  /* 0x00089000010e7983 */ /* 0x000f240000300800 */
[----:B-1----:R-:W-:-:S05]  /*2df60*/  IMAD R0, R17, c[0x0][0x190], RZ ;  /* 0x0000640011007a24 */ /* 0x002fca00078e02ff */
[----:B------:R1:W-:Y:S01]  /*2df70*/  STL [R1+0x1c], R0 ;  /* 0x00001c0001007387 */ /* 0x0003e20000100800 */
[----:B------:R-:W4:Y:S02]  /*2df80*/  LDL.LU R15, [R1+0x88c] ;  /* 0x00088c00010f7983 */ /* 0x000f240000300800 */
[----:B0-----:R-:W-:Y:S02]  /*2df90*/  IMAD R2, R18, c[0x0][0x190], RZ ;  /* 0x0000640012027a24 */ /* 0x001fe400078e02ff */
[----:B-1----:R-:W-:-:S03]  /*2dfa0*/  IMAD R0, R19, c[0x0][0x190], RZ ;  /* 0x0000640013007a24 */ /* 0x002fc600078e02ff */
[----:B------:R0:W-:Y:S01]  /*2dfb0*/  STL [R1+0x14], R2 ;  /* 0x0000140201007387 */ /* 0x0001e20000100800 */
[----:B------:R-:W-:-:S03]  /*2dfc0*/  IMAD R29, R29, c[0x0][0x190], RZ ;  /* 0x000064001d1d7a24 */ /* 0x000fc600078e02ff */
[----:B------:R1:W-:Y:S01]  /*2dfd0*/  STL [R1+0xc], R0 ;  /* 0x00000c0001007387 */ /* 0x0003e20000100800 */
[----:B0-----:R-:W-:Y:S02]  /*2dfe0*/  IMAD R2, R20, c[0x0][0x190], RZ ;  /* 0x0000640014027a24 */ /* 0x001fe400078e02ff */
[----:B-1----:R-:W-:-:S03]  /*2dff0*/  IMAD R0, R21, c[0x0][0x190], RZ ;  /* 0x0000640015007a24 */ /* 0x002fc600078e02ff */
[----:B------:R-:W-:Y:S01]  /*2e000*/  STL [R1+0x8], R2 ;  /* 0x0000080201007387 */ /* 0x000fe20000100800 */
[----:B------:R-:W4:Y:S02]  /*2e010*/  LDL.LU R16, [R1+0x888] ;  /* 0x0008880001107983 */ /* 0x000f240000300800 */
[----:B------:R-:W-:Y:S01]  /*2e020*/  IMAD R28, R22, c[0x0][0x190], RZ ;  /* 0x00006400161c7a24 */ /* 0x000fe200078e02ff */
[----:B------:R-:W-:Y:S01]  /*2e030*/  STL [R1+0x4], R0 ;  /* 0x0000040001007387 */ /* 0x000fe20000100800 */
[----:B------:R-:W-:Y:S02]  /*2e040*/  STL [R1+0x2ae4], R29 ;  /* 0x002ae41d01007387 */ /* 0x000fe40000100800 */
[----:B------:R-:W4:Y:S02]  /*2e050*/  LDL.LU R17, [R1+0x884] ;  /* 0x0008840001117983 */ /* 0x000f240000300800 */
[----:B------:R-:W-:Y:S01]  /*2e060*/  IMAD R27, R27, c[0x0][0x190], RZ ;  /* 0x000064001b1b7a24 */ /* 0x000fe200078e02ff */
[----:B------:R-:W4:Y:S01]  /*2e070*/  LDL.LU R18, [R1+0x880] ;  /* 0x0008800001127983 */ /* 0x000f220000300800 */
[----:B------:R-:W-:Y:S02]  /*2e080*/  STL [R1+0x2ae0], R28 ;  /* 0x002ae01c01007387 */ /* 0x000fe40000100800 */
[----:B------:R-:W4:Y:S02]  /*2e090*/  LDL.LU R19, [R1+0x87c] ;  /* 0x00087c0001137983 */ /* 0x000f240000300800 */
[----:B------:R-:W4:Y:S02]  /*2e0a0*/  LDL.LU R20, [R1+0x878] ;  /* 0x0008780001147983 */ /* 0x000f240000300800 */
[----:B-----5:R-:W-:Y:S01]  /*2e0b0*/  IMAD R10, R23, c[0x0][0x190], RZ ;  /* 0x00006400170a7a24 */ /* 0x020fe200078e02ff */
[----:B------:R-:W-:Y:S01]  /*2e0c0*/  STL [R1+0x2adc], R27 ;  /* 0x002adc1b01007387 */ /* 0x000fe20000100800 */
[----:B------:R-:W5:Y:S02]  /*2e0d0*/  LDL.LU R21, [R1+0x874] ;  /* 0x0008740001157983 */ /* 0x000f640000300800 */
[----:B------:R-:W5:Y:S01]  /*2e0e0*/  LDL.LU R22, [R1+0x870] ;  /* 0x0008700001167983 */ /* 0x000f620000300800 */
[----:B------:R-:W-:Y:S01]  /*2e0f0*/  STL [R1+0x2ad8], R10 ;  /* 0x002ad80a01007387 */ /* 0x000fe20000100800 */
[----:B------:R-:W5:Y:S02]  /*2e100*/  LDL.LU R23, [R1+0x86c] ;  /* 0x00086c0001177983 */ /* 0x000f640000300800 */
[----:B---3--:R-:W-:-:S02]  /*2e110*/  IMAD R11, R26, c[0x0][0x190], RZ ;  /* 0x000064001a0b7a24 */ /* 0x008fc400078e02ff */
[----:B------:R-:W3:Y:S01]  /*2e120*/  LDL.LU R26, [R1+0x868] ;  /* 0x00086800011a7983 */ /* 0x000ee20000300800 */
[----:B------:R-:W3:Y:S02]  /*2e130*/  LDL.LU R4, [R1+0x864] ;  /* 0x0008640001047983 */ /* 0x000ee40000300800 */
[----:B------:R-:W3:Y:S02]  /*2e140*/  LDL.LU R24, [R1+0x860] ;  /* 0x0008600001187983 */ /* 0x000ee40000300800 */
[----:B------:R-:W-:Y:S02]  /*2e150*/  STL [R1+0x2ae8], R11 ;  /* 0x002ae80b01007387 */ /* 0x000fe40000100800 */
[----:B--2---:R-:W-:-:S05]  /*2e160*/  IMAD R12, R12, c[0x0][0x190], RZ ;  /* 0x000064000c0c7a24 */ /* 0x004fca00078e02ff */
[----:B------:R-:W-:Y:S01]  /*2e170*/  STL [R1+0x2aec], R12 ;  /* 0x002aec0c01007387 */ /* 0x000fe20000100800 */
[----:B----4-:R-:W-:-:S05]  /*2e180*/  IMAD R13, R13, c[0x0][0x190], RZ ;  /* 0x000064000d0d7a24 */ /* 0x010fca00078e02ff */
[----:B------:R-:W-:Y:S01]  /*2e190*/  STL [R1+0x2af0], R13 ;  /* 0x002af00d01007387 */ /* 0x000fe20000100800 */
[----:B------:R-:W2:Y:S02]  /*2e1a0*/  LDL.LU R8, [R1+0x85c] ;  /* 0x00085c0001087983 */ /* 0x000ea40000300800 */
[----:B------:R-:W-:-:S05]  /*2e1b0*/  IMAD R14, R14, c[0x0][0x190], RZ ;  /* 0x000064000e0e7a24 */ /* 0x000fca00078e02ff */
[----:B------:R-:W-:Y:S01]  /*2e1c0*/  STL [R1+0x2af4], R14 ;  /* 0x002af40e01007387 */ /* 0x000fe20000100800 */
[----:B------:R-:W4:Y:S02]  /*2e1d0*/  LDL.LU R6, [R1+0x858] ;  /* 0x0008580001067983 */ /* 0x000f240000300800 */
[----:B------:R-:W4:Y:S02]  /*2e1e0*/  LDL.LU R5, [R1+0x854] ;  /* 0x0008540001057983 */ /* 0x000f240000300800 */
[----:B------:R-:W4:Y:S02]  /*2e1f0*/  LDL.LU R7, [R1+0x850] ;  /* 0x0008500001077983 */ /* 0x000f240000300800 */
[----:B------:R-:W-:-:S05]  /*2e200*/  IMAD R15, R15, c[0x0][0x190], RZ ;  /* 0x000064000f0f7a24 */ /* 0x000fca00078e02ff */
[----:B------:R-:W-:Y:S01]  /*2e210*/  STL [R1+0x2af8], R15 ;  /* 0x002af80f01007387 */ /* 0x000fe20000100800 */
[----:B------:R-:W-:Y:S02]  /*2e220*/  IMAD R16, R16, c[0x0][0x190], RZ ;  /* 0x0000640010107a24 */ /* 0x000fe400078e02ff */
[----:B------:R-:W-:Y:S02]  /*2e230*/  IMAD R17, R17, c[0x0][0x190], RZ ;  /* 0x0000640011117a24 */ /* 0x000fe400078e02ff */
[----:B------:R-:W-:Y:S02]  /*2e240*/  IMAD R18, R18, c[0x0][0x190], RZ ;  /* 0x0000640012127a24 */ /* 0x000fe400078e02ff */
[----:B------:R-:W-:Y:S02]  /*2e250*/  IMAD R19, R19, c[0x0][0x190], RZ ;  /* 0x0000640013137a24 */ /* 0x000fe400078e02ff */
[----:B------:R-:W-:Y:S01]  /*2e260*/  IMAD R20, R20, c[0x0][0x190], RZ ;  /* 0x0000640014147a24 */ /* 0x000fe200078e02ff */
[----:B------:R-:W-:Y:S01]  /*2e270*/  STL [R1+0x2b2c], R16 ;  /* 0x002b2c1001007387 */ /* 0x000fe20000100800 */
[----:B------:R-:W-:Y:S02]  /*2e280*/  STL [R1+0x2b30], R17 ;  /* 0x002b301101007387 */ /* 0x000fe40000100800 */
[----:B-----5:R-:W-:-:S02]  /*2e290*/  IMAD R21, R21, c[0x0][0x190], RZ ;  /* 0x0000640015157a24 */ /* 0x020fc400078e02ff */
[----:B------:R-:W-:Y:S01]  /*2e2a0*/  IMAD R22, R22, c[0x0][0x190], RZ ;  /* 0x0000640016167a24 */ /* 0x000fe200078e02ff */
[----:B------:R-:W-:Y:S01]  /*2e2b0*/  STL [R1+0x2b34], R18 ;  /* 0x002b341201007387 */ /* 0x000fe20000100800 */
[----:B------:R-:W-:Y:S02]  /*2e2c0*/  STL [R1+0x2b38], R19 ;  /* 0x002b381301007387 */ /* 0x000fe40000100800 */
[----:B------:R-:W-:Y:S02]  /*2e2d0*/  STL [R1+0x2b3c], R20 ;  /* 0x002b3c1401007387 */ /* 0x000fe40000100800 */
[----:B------:R-:W-:Y:S01]  /*2e2e0*/  STL [R1+0x2b40], R21 ;  /* 0x002b401501007387 */ /* 0x000fe20000100800 */
[----:B------:R0:W-:Y:S04]  /*2e2f0*/  STL [R1+0x2b44], R22 ;  /* 0x002b441601007387 */ /* 0x0001e80000100800 */
[----:B0-----:R-:W5:Y:S01]  /*2e300*/  LDL.LU R22, [R1+0x84c] ;  /* 0x00084c0001167983 */ /* 0x001f620000300800 */
[----:B---3--:R-:W-:-:S02]  /*2e310*/  IMAD R2, R4, c[0x0][0x190], RZ ;  /* 0x0000640004027a24 */ /* 0x008fc400078e02ff */
[----:B------:R-:W-:-:S03]  /*2e320*/  IMAD R0, R24, c[0x0][0x190], RZ ;  /* 0x0000640018007a24 */ /* 0x000fc600078e02ff */
[----:B------:R2:W-:Y:S01]  /*2e330*/  STL [R1+0x258], R2 ;  /* 0x0002580201007387 */ /* 0x0005e20000100800 */
[----:B------:R-:W3:Y:S02]  /*2e340*/  LDL.LU R21, [R1+0x848] ;  /* 0x0008480001157983 */ /* 0x000ee40000300800 */
[----:B------:R4:W-:Y:S02]  /*2e350*/  STL [R1+0x268], R0 ;  /* 0x0002680001007387 */ /* 0x0009e40000100800 */
[----:B------:R-:W3:Y:S01]  /*2e360*/  LDL.LU R20, [R1+0x844] ;  /* 0x0008440001147983 */ /* 0x000ee20000300800 */
[----:B------:R-:W3:Y:S01]  /*2e370*/  LDL.LU R19, [R1+0x840] ;  /* 0x0008400001137983 */ /* 0x000ee20000300800 */
[----:B------:R-:W3:Y:S02]  /*2e380*/  LDL.LU R18, [R1+0x83c] ;  /* 0x00083c0001127983 */ /* 0x000ee40000300800 */
[----:B------:R-:W3:Y:S02]  /*2e390*/  LDL.LU R4, [R1+0x838] ;  /* 0x0008380001047983 */ /* 0x000ee40000300800 */
[----:B------:R-:W3:Y:S02]  /*2e3a0*/  LDL.LU R24, [R1+0x834] ;  /* 0x0008340001187983 */ /* 0x000ee40000300800 */
[----:B--2---:R-:W-:-:S02]  /*2e3b0*/  IMAD R2, R8, c[0x0][0x190], RZ ;  /* 0x0000640008027a24 */ /* 0x004fc400078e02ff */
[----:B------:R-:W2:Y:S03]  /*2e3c0*/  LDL.LU R8, [R1+0x830] ;  /* 0x0008300001087983 */ /* 0x000ea60000300800 */
[----:B------:R0:W-:Y:S02]  /*2e3d0*/  STL [R1+0x280], R2 ;  /* 0x0002800201007387 */ /* 0x0001e40000100800 */
[----:B----4-:R-:W-:Y:S02]  /*2e3e0*/  IMAD R0, R6, c[0x0][0x190], RZ ;  /* 0x0000640006007a24 */ /* 0x010fe400078e02ff */
[----:B------:R-:W4:Y:S01]  /*2e3f0*/  LDL.LU R6, [R1+0x82c] ;  /* 0x00082c0001067983 */ /* 0x000f220000300800 */
[----:B0-----:R-:W-:-:S03]  /*2e400*/  IMAD R2, R5, c[0x0][0x190], RZ ;  /* 0x0000640005027a24 */ /* 0x001fc600078e02ff */
[----:B------:R0:W-:Y:S01]  /*2e410*/  STL [R1+0x290], R0 ;  /* 0x0002900001007387 */ /* 0x0001e20000100800 */
[----:B------:R-:W4:Y:S03]  /*2e420*/  LDL.LU R17, [R1+0x828] ;  /* 0x0008280001117983 */ /* 0x000f260000300800 */
[----:B------:R-:W-:Y:S01]  /*2e430*/  STL [R1+0x2a8], R2 ;  /* 0x0002a80201007387 */ /* 0x000fe20000100800 */
[----:B------:R-:W4:Y:S02]  /*2e440*/  LDL.LU R16, [R1+0x824] ;  /* 0x0008240001107983 */ /* 0x000f240000300800 */
[----:B0-----:R-:W-:-:S05]  /*2e450*/  IMAD R0, R7, c[0x0][0x190], RZ ;  /* 0x0000640007007a24 */ /* 0x001fca00078e02ff */
[----:B------:R0:W-:Y:S01]  /*2e460*/  STL [R1+0x2b8], R0 ;  /* 0x0002b80001007387 */ /* 0x0001e20000100800 */
        /* <DEDUP_REMOVED lines=11> */
[----:B0-----:R-:W4:Y:S01]  /*2e520*/  LDL.LU R0, [R1+0x7f4] ;  /* 0x0007f40001007983 */ /* 0x001f220000300800 */
[----:B------:R-:W4:Y:S02]  /*2e530*/  LDL.LU R2, [R1+0x7f0] ;  /* 0x0007f00001027983 */ /* 0x000f240000300800 */
[----:B------:R-:W4:Y:S02]  /*2e540*/  LDL.LU R3, [R1+0x7ec] ;  /* 0x0007ec0001037983 */ /* 0x000f240000300800 */
[----:B------:R-:W4:Y:S01]  /*2e550*/  LDL.LU R5, [R1+0x7e8] ;  /* 0x0007e80001057983 */ /* 0x000f220000300800 */
[----:B------:R-:W4:Y:S01]  /*2e560*/  LDL.LU R7, [R1+0x7e4] ;  /* 0x0007e40001077983 */ /* 0x000f220000300800 */
[----:B-----5:R-:W-:-:S05]  /*2e570*/  IMAD R22, R22, c[0x0][0x190], RZ ;  /* 0x0000640016167a24 */ /* 0x020fca00078e02ff */
[----:B------:R3:W-:Y:S02]  /*2e580*/  STL [R1+0x2d0], R22 ;  /* 0x0002d01601007387 */ /* 0x0007e40000100800 */
[----:B---3--:R-:W-:Y:S02]  /*2e590*/  IMAD R22, R21, c[0x0][0x190], RZ ;  /* 0x0000640015167a24 */ /* 0x008fe400078e02ff */
[----:B------:R-:W-:Y:S02]  /*2e5a0*/  IMAD R21, R20, c[0x0][0x190], RZ ;  /* 0x0000640014157a24 */ /* 0x000fe400078e02ff */
[----:B------:R-:W-:Y:S02]  /*2e5b0*/  IMAD R20, R19, c[0x0][0x190], RZ ;  /* 0x0000640013147a24 */ /* 0x000fe400078e02ff */
[----:B------:R-:W-:Y:S01]  /*2e5c0*/  IMAD R19, R18, c[0x0][0x190], RZ ;  /* 0x0000640012137a24 */ /* 0x000fe200078e02ff */
[----:B------:R-:W-:Y:S01]  /*2e5d0*/  STL [R1+0x2e4], R22 ;  /* 0x0002e41601007387 */ /* 0x000fe20000100800 */
[----:B------:R-:W-:Y:S02]  /*2e5e0*/  STL [R1+0x2f8], R21 ;  /* 0x0002f81501007387 */ /* 0x000fe40000100800 */
[----:B------:R-:W-:Y:S02]  /*2e5f0*/  STL [R1+0x310], R20 ;  /* 0x0003101401007387 */ /* 0x000fe40000100800 */
[----:B------:R-:W-:Y:S01]  /*2e600*/  IMAD R18, R24, c[0x0][0x190], RZ ;  /* 0x0000640018127a24 */ /* 0x000fe200078e02ff */
[----:B------:R-:W-:Y:S01]  /*2e610*/  STL [R1+0x324], R19 ;  /* 0x0003241301007387 */ /* 0x000fe20000100800 */
[----:B------:R-:W3:Y:S02]  /*2e620*/  LDL.LU R24, [R1+0x7e0] ;  /* 0x0007e00001187983 */ /* 0x000ee40000300800 */
[----:B------:R-:W-:-:S05]  /*2e630*/  IMAD R4, R4, c[0x0][0x190], RZ ;  /* 0x0000640004047a24 */ /* 0x000fca00078e02ff */
[----:B------:R2:W-:Y:S01]  /*2e640*/  STL [R1+0x338], R4 ;  /* 0x0003380401007387 */ /* 0x0005e20000100800 */
[----:B------:R-:W-:Y:S02]  /*2e650*/  STL [R1+0x350], R18 ;  /* 0x0003501201007387 */ /* 0x000fe40000100800 */
[----:B--2---:R-:W-:Y:S02]  /*2e660*/  IMAD R4, R8, c[0x0][0x190], RZ ;  /* 0x0000640008047a24 */ /* 0x004fe400078e02ff */
[----:B------:R-:W2:Y:S03]  /*2e670*/  LDL.LU R8, [R1+0x7dc] ;  /* 0x0007dc0001087983 */ /* 0x000ea60000300800 */
[----:B------:R0:W-:Y:S02]  /*2e680*/  STL [R1+0x360], R4 ;  /* 0x0003600401007387 */ /* 0x0001e40000100800 */
[----:B0-----:R-:W5:Y:S01]  /*2e690*/  LDL.LU R4, [R1+0x7d8] ;  /* 0x0007d80001047983 */ /* 0x001f620000300800 */
[----:B----4-:R-:W-:-:S03]  /*2e6a0*/  IMAD R18, R6, c[0x0][0x190], RZ ;  /* 0x0000640006127a24 */ /* 0x010fc600078e02ff */
[----:B------:R-:W4:Y:S01]  /*2e6b0*/  LDL.LU R6, [R1+0x7d4] ;  /* 0x0007d40001067983 */ /* 0x000f220000300800 */
[----:B------:R-:W-:-:S03]  /*2e6c0*/  IMAD R19, R17, c[0x0][0x190], RZ ;  /* 0x0000640011137a24 */ /* 0x000fc600078e02ff */
[----:B------:R0:W-:Y:S04]  /*2e6d0*/  STL [R1+0x378], R18 ;  /* 0x0003781201007387 */ /* 0x0001e80000100800 */
[----:B------:R-:W-:Y:S01]  /*2e6e0*/  STL [R1+0x388], R19 ;  /* 0x0003881301007387 */ /* 0x000fe20000100800 */
[----:B0-----:R-:W-:Y:S02]  /*2e6f0*/  IMAD R18, R16, c[0x0][0x190], RZ ;  /* 0x0000640010127a24 */ /* 0x001fe400078e02ff */
[----:B------:R-:W-:Y:S02]  /*2e700*/  IMAD R17, R15, c[0x0][0x190], RZ ;  /* 0x000064000f117a24 */ /* 0x000fe400078e02ff */
[----:B------:R-:W-:Y:S02]  /*2e710*/  IMAD R16, R14, c[0x0][0x190], RZ ;  /* 0x000064000e107a24 */ /* 0x000fe400078e02ff */
[----:B------:R-:W-:-:S02]  /*2e720*/  IMAD R15, R13, c[0x0][0x190], RZ ;  /* 0x000064000d0f7a24 */ /* 0x000fc400078e02ff */
[----:B------:R-:W-:Y:S01]  /*2e730*/  IMAD R14, R12, c[0x0][0x190], RZ ;  /* 0x000064000c0e7a24 */ /* 0x000fe200078e02ff */
[----:B------:R-:W-:Y:S01]  /*2e740*/  STL [R1+0x3a0], R18 ;  /* 0x0003a01201007387 */ /* 0x000fe20000100800 */
[----:B------:R-:W-:Y:S02]  /*2e750*/  IMAD R13, R11, c[0x0][0x190], RZ ;  /* 0x000064000b0d7a24 */ /* 0x000fe400078e02ff */
[----:B------:R-:W-:Y:S02]  /*2e760*/  STL [R1+0x3b4], R17 ;  /* 0x0003b41101007387 */ /* 0x000fe40000100800 */
[----:B------:R-:W-:Y:S01]  /*2e770*/  IMAD R12, R10, c[0x0][0x190], RZ ;  /* 0x000064000a0c7a24 */ /* 0x000fe200078e02ff */
[----:B------:R-:W-:Y:S01]  /*2e780*/  STL [R1+0x3c8], R16 ;  /* 0x0003c81001007387 */ /* 0x000fe20000100800 */
[----:B------:R-:W-:Y:S02]  /*2e790*/  IMAD R11, R27, c[0x0][0x190], RZ ;  /* 0x000064001b0b7a24 */ /* 0x000fe400078e02ff */
[----:B------:R-:W-:Y:S02]  /*2e7a0*/  STL [R1+0x3e0], R15 ;  /* 0x0003e00f01007387 */ /* 0x000fe40000100800 */
[----:B------:R-:W-:Y:S01]  /*2e7b0*/  IMAD R10, R28, c[0x0][0x190], RZ ;  /* 0x000064001c0a7a24 */ /* 0x000fe200078e02ff */
[----:B------:R-:W-:Y:S01]  /*2e7c0*/  STL [R1+0x3f4], R14 ;  /* 0x0003f40e01007387 */ /* 0x000fe20000100800 */
[----:B------:R-:W-:Y:S02]  /*2e7d0*/  STL [R1+0x408], R13 ;  /* 0x0004080d01007387 */ /* 0x000fe40000100800 */
[----:B------:R0:W-:Y:S02]  /*2e7e0*/  STL [R1+0x420], R12 ;  /* 0x0004200c01007387 */ /* 0x0001e40000100800 */
[----:B------:R1:W-:Y:S01]  /*2e7f0*/  STL [R1+0x430], R11 ;  /* 0x0004300b01007387 */ /* 0x0003e20000100800 */
[----:B------:R1:W-:Y:S01]  /*2e800*/  STL [R1+0x448], R10 ;  /* 0x0004480a01007387 */ /* 0x0003e20000100800 */
[----:B------:R-:W-:-:S02]  /*2e810*/  IMAD R3, R3, c[0x0][0x190], RZ ;  /* 0x0000640003037a24 */ /* 0x000fc400078e02ff */
[----:B0-----:R-:W-:Y:S02]  /*2e820*/  IMAD R12, R29, c[0x0][0x190], RZ ;  /* 0x000064001d0c7a24 */ /* 0x001fe400078e02ff */
[----:B-1----:R-:W-:Y:S02]  /*2e830*/  IMAD R11, R9, c[0x0][0x190], RZ ;  /* 0x00006400090b7a24 */ /* 0x002fe400078e02ff */
[----:B------:R-:W-:Y:S02]  /*2e840*/  IMAD R10, R25, c[0x0][0x190], RZ ;  /* 0x00006400190a7a24 */ /* 0x000fe400078e02ff */
[----:B------:R-:W-:Y:S02]  /*2e850*/  IMAD R9, R0, c[0x0][0x190], RZ ;  /* 0x0000640000097a24 */ /* 0x000fe400078e02ff */
[----:B------:R-:W-:Y:S01]  /*2e860*/  IMAD R0, R2, c[0x0][0x190], RZ ;  /* 0x0000640002007a24 */ /* 0x000fe200078e02ff */
[----:B------:R-:W-:Y:S01]  /*2e870*/  STL [R1+0x458], R12 ;  /* 0x0004580c01007387 */ /* 0x000fe20000100800 */
[----:B------:R-:W-:Y:S02]  /*2e880*/  STL [R1+0x470], R11 ;  /* 0x0004700b01007387 */ /* 0x000fe40000100800 */
[----:B------:R-:W-:Y:S02]  /*2e890*/  STL [R1+0x484], R10 ;  /* 0x0004840a01007387 */ /* 0x000fe40000100800 */
[----:B------:R-:W-:Y:S01]  /*2e8a0*/  STL [R1+0x498], R9 ;  /* 0x0004980901007387 */ /* 0x000fe20000100800 */
[----:B------:R0:W-:Y:S01]  /*2e8b0*/  STL [R1+0x4b0], R0 ;  /* 0x0004b00001007387 */ /* 0x0001e20000100800 */
[----:B------:R-:W-:-:S02]  /*2e8c0*/  IMAD R2, R5, c[0x0][0x190], RZ ;  /* 0x0000640005027a24 */ /* 0x000fc400078e02ff */
[----:B------:R-:W-:Y:S02]  /*2e8d0*/  STL [R1+0x4c4], R3 ;  /* 0x0004c40301007387 */ /* 0x000fe40000100800 */
[----:B------:R-:W4:Y:S01]  /*2e8e0*/  LDL.LU R22, [R1+0x7d0] ;  /* 0x0007d00001167983 */ /* 0x000f220000300800 */
[----:B------:R3:W-:Y:S01]  /*2e8f0*/  STL [R1+0x4d8], R2 ;  /* 0x0004d80201007387 */ /* 0x0007e20000100800 */
        /* <DEDUP_REMOVED lines=8> */
[----:B---3--:R-:W-:Y:S02]  /*2e980*/  IMAD R2, R24, c[0x0][0x190], RZ ;  /* 0x0000640018027a24 */ /* 0x008fe400078e02ff */
[----:B------:R-:W3:Y:S03]  /*2e990*/  LDL.LU R24, [R1+0x7b4] ;  /* 0x0007b40001187983 */ /* 0x000ee60000300800 */
[----:B------:R5:W-:Y:S02]  /*2e9a0*/  STL [R1+0x500], R2 ;  /* 0x0005000201007387 */ /* 0x000be40000100800 */
[----:B--2---:R-:W-:-:S02]  /*2e9b0*/  IMAD R0, R8, c[0x0][0x190], RZ ;  /* 0x0000640008007a24 */ /* 0x004fc400078e02ff */
[----:B------:R-:W2:Y:S03]  /*2e9c0*/  LDL.LU R8, [R1+0x7b0] ;  /* 0x0007b00001087983 */ /* 0x000ea60000300800 */
[----:B------:R4:W-:Y:S02]  /*2e9d0*/  STL [R1+0x518], R0 ;  /* 0x0005180001007387 */ /* 0x0009e40000100800 */
[----:B------:R-:W2:Y:S02]  /*2e9e0*/  LDL.LU R17, [R1+0x7ac] ;  /* 0x0007ac0001117983 */ /* 0x000ea40000300800 */
[----:B-----5:R-:W-:Y:S02]  /*2e9f0*/  IMAD R2, R4, c[0x0][0x190], RZ ;  /* 0x0000640004027a24 */ /* 0x020fe400078e02ff */
[----:B----4-:R-:W-:-:S03]  /*2ea00*/  IMAD R0, R6, c[0x0][0x190], RZ ;  /* 0x0000640006007a24 */ /* 0x010fc600078e02ff */
[----:B------:R-:W-:Y:S01]  /*2ea10*/  STL [R1+0x528], R2 ;  /* 0x0005280201007387 */ /* 0x000fe20000100800 */
[----:B------:R-:W4:Y:S03]  /*2ea20*/  LDL.LU R16, [R1+0x7a8] ;  /* 0x0007a80001107983 */ /* 0x000f260000300800 */
[----:B------:R0:W-:Y:S01]  /*2ea30*/  STL [R1+0x540], R0 ;  /* 0x0005400001007387 */ /* 0x0001e20000100800 */
[----:B------:R-:W5:Y:S03]  /*2ea40*/  LDL.LU R15, [R1+0x7a4] ;  /* 0x0007a400010f7983 */ /* 0x000f660000300800 */
[----:B------:R-:W5:Y:S01]  /*2ea50*/  LDL.LU R14, [R1+0x7a0] ;  /* 0x0007a000010e7983 */ /* 0x000f620000300800 */
[----:B------:R-:W5:Y:S02]  /*2ea60*/  LDL.LU R13, [R1+0x79c] ;  /* 0x00079c00010d7983 */ /* 0x000f640000300800 */
[----:B------:R-:W5:Y:S02]  /*2ea70*/  LDL.LU R12, [R1+0x798] ;  /* 0x00079800010c7983 */ /* 0x000f640000300800 */
[----:B------:R-:W5:Y:S01]  /*2ea80*/  LDL.LU R11, [R1+0x794] ;  /* 0x00079400010b7983 */ /* 0x000f620000300800 */
[----:B------:R-:W5:Y:S01]  /*2ea90*/  LDL.LU R10, [R1+0x6a0] ;  /* 0x0006a000010a7983 */ /* 0x000f620000300800 */
[----:B------:R-:W5:Y:S02]  /*2eaa0*/  LDL.LU R27, [R1+0x6b8] ;  /* 0x0006b800011b7983 */ /* 0x000f640000300800 */
[----:B------:R-:W5:Y:S02]  /*2eab0*/  LDL.LU R28, [R1+0x6c8] ;  /* 0x0006c800011c7983 */ /* 0x000f640000300800 */
[----:B------:R-:W5:Y:S01]  /*2eac0*/  LDL.LU R29, [R1+0x6e0] ;  /* 0x0006e000011d7983 */ /* 0x000f620000300800 */
[----:B------:R-:W5:Y:S01]  /*2ead0*/  LDL.LU R9, [R1+0x6f0] ;  /* 0x0006f00001097983 */ /* 0x000f620000300800 */
[----:B------:R-:W5:Y:S02]  /*2eae0*/  LDL.LU R25, [R1+0x708] ;  /* 0x0007080001197983 */ /* 0x000f640000300800 */
[----:B0-----:R-:W5:Y:S02]  /*2eaf0*/  LDL.LU R0, [R1+0x71c] ;  /* 0x00071c0001007983 */ /* 0x001f640000300800 */
[----:B------:R-:W5:Y:S01]  /*2eb00*/  LDL.LU R2, [R1+0x730] ;  /* 0x0007300001027983 */ /* 0x000f620000300800 */
[----:B------:R-:W5:Y:S01]  /*2eb10*/  LDL.LU R3, [R1+0x748] ;  /* 0x0007480001037983 */ /* 0x000f620000300800 */
[----:B------:R-:W5:Y:S02]  /*2eb20*/  LDL.LU R4, [R1+0x75c] ;  /* 0x00075c0001047983 */ /* 0x000f640000300800 */
[----:B------:R-:W5:Y:S02]  /*2eb30*/  LDL.LU R6, [R1+0x770] ;  /* 0x0007700001067983 */ /* 0x000f640000300800 */
[----:B------:R-:W-:-:S05]  /*2eb40*/  IMAD R22, R22, c[0x0][0x190], RZ ;  /* 0x0000640016167a24 */ /* 0x000fca00078e02ff */
[----:B------:R0:W-:Y:S02]  /*2eb50*/  STL [R1+0x550], R22 ;  /* 0x0005501601007387 */ /* 0x0001e40000100800 */
[----:B0-----:R-:W-:Y:S02]  /*2eb60*/  IMAD R22, R21, c[0x0][0x190], RZ ;  /* 0x0000640015167a24 */ /* 0x001fe400078e02ff */
        /* <DEDUP_REMOVED lines=8> */
[----:B------:R-:W-:-:S02]  /*2ebf0*/  IMAD R5, R5, c[0x0][0x190], RZ ;  /* 0x0000640005057a24 */ /* 0x000fc400078e02ff */
[----:B------:R-:W5:Y:S03]  /*2ec00*/  LDL.LU R7, [R1+0x788] ;  /* 0x0007880001077983 */ /* 0x000f660000300800 */
[----:B------:R3:W-:Y:S01]  /*2ec10*/  STL [R1+0x5bc], R5 ;  /* 0x0005bc0501007387 */ /* 0x0007e20000100800 */
[----:B------:R-:W-:Y:S02]  /*2ec20*/  STL [R1+0x5d0], R18 ;  /* 0x0005d01201007387 */ /* 0x000fe40000100800 */
[----:B---3--:R-:W-:Y:S02]  /*2ec30*/  IMAD R5, R24, c[0x0][0x190], RZ ;  /* 0x0000640018057a24 */ /* 0x008fe400078e02ff */
[----:B------:R-:W3:Y:S03]  /*2ec40*/  LDL.LU R24, [R1+0x790] ;  /* 0x0007900001187983 */ /* 0x000ee60000300800 */
[----:B------:R0:W-:Y:S02]  /*2ec50*/  STL [R1+0x5e8], R5 ;  /* 0x0005e80501007387 */ /* 0x0001e40000100800 */
[----:B0-----:R-:W3:Y:S01]  /*2ec60*/  LDL.LU R5, [R1+0x78c] ;  /* 0x00078c0001057983 */ /* 0x001ee20000300800 */
[----:B--2---:R-:W-:-:S03]  /*2ec70*/  IMAD R18, R8, c[0x0][0x190], RZ ;  /* 0x0000640008127a24 */ /* 0x004fc600078e02ff */
[----:B------:R-:W2:Y:S02]  /*2ec80*/  LDL.LU R8, [R1+0x784] ;  /* 0x0007840001087983 */ /* 0x000ea40000300800 */
[----:B------:R4:W-:Y:S02]  /*2ec90*/  STL [R1+0x5f8], R18 ;  /* 0x0005f81201007387 */ /* 0x0009e40000100800 */
[----:B------:R-:W-:-:S05]  /*2eca0*/  IMAD R19, R17, c[0x0][0x190], RZ ;  /* 0x0000640011137a24 */ /* 0x000fca00078e02ff */
[----:B------:R-:W-:Y:S01]  /*2ecb0*/  STL [R1+0x610], R19 ;  /* 0x0006101301007387 */ /* 0x000fe20000100800 */
[----:B----4-:R-:W-:Y:S02]  /*2ecc0*/  IMAD R18, R16, c[0x0][0x190], RZ ;  /* 0x0000640010127a24 */ /* 0x010fe400078e02ff */
[----:B-----5:R-:W-:Y:S02]  /*2ecd0*/  IMAD R17, R15, c[0x0][0x190], RZ ;  /* 0x000064000f117a24 */ /* 0x020fe400078e02ff */
[----:B------:R-:W-:Y:S02]  /*2ece0*/  IMAD R16, R14, c[0x0][0x190], RZ ;  /* 0x000064000e107a24 */ /* 0x000fe400078e02ff */
[----:B------:R-:W-:Y:S02]  /*2ecf0*/  IMAD R15, R13, c[0x0][0x190], RZ ;  /* 0x000064000d0f7a24 */ /* 0x000fe400078e02ff */
[----:B------:R-:W-:Y:S01]  /*2ed00*/  IMAD R14, R12, c[0x0][0x190], RZ ;  /* 0x000064000c0e7a24 */ /* 0x000fe200078e02ff */
[----:B------:R-:W-:Y:S01]  /*2ed10*/  STL [R1+0x620], R18 ;  /* 0x0006201201007387 */ /* 0x000fe20000100800 */
[----:B------:R-:W-:-:S02]  /*2ed20*/  IMAD R13, R11, c[0x0][0x190], RZ ;  /* 0x000064000b0d7a24 */ /* 0x000fc400078e02ff */
        /* <DEDUP_REMOVED lines=14> */
[----:B----4-:R-:W-:Y:S02]  /*2ee10*/  IMAD R10, R25, c[0x0][0x190], RZ ;  /* 0x00006400190a7a24 */ /* 0x010fe400078e02ff */
        /* <DEDUP_REMOVED lines=11> */
[----:B------:R-:W5:Y:S02]  /*2eed0*/  LDL.LU R21, [R1+0x77c] ;  /* 0x00077c0001157983 */ /* 0x000f640000300800 */
[----:B0-----:R-:W-:-:S05]  /*2eee0*/  IMAD R0, R6, c[0x0][0x190], RZ ;  /* 0x0000640006007a24 */ /* 0x001fca00078e02ff */
[----:B------:R3:W-:Y:S01]  /*2eef0*/  STL [R1+0x770], R0 ;  /* 0x0007700001007387 */ /* 0x0007e20000100800 */
[----:B------:R-:W5:Y:S02]  /*2ef00*/  LDL.LU R20, [R1+0x778] ;  /* 0x0007780001147983 */ /* 0x000f640000300800 */
[----:B------:R-:W5:Y:S02]  /*2ef10*/  LDL.LU R19, [R1+0x774] ;  /* 0x0007740001137983 */ /* 0x000f640000300800 */
[----:B------:R-:W5:Y:S01]  /*2ef20*/  LDL.LU R18, [R1+0x76c] ;  /* 0x00076c0001127983 */ /* 0x000f620000300800 */
[----:B------:R-:W5:Y:S01]  /*2ef30*/  LDL.LU R4, [R1+0x768] ;  /* 0x0007680001047983 */ /* 0x000f620000300800 */
[----:B------:R-:W5:Y:S02]  /*2ef40*/  LDL.LU R6, [R1+0x764] ;  /* 0x0007640001067983 */ /* 0x000f640000300800 */
[----:B-1----:R-:W-:Y:S02]  /*2ef50*/  IMAD R2, R7, c[0x0][0x190], RZ ;  /* 0x0000640007027a24 */ /* 0x002fe400078e02ff */
[----:B------:R-:W5:Y:S03]  /*2ef60*/  LDL.LU R7, [R1+0x760] ;  /* 0x0007600001077983 */ /* 0x000f660000300800 */
[----:B------:R0:W-:Y:S02]  /*2ef70*/  STL [R1+0x788], R2 ;  /* 0x0007880201007387 */ /* 0x0001e40000100800 */
[----:B---3--:R-:W-:-:S02]  /*2ef80*/  IMAD R0, R24, c[0x0][0x190], RZ ;  /* 0x0000640018007a24 */ /* 0x008fc400078e02ff */
[----:B------:R-:W3:Y:S03]  /*2ef90*/  LDL.LU R24, [R1+0x758] ;  /* 0x0007580001187983 */ /* 0x000ee60000300800 */
[----:B------:R2:W-:Y:S02]  /*2efa0*/  STL [R1+0x790], R0 ;  /* 0x0007900001007387 */ /* 0x0005e40000100800 */
[----:B------:R-:W3:Y:S02]  /*2efb0*/  LDL.LU R17, [R1+0x754] ;  /* 0x0007540001117983 */ /* 0x000ee40000300800 */
[----:B0-----:R-:W-:-:S05]  /*2efc0*/  IMAD R2, R5, c[0x0][0x190], RZ ;  /* 0x0000640005027a24 */ /* 0x001fca00078e02ff */
[----:B------:R-:W-:Y:S01]  /*2efd0*/  STL [R1+0x78c], R2 ;  /* 0x00078c0201007387 */ /* 0x000fe20000100800 */
[----:B------:R-:W3:Y:S02]  /*2efe0*/  LDL.LU R16, [R1+0x750] ;  /* 0x0007500001107983 */ /* 0x000ee40000300800 */
[----:B--2---:R-:W-:-:S05]  /*2eff0*/  IMAD R0, R8, c[0x0][0x190], RZ ;  /* 0x0000640008007a24 */ /* 0x004fca00078e02ff */
[----:B------:R0:W-:Y:S01]  /*2f000*/  STL [R1+0x784], R0 ;  /* 0x0007840001007387 */ /* 0x0001e20000100800 */
[----:B------:R-:W2:Y:S02]  /*2f010*/  LDL.LU R15, [R1+0x74c] ;  /* 0x00074c00010f7983 */ /* 0x000ea40000300800 */
[----:B------:R-:W2:Y:S02]  /*2f020*/  LDL.LU R14, [R1+0x744] ;  /* 0x00074400010e7983 */ /* 0x000ea40000300800 */
[----:B------:R-:W2:Y:S01]  /*2f030*/  LDL.LU R13, [R1+0x740] ;  /* 0x00074000010d7983 */ /* 0x000ea20000300800 */
[----:B------:R-:W2:Y:S01]  /*2f040*/  LDL.LU R12, [R1+0x73c] ;  /* 0x00073c00010c7983 */ /* 0x000ea20000300800 */
[----:B------:R-:W2:Y:S02]  /*2f050*/  LDL.LU R11, [R1+0x738] ;  /* 0x00073800010b7983 */ /* 0x000ea40000300800 */
[----:B------:R-:W2:Y:S02]  /*2f060*/  LDL.LU R10, [R1+0x734] ;  /* 0x00073400010a7983 */ /* 0x000ea40000300800 */
[----:B------:R-:W2:Y:S01]  /*2f070*/  LDL.LU R27, [R1+0x72c] ;  /* 0x00072c00011b7983 */ /* 0x000ea20000300800 */
[----:B------:R-:W2:Y:S01]  /*2f080*/  LDL.LU R28, [R1+0x728] ;  /* 0x00072800011c7983 */ /* 0x000ea20000300800 */
[----:B------:R-:W2:Y:S02]  /*2f090*/  LDL.LU R29, [R1+0x724] ;  /* 0x00072400011d7983 */ /* 0x000ea40000300800 */
[----:B------:R-:W2:Y:S02]  /*2f0a0*/  LDL.LU R9, [R1+0x720] ;  /* 0x0007200001097983 */ /* 0x000ea40000300800 */
[----:B------:R-:W2:Y:S01]  /*2f0b0*/  LDL.LU R25, [R1+0x718] ;  /* 0x0007180001197983 */ /* 0x000ea20000300800 */
[----:B0-----:R-:W2:Y:S01]  /*2f0c0*/  LDL.LU R0, [R1+0x714] ;  /* 0x0007140001007983 */ /* 0x001ea20000300800 */
[----:B------:R-:W2:Y:S02]  /*2f0d0*/  LDL.LU R2, [R1+0x710] ;  /* 0x0007100001027983 */ /* 0x000ea40000300800 */
[----:B------:R-:W2:Y:S02]  /*2f0e0*/  LDL.LU R3, [R1+0x70c] ;  /* 0x00070c0001037983 */ /* 0x000ea40000300800 */
[----:B------:R-:W2:Y:S01]  /*2f0f0*/  LDL.LU R5, [R1+0x704] ;  /* 0x0007040001057983 */ /* 0x000ea20000300800 */
[----:B------:R-:W2:Y:S01]  /*2f100*/  LDL.LU R8, [R1+0x700] ;  /* 0x0007000001087983 */ /* 0x000ea20000300800 */
[----:B----4-:R-:W-:-:S05]  /*2f110*/  IMAD R22, R22, c[0x0][0x190], RZ ;  /* 0x0000640016167a24 */ /* 0x010fca00078e02ff */
[----:B------:R5:W-:Y:S02]  /*2f120*/  STL [R1+0x780], R22 ;  /* 0x0007801601007387 */ /* 0x000be40000100800 */
[----:B-----5:R-:W-:Y:S02]  /*2f130*/  IMAD R22, R21, c[0x0][0x190], RZ ;  /* 0x0000640015167a24 */ /* 0x020fe400078e02ff */
        /* <DEDUP_REMOVED lines=9> */
[----:B------:R-:W4:Y:S03]  /*2f1d0*/  LDL.LU R6, [R1+0x6fc] ;  /* 0x0006fc0001067983 */ /* 0x000f260000300800 */
[----:B------:R0:W-:Y:S01]  /*2f1e0*/  STL [R1+0x768], R4 ;  /* 0x0007680401007387 */ /* 0x0001e20000100800 */
[----:B------:R-:W-:Y:S02]  /*2f1f0*/  STL [R1+0x764], R18 ;  /* 0x0007641201007387 */ /* 0x000fe40000100800 */
[----:B0-----:R-:W-:Y:S02]  /*2f200*/  IMAD R4, R7, c[0x0][0x190], RZ ;  /* 0x0000640007047a24 */ /* 0x001fe400078e02ff */
[----:B------:R-:W5:Y:S03]  /*2f210*/  LDL.LU R7, [R1+0x6f8] ;  /* 0x0006f80001077983 */ /* 0x000f660000300800 */
[----:B------:R0:W-:Y:S02]  /*2f220*/  STL [R1+0x760], R4 ;  /* 0x0007600401007387 */ /* 0x0001e40000100800 */
[----:B0-----:R-:W5:Y:S01]  /*2f230*/  LDL.LU R4, [R1+0x6f4] ;  /* 0x0006f40001047983 */ /* 0x001f620000300800 */
[----:B---3--:R-:W-:-:S03]  /*2f240*/  IMAD R18, R24, c[0x0][0x190], RZ ;  /* 0x0000640018127a24 */ /* 0x008fc600078e02ff */
[----:B------:R-:W3:Y:S02]  /*2f250*/  LDL.LU R24, [R1+0x6ec] ;  /* 0x0006ec0001187983 */ /* 0x000ee40000300800 */
[----:B------:R0:W-:Y:S02]  /*2f260*/  STL [R1+0x758], R18 ;  /* 0x0007581201007387 */ /* 0x0001e40000100800 */
[----:B------:R-:W-:-:S05]  /*2f270*/  IMAD R19, R17, c[0x0][0x190], RZ ;  /* 0x0000640011137a24 */ /* 0x000fca00078e02ff */
[----:B------:R-:W-:Y:S01]  /*2f280*/  STL [R1+0x754], R19 ;  /* 0x0007541301007387 */ /* 0x000fe20000100800 */
[----:B0-----:R-:W-:-:S05]  /*2f290*/  IMAD R18, R16, c[0x0][0x190], RZ ;  /* 0x0000640010127a24 */ /* 0x001fca00078e02ff */
[----:B------:R-:W-:Y:S01]  /*2f2a0*/  STL [R1+0x750], R18 ;  /* 0x0007501201007387 */ /* 0x000fe20000100800 */
[----:B--2---:R-:W-:Y:S02]  /*2f2b0*/  IMAD R17, R15, c[0x0][0x190], RZ ;  /* 0x000064000f117a24 */ /* 0x004fe400078e02ff */
[----:B------:R-:W-:Y:S02]  /*2f2c0*/  IMAD R16, R14, c[0x0][0x190], RZ ;  /* 0x000064000e107a24 */ /* 0x000fe400078e02ff */
        /* <DEDUP_REMOVED lines=10> */
[----:B------:R-:W-:Y:S01]  /*2f370*/  STL [R1+0x738], R13 ;  /* 0x0007380d01007387 */ /* 0x000fe20000100800 */
[----:B------:R0:W-:Y:S01]  /*2f380*/  STL [R1+0x734], R12 ;  /* 0x0007340c01007387 */ /* 0x0001e20000100800 */
[----:B------:R1:W-:Y:S02]  /*2f390*/  STL [R1+0x72c], R11 ;  /* 0x00072c0b01007387 */ /* 0x0003e40000100800 */
[----:B------:R2:W-:Y:S02]  /*2f3a0*/  STL [R1+0x728], R10 ;  /* 0x0007280a01007387 */ /* 0x0005e40000100800 */
[----:B------:R-:W-:-:S02]  /*2f3b0*/  IMAD R3, R3, c[0x0][0x190], RZ ;  /* 0x0000640003037a24 */ /* 0x000fc400078e02ff */
[----:B0-----:R-:W-:Y:S02]  /*2f3c0*/  IMAD R12, R29, c[0x0][0x190], RZ ;  /* 0x000064001d0c7a24 */ /* 0x001fe400078e02ff */
[----:B-1----:R-:W-:Y:S02]  /*2f3d0*/  IMAD R11, R9, c[0x0][0x190], RZ ;  /* 0x00006400090b7a24 */ /* 0x002fe400078e02ff */
[----:B--2---:R-:W-:Y:S02]  /*2f3e0*/  IMAD R10, R25, c[0x0][0x190], RZ ;  /* 0x00006400190a7a24 */ /* 0x004fe400078e02ff */
        /* <DEDUP_REMOVED lines=9> */
[----:B------:R-:W2:Y:S01]  /*2f480*/  LDL.LU R22, [R1+0x6e8] ;  /* 0x0006e80001167983 */ /* 0x000ea20000300800 */
[----:B------:R4:W-:Y:S01]  /*2f490*/  STL [R1+0x704], R2 ;  /* 0x0007040201007387 */ /* 0x0009e20000100800 */
[----:B------:R-:W2:Y:S02]  /*2f4a0*/  LDL.LU R21, [R1+0x6e4] ;  /* 0x0006e40001157983 */ /* 0x000ea40000300800 */
[----:B0-----:R-:W-:-:S05]  /*2f4b0*/  IMAD R0, R8, c[0x0][0x190], RZ ;  /* 0x0000640008007a24 */ /* 0x001fca00078e02ff */
[----:B------:R5:W-:Y:S01]  /*2f4c0*/  STL [R1+0x700], R0 ;  /* 0x0007000001007387 */ /* 0x000be20000100800 */
[----:B------:R-:W2:Y:S02]  /*2f4d0*/  LDL.LU R20, [R1+0x6dc] ;  /* 0x0006dc0001147983 */ /* 0x000ea40000300800 */
[----:B------:R-:W2:Y:S02]  /*2f4e0*/  LDL.LU R19, [R1+0x6d8] ;  /* 0x0006d80001137983 */ /* 0x000ea40000300800 */
[----:B------:R-:W2:Y:S01]  /*2f4f0*/  LDL.LU R18, [R1+0x6d4] ;  /* 0x0006d40001127983 */ /* 0x000ea20000300800 */
[----:B------:R-:W2:Y:S01]  /*2f500*/  LDL.LU R5, [R1+0x6d0] ;  /* 0x0006d00001057983 */ /* 0x000ea20000300800 */
[----:B------:R-:W2:Y:S02]  /*2f510*/  LDL.LU R8, [R1+0x6cc] ;  /* 0x0006cc0001087983 */ /* 0x000ea40000300800 */
[----:B----4-:R-:W-:Y:S02]  /*2f520*/  IMAD R2, R6, c[0x0][0x190], RZ ;  /* 0x0000640006027a24 */ /* 0x010fe400078e02ff */
[----:B------:R-:W4:Y:S03]  /*2f530*/  LDL.LU R6, [R1+0x6c4] ;  /* 0x0006c40001067983 */ /* 0x000f260000300800 */
[----:B------:R0:W-:Y:S02]  /*2f540*/  STL [R1+0x6fc], R2 ;  /* 0x0006fc0201007387 */ /* 0x0001e40000100800 */
[----:B-----5:R-:W-:-:S02]  /*2f550*/  IMAD R0, R7, c[0x0][0x190], RZ ;  /* 0x0000640007007a24 */ /* 0x020fc400078e02ff */
[----:B------:R-:W5:Y:S03]  /*2f560*/  LDL.LU R7, [R1+0x6c0] ;  /* 0x0006c00001077983 */ /* 0x000f660000300800 */
[----:B------:R3:W-:Y:S02]  /*2f570*/  STL [R1+0x6f8], R0 ;  /* 0x0006f80001007387 */ /* 0x0007e40000100800 */
[----:B------:R-:W5:Y:S02]  /*2f580*/  LDL.LU R17, [R1+0x6bc] ;  /* 0x0006bc0001117983 */ /* 0x000f640000300800 */
[----:B0-----:R-:W-:-:S05]  /*2f590*/  IMAD R2, R4, c[0x0][0x190], RZ ;  /* 0x0000640004027a24 */ /* 0x001fca00078e02ff */
[----:B------:R-:W-:Y:S01]  /*2f5a0*/  STL [R1+0x6f4], R2 ;  /* 0x0006f40201007387 */ /* 0x000fe20000100800 */
[----:B------:R-:W5:Y:S02]  /*2f5b0*/  LDL.LU R16, [R1+0x6b4] ;  /* 0x0006b40001107983 */ /* 0x000f640000300800 */
[----:B---3--:R-:W-:-:S05]  /*2f5c0*/  IMAD R0, R24, c[0x0][0x190], RZ ;  /* 0x0000640018007a24 */ /* 0x008fca00078e02ff */
[----:B------:R0:W-:Y:S01]  /*2f5d0*/  STL [R1+0x6ec], R0 ;  /* 0x0006ec0001007387 */ /* 0x0001e20000100800 */
        /* <DEDUP_REMOVED lines=11> */
[----:B0-----:R-:W3:Y:S01]  /*2f690*/  LDL.LU R0, [R1+0x67c] ;  /* 0x00067c0001007983 */ /* 0x001ee20000300800 */
[----:B------:R-:W3:Y:S02]  /*2f6a0*/  LDL.LU R2, [R1+0x674] ;  /* 0x0006740001027983 */ /* 0x000ee40000300800 */
[----:B------:R-:W3:Y:S02]  /*2f6b0*/  LDL.LU R3, [R1+0x670] ;  /* 0x0006700001037983 */ /* 0x000ee40000300800 */
[----:B------:R-:W3:Y:S01]  /*2f6c0*/  LDL.LU R4, [R1+0x66c] ;  /* 0x00066c0001047983 */ /* 0x000ee20000300800 */
[----:B------:R-:W3:Y:S01]  /*2f6d0*/  LDL.LU R24, [R1+0x668] ;  /* 0x0006680001187983 */ /* 0x000ee20000300800 */
[----:B--2---:R-:W-:-:S05]  /*2f6e0*/  IMAD R22, R22, c[0x0][0x190], RZ ;  /* 0x0000640016167a24 */ /* 0x004fca00078e02ff */
        /* <DEDUP_REMOVED lines=11> */
[----:B------:R-:W2:Y:S03]  /*2f7a0*/  LDL.LU R8, [R1+0x664] ;  /* 0x0006640001087983 */ /* 0x000ea60000300800 */
[----:B------:R4:W-:Y:S01]  /*2f7b0*/  STL [R1+0x6d0], R5 ;  /* 0x0006d00501007387 */ /* 0x0009e20000100800 */
[----:B------:R-:W-:Y:S02]  /*2f7c0*/  STL [R1+0x6cc], R18 ;  /* 0x0006cc1201007387 */ /* 0x000fe40000100800 */
[----:B----4-:R-:W-:Y:S02]  /*2f7d0*/  IMAD R5, R6, c[0x0][0x190], RZ ;  /* 0x0000640006057a24 */ /* 0x010fe400078e02ff */
[----:B------:R-:W4:Y:S03]  /*2f7e0*/  LDL.LU R6, [R1+0x65c] ;  /* 0x00065c0001067983 */ /* 0x000f260000300800 */
[----:B------:R0:W-:Y:S02]  /*2f7f0*/  STL [R1+0x6c4], R5 ;  /* 0x0006c40501007387 */ /* 0x0001e40000100800 */
[----:B0-----:R-:W4:Y:S01]  /*2f800*/  LDL.LU R5, [R1+0x658] ;  /* 0x0006580001057983 */ /* 0x001f220000300800 */
[----:B-----5:R-:W-:-:S03]  /*2f810*/  IMAD R18, R7, c[0x0][0x190], RZ ;  /* 0x0000640007127a24 */ /* 0x020fc600078e02ff */
[----:B------:R-:W5:Y:S01]  /*2f820*/  LDL.LU R7, [R1+0x654] ;  /* 0x0006540001077983 */ /* 0x000f620000300800 */
[----:B------:R-:W-:-:S03]  /*2f830*/  IMAD R19, R17, c[0x0][0x190], RZ ;  /* 0x0000640011137a24 */ /* 0x000fc600078e02ff */
[----:B------:R0:W-:Y:S04]  /*2f840*/  STL [R1+0x6c0], R18 ;  /* 0x0006c01201007387 */ /* 0x0001e80000100800 */
[----:B------:R-:W-:Y:S01]  /*2f850*/  STL [R1+0x6bc], R19 ;  /* 0x0006bc1301007387 */ /* 0x000fe20000100800 */
[----:B0-----:R-:W-:-:S05]  /*2f860*/  IMAD R18, R16, c[0x0][0x190], RZ ;  /* 0x0000640010127a24 */ /* 0x001fca00078e02ff */
[----:B------:R-:W-:Y:S01]  /*2f870*/  STL [R1+0x6b4], R18 ;  /* 0x0006b41201007387 */ /* 0x000fe20000100800 */
[----:B---3--:R-:W-:Y:S02]  /*2f880*/  IMAD R17, R15, c[0x0][0x190], RZ ;  /* 0x000064000f117a24 */ /* 0x008fe400078e02ff */
        /* <DEDUP_REMOVED lines=18> */
[----:B---3--:R-:W-:Y:S02]  /*2f9b0*/  IMAD R10, R25, c[0x0][0x190], RZ ;  /* 0x00006400190a7a24 */ /* 0x008fe400078e02ff */
        /* <DEDUP_REMOVED lines=9> */
[----:B------:R-:W3:Y:S01]  /*2fa50*/  LDL.LU R22, [R1+0x650] ;  /* 0x0006500001167983 */ /* 0x000ee20000300800 */
[----:B------:R2:W-:Y:S01]  /*2fa60*/  STL [R1+0x66c], R2 ;  /* 0x00066c0201007387 */ /* 0x0005e20000100800 */
[----:B------:R-:W3:Y:S02]  /*2fa70*/  LDL.LU R21, [R1+0x648] ;  /* 0x0006480001157983 */ /* 0x000ee40000300800 */
[----:B0-----:R-:W-:-:S05]  /*2fa80*/  IMAD R0, R24, c[0x0][0x190], RZ ;  /* 0x0000640018007a24 */ /* 0x001fca00078e02ff */
[----:B------:R4:W-:Y:S01]  /*2fa90*/  STL [R1+0x668], R0 ;  /* 0x0006680001007387 */ /* 0x0009e20000100800 */
[----:B------:R-:W3:Y:S02]  /*2faa0*/  LDL.LU R20, [R1+0x644] ;  /* 0x0006440001147983 */ /* 0x000ee40000300800 */
[----:B------:R-:W3:Y:S02]  /*2fab0*/  LDL.LU R19, [R1+0x640] ;  /* 0x0006400001137983 */ /* 0x000ee40000300800 */
[----:B------:R-:W3:Y:S01]  /*2fac0*/  LDL.LU R18, [R1+0x63c] ;  /* 0x00063c0001127983 */ /* 0x000ee20000300800 */
[----:B------:R-:W3:Y:S01]  /*2fad0*/  LDL.LU R4, [R1+0x634] ;  /* 0x0006340001047983 */ /* 0x000ee20000300800 */
[----:B------:R-:W3:Y:S02]  /*2fae0*/  LDL.LU R24, [R1+0x630] ;  /* 0x0006300001187983 */ /* 0x000ee40000300800 */
[----:B--2---:R-:W-:Y:S02]  /*2faf0*/  IMAD R2, R8, c[0x0][0x190], RZ ;  /* 0x0000640008027a24 */ /* 0x004fe400078e02ff */
[----:B------:R-:W2:Y:S03]  /*2fb00*/  LDL.LU R8, [R1+0x62c] ;  /* 0x00062c0001087983 */ /* 0x000ea60000300800 */
[----:B------:R0:W-:Y:S02]  /*2fb10*/  STL [R1+0x664], R2 ;  /* 0x0006640201007387 */ /* 0x0001e40000100800 */
[----:B----4-:R-:W-:-:S02]  /*2fb20*/  IMAD R0, R6, c[0x0][0x190], RZ ;  /* 0x0000640006007a24 */ /* 0x010fc400078e02ff */
[----:B------:R-:W4:Y:S03]  /*2fb30*/  LDL.LU R6, [R1+0x628] ;  /* 0x0006280001067983 */ /* 0x000f260000300800 */
[----:B------:R5:W-:Y:S02]  /*2fb40*/  STL [R1+0x65c], R0 ;  /* 0x00065c0001007387 */ /* 0x000be40000100800 */
[----:B------:R-:W4:Y:S02]  /*2fb50*/  LDL.LU R17, [R1+0x624] ;  /* 0x0006240001117983 */ /* 0x000f240000300800 */
[----:B0-----:R-:W-:Y:S02]  /*2fb60*/  IMAD R2, R5, c[0x0][0x190], RZ ;  /* 0x0000640005027a24 */ /* 0x001fe400078e02ff */
[----:B-----5:R-:W-:-:S03]  /*2fb70*/  IMAD R0, R7, c[0x0][0x190], RZ ;  /* 0x0000640007007a24 */ /* 0x020fc600078e02ff */
[----:B------:R-:W-:Y:S01]  /*2fb80*/  STL [R1+0x658], R2 ;  /* 0x0006580201007387 */ /* 0x000fe20000100800 */
[----:B------:R-:W5:Y:S03]  /*2fb90*/  LDL.LU R16, [R1+0x61c] ;  /* 0x00061c0001107983 */ /* 0x000f660000300800 */
        /* <DEDUP_REMOVED lines=17> */
[----:B---3--:R-:W-:-:S05]  /*2fcb0*/  IMAD R22, R22, c[0x0][0x190], RZ ;  /* 0x0000640016167a24 */ /* 0x008fca00078e02ff */
        /* <DEDUP_REMOVED lines=17> */
[----:B0-----:R-:W2:Y:S01]  /*2fdd0*/  LDL.LU R4, [R1+0x5c0] ;  /* 0x0005c00001047983 */ /* 0x001ea20000300800 */
[----:B----4-:R-:W-:-:S03]  /*2fde0*/  IMAD R18, R6, c[0x0][0x190], RZ ;  /* 0x0000640006127a24 */ /* 0x010fc600078e02ff */
[----:B------:R-:W4:Y:S02]  /*2fdf0*/  LDL.LU R6, [R1+0x5b8] ;  /* 0x0005b80001067983 */ /* 0x000f240000300800 */
[----:B------:R5:W-:Y:S02]  /*2fe00*/  STL [R1+0x628], R18 ;  /* 0x0006281201007387 */ /* 0x000be40000100800 */
[----:B------:R-:W-:-:S05]  /*2fe10*/  IMAD R19, R17, c[0x0][0x190], RZ ;  /* 0x0000640011137a24 */ /* 0x000fca00078e02ff */
[----:B------:R-:W-:Y:S01]  /*2fe20*/  STL [R1+0x624], R19 ;  /* 0x0006241301007387 */ /* 0x000fe20000100800 */
[----:B-----5:R-:W-:Y:S02]  /*2fe30*/  IMAD R18, R16, c[0x0][0x190], RZ ;  /* 0x0000640010127a24 */ /* 0x020fe400078e02ff */
        /* <DEDUP_REMOVED lines=20> */
[----:B-----5:R-:W-:Y:S02]  /*2ff80*/  IMAD R10, R25, c[0x0][0x190], RZ ;  /* 0x00006400190a7a24 */ /* 0x020fe400078e02ff */
        /* <DEDUP_REMOVED lines=9> */
[----:B------:R-:W5:Y:S01]  /*30020*/  LDL.LU R22, [R1+0x5b4] ;  /* 0x0005b40001167983 */ /* 0x000f620000300800 */
        /* <DEDUP_REMOVED lines=9> */
[----:B---3--:R-:W-:Y:S02]  /*300c0*/  IMAD R2, R24, c[0x0][0x190], RZ ;  /* 0x0000640018027a24 */ /* 0x008fe400078e02ff */
[----:B------:R-:W3:Y:S03]  /*300d0*/  LDL.LU R24, [R1+0x594] ;  /* 0x0005940001187983 */ /* 0x000ee60000300800 */
[----:B------:R0:W-:Y:S02]  /*300e0*/  STL [R1+0x5c8], R2 ;  /* 0x0005c80201007387 */ /* 0x0001e40000100800 */
[----:B--2---:R-:W-:-:S02]  /*300f0*/  IMAD R0, R8, c[0x0][0x190], RZ ;  /* 0x0000640008007a24 */ /* 0x004fc400078e02ff */
[----:B------:R-:W2:Y:S03]  /*30100*/  LDL.LU R8, [R1+0x58c] ;  /* 0x00058c0001087983 */ /* 0x000ea60000300800 */
[----:B------:R4:W-:Y:S02]  /*30110*/  STL [R1+0x5c4], R0 ;  /* 0x0005c40001007387 */ /* 0x0009e40000100800 */
[----:B------:R-:W2:Y:S02]  /*30120*/  LDL.LU R17, [R1+0x588] ;  /* 0x0005880001117983 */ /* 0x000ea40000300800 */
[----:B0-----:R-:W-:Y:S02]  /*30130*/  IMAD R2, R4, c[0x0][0x190], RZ ;  /* 0x0000640004027a24 */ /* 0x001fe400078e02ff */
[----:B----4-:R-:W-:-:S03]  /*30140*/  IMAD R0, R6, c[0x0][0x190], RZ ;  /* 0x0000640006007a24 */ /* 0x010fc600078e02ff */
[----:B------:R-:W-:Y:S01]  /*30150*/  STL [R1+0x5c0], R2 ;  /* 0x0005c00201007387 */ /* 0x000fe20000100800 */
[----:B------:R-:W4:Y:S03]  /*30160*/  LDL.LU R16, [R1+0x584] ;  /* 0x0005840001107983 */ /* 0x000f260000300800 */
        /* <DEDUP_REMOVED lines=82> */
[----:B-----5:R-:W-:Y:S02]  /*30690*/  IMAD R2, R7, c[0x0][0x190], RZ ;  /* 0x0000640007027a24 */ /* 0x020fe400078e02ff */
        /* <DEDUP_REMOVED lines=42> */
[----:B-----5:R-:W-:Y:S02]  /*30940*/  IMAD R4, R7, c[0x0][0x190], RZ ;  /* 0x0000640007047a24 */ /* 0x020fe400078e02ff */
        /* <DEDUP_REMOVED lines=85> */
[----:B------:R-:W-:-:S02]  /*30ea0*/  IMAD R5, R5, c[0x0][0x190], RZ ;  /* 0x0000640005057a24 */ /* 0x000fc400078e02ff */
[----:B------:R-:W-:Y:S02]  /*30eb0*/  STL [R1+0x474], R20 ;  /* 0x0004741401007387 */ /* 0x000fe40000100800 */
[----:B------:R-:W-:Y:S01]  /*30ec0*/  IMAD R18, R8, c[0x0][0x190], RZ ;  /* 0x0000640008127a24 */ /* 0x000fe200078e02ff */
[----:B------:R-:W-:Y:S01]  /*30ed0*/  STL [R1+0x46c], R19 ;  /* 0x00046c1301007387 */ /* 0x000fe20000100800 */
[----:B------:R-:W2:Y:S02]  /*30ee0*/  LDL.LU R8, [R1+0x3fc] ;  /* 0x0003fc0001087983 */ /* 0x000ea40000300800 */
[----:B------:R4:W-:Y:S01]  /*30ef0*/  STL [R1+0x468], R5 ;  /* 0x0004680501007387 */ /* 0x0009e20000100800 */
[----:B------:R-:W-:Y:S01]  /*30f00*/  STL [R1+0x464], R18 ;  /* 0x0004641201007387 */ /* 0x000fe20000100800 */
[----:B----4-:R-:W-:-:S03]  /*30f10*/  IMAD R5, R6, c[0x0][0x190], RZ ;  /* 0x0000640006057a24 */ /* 0x010fc600078e02ff */
[----:B------:R-:W4:Y:S02]  /*30f20*/  LDL.LU R6, [R1+0x3f8] ;  /* 0x0003f80001067983 */ /* 0x000f240000300800 */
[----:B------:R0:W-:Y:S02]  /*30f30*/  STL [R1+0x460], R5 ;  /* 0x0004600501007387 */ /* 0x0001e40000100800 */
[----:B0-----:R-:W4:Y:S01]  /*30f40*/  LDL.LU R5, [R1+0x3f0] ;  /* 0x0003f00001057983 */ /* 0x001f220000300800 */
[----:B-----5:R-:W-:-:S03]  /*30f50*/  IMAD R18, R7, c[0x0][0x190], RZ ;  /* 0x0000640007127a24 */ /* 0x020fc600078e02ff */
[----:B------:R-:W5:Y:S02]  /*30f60*/  LDL.LU R7, [R1+0x3ec] ;  /* 0x0003ec0001077983 */ /* 0x000f640000300800 */
[----:B------:R0:W-:Y:S02]  /*30f70*/  STL [R1+0x45c], R18 ;  /* 0x00045c1201007387 */ /* 0x0001e40000100800 */
[----:B------:R-:W-:-:S05]  /*30f80*/  IMAD R19, R17, c[0x0][0x190], RZ ;  /* 0x0000640011137a24 */ /* 0x000fca00078e02ff */
        /* <DEDUP_REMOVED lines=65> */
[----:B0-----:R-:W5:Y:S01]  /*313a0*/  LDL.LU R0, [R1+0x37c] ;  /* 0x00037c0001007983 */ /* 0x001f620000300800 */
[----:B------:R-:W5:Y:S02]  /*313b0*/  LDL.LU R2, [R1+0x374] ;  /* 0x0003740001027983 */ /* 0x000f640000300800 */
[----:B------:R-:W5:Y:S02]  /*313c0*/  LDL.LU R3, [R1+0x370] ;  /* 0x0003700001037983 */ /* 0x000f640000300800 */
[----:B------:R-:W5:Y:S01]  /*313d0*/  LDL.LU R5, [R1+0x36c] ;  /* 0x00036c0001057983 */ /* 0x000f620000300800 */
[----:B------:R-:W5:Y:S01]  /*313e0*/  LDL.LU R7, [R1+0x368] ;  /* 0x0003680001077983 */ /* 0x000f620000300800 */
        /* <DEDUP_REMOVED lines=198> */
[----:B------:R-:W4:Y:S02]  /*32050*/  LDL.LU R6, [R1+0x234] ;  /* 0x0002340001067983 */ /* 0x000f240000300800 */
[----:B------:R5:W-:Y:S01]  /*32060*/  STL [R1+0x29c], R4 ;  /* 0x00029c0401007387 */ /* 0x000be20000100800 */
[----:B------:R-:W-:Y:S01]  /*32070*/  STL [R1+0x298], R18 ;  /* 0x0002981201007387 */ /* 0x000fe20000100800 */
[----:B-----5:R-:W-:-:S03]  /*32080*/  IMAD R4, R7, c[0x0][0x190], RZ ;  /* 0x0000640007047a24 */ /* 0x020fc600078e02ff */
[----:B------:R-:W5:Y:S02]  /*32090*/  LDL.LU R7, [R1+0x230] ;  /* 0x0002300001077983 */ /* 0x000f640000300800 */
        /* <DEDUP_REMOVED lines=89> */
[----:B------:R-:W-:Y:S01]  /*32630*/  STL [R1+0x210], R18 ;  /* 0x0002101201007387 */ /* 0x000fe20000100800 */
[----:B------:R0:W-:Y:S04]  /*32640*/  STL [R1+0x20c], R5 ;  /* 0x00020c0501007387 */ /* 0x0001e80000100800 */
[----:B0-----:R-:W2:Y:S01]  /*32650*/  LDL.LU R5, [R1+0x1b4] ;  /* 0x0001b40001057983 */ /* 0x001ea20000300800 */
[----:B----4-:R-:W-:-:S05]  /*32660*/  IMAD R6, R6, c[0x0][0x190], RZ ;  /* 0x0000640006067a24 */ /* 0x010fca00078e02ff */
[----:B------:R0:W-:Y:S04]  /*32670*/  STL [R1+0x208], R6 ;  /* 0x0002080601007387 */ /* 0x0001e80000100800 */
        /* <DEDUP_REMOVED lines=50> */
[----:B0-----:R-:W-:-:S02]  /*329a0*/  IMAD R0, R5, c[0x0][0x190], RZ ;  /* 0x0000640005007a24 */ /* 0x001fc400078e02ff */
[----:B------:R-:W2:Y:S03]  /*329b0*/  LDL.LU R5, [R1+0x188] ;  /* 0x0001880001057983 */ /* 0x000ea60000300800 */
[----:B------:R5:W-:Y:S02]  /*329c0*/  STL [R1+0x1b4], R0 ;  /* 0x0001b40001007387 */ /* 0x000be40000100800 */
[----:B------:R-:W2:Y:S02]  /*329d0*/  LDL.LU R17, [R1+0x184] ;  /* 0x0001840001117983 */ /* 0x000ea40000300800 */
[----:B----4-:R-:W-:Y:S02]  /*329e0*/  IMAD R2, R6, c[0x0][0x190], RZ ;  /* 0x0000640006027a24 */ /* 0x010fe400078e02ff */
[----:B-----5:R-:W-:-:S03]  /*329f0*/  IMAD R0, R7, c[0x0][0x190], RZ ;  /* 0x0000640007007a24 */ /* 0x020fc600078e02ff */
        /* <DEDUP_REMOVED lines=38> */
[----:B------:R-:W-:-:S02]  /*32c60*/  IMAD R18, R5, c[0x0][0x190], RZ ;  /* 0x0000640005127a24 */ /* 0x000fc400078e02ff */
[----:B------:R-:W2:Y:S02]  /*32c70*/  LDL.LU R5, [R1+0x130] ;  /* 0x0001300001057983 */ /* 0x000ea40000300800 */
[----:B------:R-:W-:Y:S01]  /*32c80*/  IMAD R19, R17, c[0x0][0x190], RZ ;  /* 0x0000640011137a24 */ /* 0x000fe200078e02ff */
[----:B------:R4:W-:Y:S04]  /*32c90*/  STL [R1+0x188], R18 ;  /* 0x0001881201007387 */ /* 0x0009e80000100800 */
[----:B------:R-:W-:Y:S02]  /*32ca0*/  STL [R1+0x184], R19 ;  /* 0x0001841301007387 */ /* 0x000fe40000100800 */
[----:B----4-:R-:W-:Y:S02]  /*32cb0*/  IMAD R18, R16, c[0x0][0x190], RZ ;  /* 0x0000640010127a24 */ /* 0x010fe400078e02ff */
[----:B-----5:R-:W-:-:S02]  /*32cc0*/  IMAD R17, R15, c[0x0][0x190], RZ ;  /* 0x000064000f117a24 */ /* 0x020fc400078e02ff */
[----:B------:R-:W-:Y:S02]  /*32cd0*/  IMAD R16, R14, c[0x0][0x190], RZ ;  /* 0x000064000e107a24 */ /* 0x000fe400078e02ff */
[----:B------:R-:W-:Y:S02]  /*32ce0*/  IMAD R15, R13, c[0x0][0x190], RZ ;  /* 0x000064000d0f7a24 */ /* 0x000fe400078e02ff */
[----:B------:R-:W-:Y:S01]  /*32cf0*/  IMAD R14, R12, c[0x0][0x190], RZ ;  /* 0x000064000c0e7a24 */ /* 0x000fe200078e02ff */
[----:B------:R-:W-:Y:S01]  /*32d00*/  STL [R1+0x180], R18 ;  /* 0x0001801201007387 */ /* 0x000fe20000100800 */
[----:B------:R-:W-:Y:S02]  /*32d10*/  IMAD R13, R11, c[0x0][0x190], RZ ;  /* 0x000064000b0d7a24 */ /* 0x000fe400078e02ff */
[----:B------:R-:W-:Y:S02]  /*32d20*/  STL [R1+0x17c], R17 ;  /* 0x00017c1101007387 */ /* 0x000fe40000100800 */
[----:B------:R-:W-:Y:S01]  /*32d30*/  IMAD R12, R10, c[0x0][0x190], RZ ;  /* 0x000064000a0c7a24 */ /* 0x000fe200078e02ff */
[----:B------:R-:W-:Y:S01]  /*32d40*/  STL [R1+0x178], R16 ;  /* 0x0001781001007387 */ /* 0x000fe20000100800 */
[----:B------:R-:W-:-:S02]  /*32d50*/  IMAD R11, R27, c[0x0][0x190], RZ ;  /* 0x000064001b0b7a24 */ /* 0x000fc400078e02ff */
        /* <DEDUP_REMOVED lines=16> */
[----:B------:R-:W-:Y:S01]  /*32e60*/  IMAD R2, R6, c[0x0][0x190], RZ ;  /* 0x0000640006027a24 */ /* 0x000fe200078e02ff */
[----:B------:R-:W-:Y:S01]  /*32e70*/  STL [R1+0x150], R9 ;  /* 0x0001500901007387 */ /* 0x000fe20000100800 */
[----:B------:R0:W-:Y:S02]  /*32e80*/  STL [R1+0x14c], R0 ;  /* 0x00014c0001007387 */ /* 0x0001e40000100800 */
        /* <DEDUP_REMOVED lines=19> */
[----:B-1----:R-:W-:-:S03]  /*32fc0*/  IMAD R0, R5, c[0x0][0x190], RZ ;  /* 0x0000640005007a24 */ /* 0x002fc600078e02ff */
[----:B------:R-:W-:Y:S01]  /*32fd0*/  STL [R1+0x134], R2 ;  /* 0x0001340201007387 */ /* 0x000fe20000100800 */
[----:B------:R-:W2:Y:S03]  /*32fe0*/  LDL.LU R16, [R1+0x104] ;  /* 0x0001040001107983 */ /* 0x000ea60000300800 */
[----:B------:R0:W-:Y:S01]  /*32ff0*/  STL [R1+0x130], R0 ;  /* 0x0001300001007387 */ /* 0x0001e20000100800 */
[----:B------:R-:W2:Y:S03]  /*33000*/  LDL.LU R15, [R1+0x100] ;  /* 0x00010000010f7983 */ /* 0x000ea60000300800 */
        /* <DEDUP_REMOVED lines=10> */
[----:B0-----:R-:W2:Y:S02]  /*330b0*/  LDL.LU R0, [R1+0xd4] ;  /* 0x0000d40001007983 */ /* 0x001ea40000300800 */
[----:B------:R-:W2:Y:S01]  /*330c0*/  LDL.LU R2, [R1+0xd0] ;  /* 0x0000d00001027983 */ /* 0x000ea20000300800 */
[----:B------:R-:W2:Y:S01]  /*330d0*/  LDL.LU R3, [R1+0xcc] ;  /* 0x0000cc0001037983 */ /* 0x000ea20000300800 */
[----:B------:R-:W2:Y:S02]  /*330e0*/  LDL.LU R4, [R1+0xc8] ;  /* 0x0000c80001047983 */ /* 0x000ea40000300800 */
[----:B------:R-:W2:Y:S02]  /*330f0*/  LDL.LU R5, [R1+0xc4] ;  /* 0x0000c40001057983 */ /* 0x000ea40000300800 */
[----:B----4-:R-:W-:-:S02]  /*33100*/  IMAD R22, R22, c[0x0][0x190], RZ ;  /* 0x0000640016167a24 */ /* 0x010fc400078e02ff */
[----:B-----5:R-:W-:-:S03]  /*33110*/  IMAD R21, R21, c[0x0][0x190], RZ ;  /* 0x0000640015157a24 */ /* 0x020fc600078e02ff */
[----:B------:R0:W-:Y:S04]  /*33120*/  STL [R1+0x12c], R22 ;  /* 0x00012c1601007387 */ /* 0x0001e80000100800 */
[----:B------:R1:W-:Y:S01]  /*33130*/  STL [R1+0x128], R21 ;  /* 0x0001281501007387 */ /* 0x0003e20000100800 */
[----:B0-----:R-:W-:Y:S02]  /*33140*/  IMAD R22, R20, c[0x0][0x190], RZ ;  /* 0x0000640014167a24 */ /* 0x001fe400078e02ff */
[----:B-1----:R-:W-:Y:S02]  /*33150*/  IMAD R21, R19, c[0x0][0x190], RZ ;  /* 0x0000640013157a24 */ /* 0x002fe400078e02ff */
[----:B------:R-:W-:Y:S02]  /*33160*/  IMAD R20, R18, c[0x0][0x190], RZ ;  /* 0x0000640012147a24 */ /* 0x000fe400078e02ff */
[----:B------:R-:W-:Y:S01]  /*33170*/  IMAD R19, R6, c[0x0][0x190], RZ ;  /* 0x0000640006137a24 */ /* 0x000fe200078e02ff */
[----:B------:R-:W-:Y:S01]  /*33180*/  STL [R1+0x124], R22 ;  /* 0x0001241601007387 */ /* 0x000fe20000100800 */
[----:B------:R-:W-:Y:S02]  /*33190*/  STL [R1+0x120], R21 ;  /* 0x0001201501007387 */ /* 0x000fe40000100800 */
[----:B------:R-:W-:-:S02]  /*331a0*/  IMAD R18, R7, c[0x0][0x190], RZ ;  /* 0x0000640007127a24 */ /* 0x000fc400078e02ff */
[----:B------:R-:W-:Y:S01]  /*331b0*/  STL [R1+0x11c], R20 ;  /* 0x00011c1401007387 */ /* 0x000fe20000100800 */
[----:B------:R-:W4:Y:S01]  /*331c0*/  LDL.LU R6, [R1+0xc0] ;  /* 0x0000c00001067983 */ /* 0x000f220000300800 */
[----:B------:R-:W-:Y:S02]  /*331d0*/  STL [R1+0x118], R19 ;  /* 0x0001181301007387 */ /* 0x000fe40000100800 */
[----:B------:R-:W-:Y:S02]  /*331e0*/  STL [R1+0x114], R18 ;  /* 0x0001141201007387 */ /* 0x000fe40000100800 */
[----:B---3--:R-:W-:Y:S02]  /*331f0*/  IMAD R7, R24, c[0x0][0x190], RZ ;  /* 0x0000640018077a24 */ /* 0x008fe400078e02ff */
[----:B------:R-:W3:Y:S03]  /*33200*/  LDL.LU R24, [R1+0xbc] ;  /* 0x0000bc0001187983 */ /* 0x000ee60000300800 */
[----:B------:R0:W-:Y:S02]  /*33210*/  STL [R1+0x110], R7 ;  /* 0x0001100701007387 */ /* 0x0001e40000100800 */
[----:B0-----:R-:W5:Y:S01]  /*33220*/  LDL.LU R7, [R1+0xb8] ;  /* 0x0000b80001077983 */ /* 0x001f620000300800 */
[----:B--2---:R-:W-:-:S03]  /*33230*/  IMAD R18, R8, c[0x0][0x190], RZ ;  /* 0x0000640008127a24 */ /* 0x004fc600078e02ff */
[----:B------:R-:W2:Y:S02]  /*33240*/  LDL.LU R8, [R1+0xb4] ;  /* 0x0000b40001087983 */ /* 0x000ea40000300800 */
[----:B------:R0:W-:Y:S02]  /*33250*/  STL [R1+0x10c], R18 ;  /* 0x00010c1201007387 */ /* 0x0001e40000100800 */
[----:B------:R-:W-:-:S05]  /*33260*/  IMAD R19, R17, c[0x0][0x190], RZ ;  /* 0x0000640011137a24 */ /* 0x000fca00078e02ff */
[----:B------:R-:W-:Y:S01]  /*33270*/  STL [R1+0x108], R19 ;  /* 0x0001081301007387 */ /* 0x000fe20000100800 */
[----:B0-----:R-:W-:Y:S02]  /*33280*/  IMAD R18, R16, c[0x0][0x190], RZ ;  /* 0x0000640010127a24 */ /* 0x001fe400078e02ff */
        /* <DEDUP_REMOVED lines=26> */
[----:B------:R-:W-:Y:S02]  /*33430*/  STL [R1+0xd4], R9 ;  /* 0x0000d40901007387 */ /* 0x000fe40000100800 */
[----:B------:R-:W-:Y:S01]  /*33440*/  IMAD R2, R4, c[0x0][0x190], RZ ;  /* 0x0000640004027a24 */ /* 0x000fe200078e02ff */
[----:B------:R0:W-:Y:S01]  /*33450*/  STL [R1+0xd0], R0 ;  /* 0x0000d00001007387 */ /* 0x0001e20000100800 */
        /* <DEDUP_REMOVED lines=11> */
[----:B------:R-:W2:Y:S02]  /*33510*/  LDL.LU R9, [R1+0x94] ;  /* 0x0000940001097983 */ /* 0x000ea40000300800 */
[----:B----4-:R-:W-:-:S05]  /*33520*/  IMAD R2, R6, c[0x0][0x190], RZ ;  /* 0x0000640006027a24 */ /* 0x010fca00078e02ff */
[----:B------:R5:W-:Y:S01]  /*33530*/  STL [R1+0xc0], R2 ;  /* 0x0000c00201007387 */ /* 0x000be20000100800 */
[----:B---3--:R-:W-:-:S03]  /*33540*/  IMAD R0, R24, c[0x0][0x190], RZ ;  /* 0x0000640018007a24 */ /* 0x008fc600078e02ff */
[----:B------:R-:W3:Y:S02]  /*33550*/  LDL.LU R24, [R1+0x90] ;  /* 0x0000900001187983 */ /* 0x000ee40000300800 */
[----:B------:R2:W-:Y:S02]  /*33560*/  STL [R1+0xbc], R0 ;  /* 0x0000bc0001007387 */ /* 0x0005e40000100800 */
[----:B------:R-:W4:Y:S02]  /*33570*/  LDL.LU R17, [R1+0x8c] ;  /* 0x00008c0001117983 */ /* 0x000f240000300800 */
[----:B-----5:R-:W-:-:S05]  /*33580*/  IMAD R2, R7, c[0x0][0x190], RZ ;  /* 0x0000640007027a24 */ /* 0x020fca00078e02ff */
[----:B------:R-:W-:Y:S01]  /*33590*/  STL [R1+0xb8], R2 ;  /* 0x0000b80201007387 */ /* 0x000fe20000100800 */
[----:B------:R-:W5:Y:S02]  /*335a0*/  LDL.LU R16, [R1+0x88] ;  /* 0x0000880001107983 */ /* 0x000f640000300800 */
[----:B--2---:R-:W-:-:S05]  /*335b0*/  IMAD R0, R8, c[0x0][0x190], RZ ;  /* 0x0000640008007a24 */ /* 0x004fca00078e02ff */
[----:B------:R0:W-:Y:S01]  /*335c0*/  STL [R1+0xb4], R0 ;  /* 0x0000b40001007387 */ /* 0x0001e20000100800 */
[----:B------:R-:W2:Y:S03]  /*335d0*/  LDL.LU R25, [R1+0x84] ;  /* 0x0000840001197983 */ /* 0x000ea60000300800 */
[----:B0-----:R-:W2:Y:S01]  /*335e0*/  LDL.LU R0, [R1+0x80] ;  /* 0x0000800001007983 */ /* 0x001ea20000300800 */
        /* <DEDUP_REMOVED lines=14> */
[----:B------:R-:W-:-:S02]  /*336d0*/  IMAD R22, R22, c[0x0][0x190], RZ ;  /* 0x0000640016167a24 */ /* 0x000fc400078e02ff */
[----:B------:R-:W-:-:S03]  /*336e0*/  IMAD R21, R21, c[0x0][0x190], RZ ;  /* 0x0000640015157a24 */ /* 0x000fc600078e02ff */
[----:B------:R0:W-:Y:S01]  /*336f0*/  STL [R1+0xb0], R22 ;  /* 0x0000b01601007387 */ /* 0x0001e20000100800 */
[----:B------:R-:W-:-:S03]  /*33700*/  IMAD R20, R20, c[0x0][0x190], RZ ;  /* 0x0000640014147a24 */ /* 0x000fc600078e02ff */
[----:B0-----:R-:W2:Y:S01]  /*33710*/  LDL.LU R22, [R1+0x2b44] ;  /* 0x002b440001167983 */ /* 0x001ea20000300800 */
[----:B------:R-:W-:Y:S02]  /*33720*/  IMAD R19, R19, c[0x0][0x190], RZ ;  /* 0x0000640013137a24 */ /* 0x000fe400078e02ff */
[----:B------:R0:W-:Y:S02]  /*33730*/  STL [R1+0xac], R21 ;  /* 0x0000ac1501007387 */ /* 0x0001e40000100800 */
[----:B------:R-:W-:Y:S02]  /*33740*/  IMAD R18, R18, c[0x0][0x190], RZ ;  /* 0x0000640012127a24 */ /* 0x000fe400078e02ff */
[----:B------:R-:W-:Y:S01]  /*33750*/  IMAD R10, R10, c[0x0][0x190], RZ ;  /* 0x000064000a0a7a24 */ /* 0x000fe200078e02ff */
[----:B0-----:R-:W2:Y:S01]  /*33760*/  LDL.LU R21, [R1+0x2b40] ;  /* 0x002b400001157983 */ /* 0x001ea20000300800 */
[----:B------:R0:W-:Y:S02]  /*33770*/  STL [R1+0xa8], R20 ;  /* 0x0000a81401007387 */ /* 0x0001e40000100800 */
[----:B------:R-:W-:Y:S01]  /*33780*/  IMAD R9, R9, c[0x0][0x190], RZ ;  /* 0x0000640009097a24 */ /* 0x000fe200078e02ff */
[----:B0-----:R-:W2:Y:S01]  /*33790*/  LDL.LU R20, [R1+0x2b3c] ;  /* 0x002b3c0001147983 */ /* 0x001ea20000300800 */
[----:B------:R0:W-:Y:S03]  /*337a0*/  STL [R1+0xa4], R19 ;  /* 0x0000a41301007387 */ /* 0x0001e60000100800 */
[----:B0-----:R-:W2:Y:S01]  /*337b0*/  LDL.LU R19, [R1+0x2b38] ;  /* 0x002b380001137983 */ /* 0x001ea20000300800 */
[----:B------:R0:W-:Y:S03]  /*337c0*/  STL [R1+0xa0], R18 ;  /* 0x0000a01201007387 */ /* 0x0001e60000100800 */
[----:B0-----:R-:W2:Y:S01]  /*337d0*/  LDL.LU R18, [R1+0x2b34] ;  /* 0x002b340001127983 */ /* 0x001ea20000300800 */
[----:B------:R0:W-:Y:S02]  /*337e0*/  STL [R1+0x9c], R10 ;  /* 0x00009c0a01007387 */ /* 0x0001e40000100800 */
[----:B0-----:R-:W-:-:S02]  /*337f0*/  IMAD R10, R27, c[0x0][0x190], RZ ;  /* 0x000064001b0a7a24 */ /* 0x001fc400078e02ff */
[----:B------:R-:W2:Y:S03]  /*33800*/  LDL.LU R27, [R1+0x30] ;  /* 0x00003000011b7983 */ /* 0x000ea60000300800 */
[----:B------:R0:W-:Y:S02]  /*33810*/  STL [R1+0x98], R10 ;  /* 0x0000980a01007387 */ /* 0x0001e40000100800 */
[----:B0-----:R-:W2:Y:S01]  /*33820*/  LDL.LU R10, [R1+0x28] ;  /* 0x00002800010a7983 */ /* 0x001ea20000300800 */
[----:B------:R3:W-:Y:S02]  /*33830*/  STL [R1+0x94], R9 ;  /* 0x0000940901007387 */ /* 0x0007e40000100800 */
[----:B---3--:R-:W-:Y:S02]  /*33840*/  IMAD R9, R24, c[0x0][0x190], RZ ;  /* 0x0000640018097a24 */ /* 0x008fe400078e02ff */
[----:B------:R-:W3:Y:S01]  /*33850*/  LDL.LU R24, [R1+0x18] ;  /* 0x0000180001187983 */ /* 0x000ee20000300800 */
[----:B----4-:R-:W-:-:S02]  /*33860*/  IMAD R17, R17, c[0x0][0x190], RZ ;  /* 0x0000640011117a24 */ /* 0x010fc400078e02ff */
[----:B------:R0:W-:Y:S02]  /*33870*/  STL [R1+0x90], R9 ;  /* 0x0000900901007387 */ /* 0x0001e40000100800 */
[----:B0-----:R-:W4:Y:S01]  /*33880*/  LDL.LU R9, [R1+0x10] ;  /* 0x0000100001097983 */ /* 0x001f220000300800 */
[----:B-----5:R-:W-:Y:S02]  /*33890*/  IMAD R16, R16, c[0x0][0x190], RZ ;  /* 0x0000640010107a24 */ /* 0x020fe400078e02ff */
[----:B------:R0:W-:Y:S02]  /*338a0*/  STL [R1+0x8c], R17 ;  /* 0x00008c1101007387 */ /* 0x0001e40000100800 */
[----:B0-----:R-:W5:Y:S01]  /*338b0*/  LDL.LU R17, [R1+0x2b30] ;  /* 0x002b300001117983 */ /* 0x001f620000300800 */
[----:B------:R0:W-:Y:S02]  /*338c0*/  STL [R1+0x88], R16 ;  /* 0x0000881001007387 */ /* 0x0001e40000100800 */
[----:B--2---:R-:W-:Y:S01]  /*338d0*/  IMAD R25, R25, c[0x0][0x190], RZ ;  /* 0x0000640019197a24 */ /* 0x004fe200078e02ff */
[----:B0-----:R-:W2:Y:S04]  /*338e0*/  LDL.LU R16, [R1+0x2b2c] ;  /* 0x002b2c0001107983 */ /* 0x001ea80000300800 */
[----:B------:R0:W-:Y:S01]  /*338f0*/  STL [R1+0x84], R25 ;  /* 0x0000841901007387 */ /* 0x0001e20000100800 */
[----:B------:R-:W-:-:S02]  /*33900*/  IMAD R0, R0, c[0x0][0x190], RZ ;  /* 0x0000640000007a24 */ /* 0x000fc400078e02ff */
[----:B------:R-:W-:Y:S02]  /*33910*/  IMAD R2, R2, c[0x0][0x190], RZ ;  /* 0x0000640002027a24 */ /* 0x000fe400078e02ff */
[----:B------:R-:W-:Y:S02]  /*33920*/  IMAD R3, R3, c[0x0][0x190], RZ ;  /* 0x0000640003037a24 */ /* 0x000fe400078e02ff */
[----:B------:R-:W-:Y:S01]  /*33930*/  IMAD R4, R4, c[0x0][0x190], RZ ;  /* 0x0000640004047a24 */ /* 0x000fe200078e02ff */
[----:B0-----:R-:W2:Y:S01]  /*33940*/  LDL.LU R25, [R1+0x2b28] ;  /* 0x002b280001197983 */ /* 0x001ea20000300800 */
[----:B------:R0:W-:Y:S02]  /*33950*/  STL [R1+0x80], R0 ;  /* 0x0000800001007387 */ /* 0x0001e40000100800 */
[----:B------:R-:W-:Y:S02]  /*33960*/  IMAD R5, R5, c[0x0][0x190], RZ ;  /* 0x0000640005057a24 */ /* 0x000fe400078e02ff */
[----:B------:R-:W-:-:S02]  /*33970*/  IMAD R6, R6, c[0x0][0x190], RZ ;  /* 0x0000640006067a24 */ /* 0x000fc400078e02ff */
[----:B------:R-:W-:Y:S01]  /*33980*/  IMAD R7, R7, c[0x0][0x190], RZ ;  /* 0x0000640007077a24 */ /* 0x000fe200078e02ff */
[----:B0-----:R-:W2:Y:S01]  /*33990*/  LDL.LU R0, [R1+0x2b24] ;  /* 0x002b240001007983 */ /* 0x001ea20000300800 */
        /* <DEDUP_REMOVED lines=17> */
[----:B------:R0:W-:Y:S02]  /*33ab0*/  STL [R1+0x60], R15 ;  /* 0x0000600f01007387 */ /* 0x0001e40000100800 */
[----:B------:R1:W-:Y:S02]  /*33ac0*/  STL [R1+0x5c], R14 ;  /* 0x00005c0e01007387 */ /* 0x0003e40000100800 */
[----:B0-----:R-:W-:-:S02]  /*33ad0*/  IMAD R15, R13, c[0x0][0x190], RZ ;  /* 0x000064000d0f7a24 */ /* 0x001fc400078e02ff */
[----:B-1----:R-:W-:Y:S02]  /*33ae0*/  IMAD R14, R12, c[0x0][0x190], RZ ;  /* 0x000064000c0e7a24 */ /* 0x002fe400078e02ff */
[----:B------:R-:W-:Y:S02]  /*33af0*/  IMAD R13, R11, c[0x0][0x190], RZ ;  /* 0x000064000b0d7a24 */ /* 0x000fe400078e02ff */
[----:B------:R-:W-:Y:S02]  /*33b00*/  IMAD R12, R28, c[0x0][0x190], RZ ;  /* 0x000064001c0c7a24 */ /* 0x000fe400078e02ff */
[----:B------:R-:W-:Y:S01]  /*33b10*/  IMAD R11, R29, c[0x0][0x190], RZ ;  /* 0x000064001d0b7a24 */ /* 0x000fe200078e02ff */
[----:B------:R0:W-:Y:S01]  /*33b20*/  STL [R1+0x58], R15 ;  /* 0x0000580f01007387 */ /* 0x0001e20000100800 */
[----:B------:R1:W-:Y:S02]  /*33b30*/  STL [R1+0x54], R14 ;  /* 0x0000540e01007387 */ /* 0x0003e40000100800 */
[----:B------:R1:W-:Y:S02]  /*33b40*/  STL [R1+0x50], R13 ;  /* 0x0000500d01007387 */ /* 0x0003e40000100800 */
[----:B------:R-:W-:Y:S01]  /*33b50*/  IMAD R27, R27, c[0x0][0x190], RZ ;  /* 0x000064001b1b7a24 */ /* 0x000fe200078e02ff */
[----:B0-----:R-:W2:Y:S01]  /*33b60*/  LDL.LU R15, [R1+0x48] ;  /* 0x00004800010f7983 */ /* 0x001ea20000300800 */
[----:B------:R0:W-:Y:S02]  /*33b70*/  STL [R1+0x4c], R12 ;  /* 0x00004c0c01007387 */ /* 0x0001e40000100800 */
[----:B-1----:R-:W2:Y:S02]  /*33b80*/  LDL.LU R14, [R1+0x44] ;  /* 0x00004400010e7983 */ /* 0x002ea40000300800 */
[----:B------:R1:W-:Y:S01]  /*33b90*/  STL [R1+0x40], R11 ;  /* 0x0000400b01007387 */ /* 0x0003e20000100800 */
[----:B------:R-:W2:Y:S01]  /*33ba0*/  LDL.LU R13, [R1+0x3c] ;  /* 0x00003c00010d7983 */ /* 0x000ea20000300800 */
[----:B------:R-:W-:-:S03]  /*33bb0*/  IMAD R10, R10, c[0x0][0x190], RZ ;  /* 0x000064000a0a7a24 */ /* 0x000fc600078e02ff */
[----:B0-----:R-:W2:Y:S01]  /*33bc0*/  LDL.LU R12, [R1+0x38] ;  /* 0x00003800010c7983 */ /* 0x001ea20000300800 */
[----:B-1----:R-:W2:Y:S02]  /*33bd0*/  LDL.LU R11, [R1+0x34] ;  /* 0x00003400010b7983 */ /* 0x002ea40000300800 */
[----:B------:R-:W2:Y:S02]  /*33be0*/  LDL.LU R29, [R1+0x2c] ;  /* 0x00002c00011d7983 */ /* 0x000ea40000300800 */
[----:B------:R-:W2:Y:S01]  /*33bf0*/  LDL.LU R28, [R1+0x24] ;  /* 0x00002400011c7983 */ /* 0x000ea20000300800 */
[----:B------:R0:W-:Y:S04]  /*33c00*/  STL [R1+0x30], R27 ;  /* 0x0000301b01007387 */ /* 0x0001e80000100800 */
[----:B0-----:R-:W2:Y:S01]  /*33c10*/  LDL.LU R27, [R1+0x20] ;  /* 0x00002000011b7983 */ /* 0x001ea20000300800 */
[----:B------:R0:W-:Y:S03]  /*33c20*/  STL [R1+0x28], R10 ;  /* 0x0000280a01007387 */ /* 0x0001e60000100800 */
[----:B0-----:R-:W2:Y:S01]  /*33c30*/  LDL.LU R10, [R1+0x1c] ;  /* 0x00001c00010a7983 */ /* 0x001ea20000300800 */
[----:B---3--:R-:W-:-:S05]  /*33c40*/  IMAD R24, R24, c[0x0][0x190], RZ ;  /* 0x0000640018187a24 */ /* 0x008fca00078e02ff */
[----:B------:R0:W-:Y:S04]  /*33c50*/  STL [R1+0x18], R24 ;  /* 0x0000181801007387 */ /* 0x0001e80000100800 */
[----:B0-----:R-:W3:Y:S01]  /*33c60*/  LDL.LU R24, [R1+0x2b04] ;  /* 0x002b040001187983 */ /* 0x001ee20000300800 */
[----:B----4-:R-:W-:-:S05]  /*33c70*/  IMAD R9, R9, c[0x0][0x190], RZ ;  /* 0x0000640009097a24 */ /* 0x010fca00078e02ff */
[----:B------:R3:W-:Y:S02]  /*33c80*/  STL [R1+0x10], R9 ;  /* 0x0000100901007387 */ /* 0x0007e40000100800 */
[----:B---3--:R-:W-:Y:S02]  /*33c90*/  IMAD R9, R24, c[0x0][0x190], RZ ;  /* 0x0000640018097a24 */ /* 0x008fe400078e02ff */
[----:B------:R-:W3:Y:S01]  /*33ca0*/  LDL.LU R24, [R1+0x2b00] ;  /* 0x002b000001187983 */ /* 0x000ee20000300800 */
[----:B--2---:R-:W-:Y:S02]  /*33cb0*/  IMAD R8, R8, c[0x0][0x190], RZ ;  /* 0x0000640008087a24 */ /* 0x004fe400078e02ff */
[----:B------:R-:W-:Y:S02]  /*33cc0*/  IMAD R7, R7, c[0x0][0x190], RZ ;  /* 0x0000640007077a24 */ /* 0x000fe400078e02ff */
[----:B------:R-:W-:Y:S02]  /*33cd0*/  IMAD R6, R6, c[0x0][0x190], RZ ;  /* 0x0000640006067a24 */ /* 0x000fe400078e02ff */
[----:B------:R-:W-:Y:S01]  /*33ce0*/  IMAD R5, R5, c[0x0][0x190], RZ ;  /* 0x0000640005057a24 */ /* 0x000fe200078e02ff */
[----:B------:R0:W-:Y:S01]  /*33cf0*/  STL [R1+0x2ac8], R8 ;  /* 0x002ac80801007387 */ /* 0x0001e20000100800 */
[----:B------:R-:W-:Y:S03]  /*33d00*/  STL [R1], R9 ;  /* 0x0000000901007387 */ /* 0x000fe60000100800 */
[----:B0-----:R-:W2:Y:S01]  /*33d10*/  LDL.LU R8, [R1+0x4] ;  /* 0x0000040001087983 */ /* 0x001ea20000300800 */
[----:B------:R0:W-:Y:S03]  /*33d20*/  STL [R1+0x2acc], R7 ;  /* 0x002acc0701007387 */ /* 0x0001e60000100800 */
[----:B0-----:R-:W4:Y:S01]  /*33d30*/  LDL.LU R7, [R1+0x8] ;  /* 0x0000080001077983 */ /* 0x001f220000300800 */
[----:B------:R0:W-:Y:S03]  /*33d40*/  STL [R1+0x2ad0], R6 ;  /* 0x002ad00601007387 */ /* 0x0001e60000100800 */
[----:B0-----:R-:W2:Y:S01]  /*33d50*/  LDL.LU R6, [R1+0xc] ;  /* 0x00000c0001067983 */ /* 0x001ea20000300800 */
[----:B------:R0:W-:Y:S03]  /*33d60*/  STL [R1+0x2ad4], R5 ;  /* 0x002ad40501007387 */ /* 0x0001e60000100800 */
[----:B0-----:R-:W2:Y:S01]  /*33d70*/  LDL.LU R5, [R1+0x14] ;  /* 0x0000140001057983 */ /* 0x001ea20000300800 */
[----:B---3--:R-:W-:-:S05]  /*33d80*/  LEA R9, P6, R15, R24, 0x1 ;  /* 0x000000180f097211 */ /* 0x008fca00078c08ff */
[----:B------:R0:W-:Y:S02]  /*33d90*/  STL [R1+0x227c], R9 ;  /* 0x00227c0901007387 */ /* 0x0001e40000100800 */
[----:B0-----:R-:W-:-:S05]  /*33da0*/  LEA R9, P5, R14, R24, 0x1 ;  /* 0x000000180e097211 */ /* 0x001fca00078a08ff */
        /* <DEDUP_REMOVED lines=10> */
[----:B------:R0:W-:Y:S04]  /*33e50*/  STL [R1+0x2294], R9 ;  /* 0x0022940901007387 */ /* 0x0001e80000100800 */
[----:B0-----:R-:W3:Y:S02]  /*33e60*/  LDL.LU R9, [R1+0x2afc] ;  /* 0x002afc0001097983 */ /* 0x001ee40000300800 */
[-C--:B---3--:R-:W-:Y:S02]  /*33e70*/  LEA.HI.X.SX32 R15, R15, R9.reuse, 0x1, P6 ;  /* 0x000000090f0f7211 */ /* 0x088fe400030f0eff */
[----:B------:R-:W-:-:S03]  /*33e80*/  LEA.HI.X.SX32 R14, R14, R9, 0x1, P5 ;  /* 0x000000090e0e7211 */ /* 0x000fc600028f0eff */
[----:B------:R0:W-:Y:S02]  /*33e90*/  STL [R1+0x2274], R15 ;  /* 0x0022740f01007387 */ /* 0x0001e40000100800 */
[----:B0-----:R-:W-:-:S05]  /*33ea0*/  LEA R15, P6, R27, R24, 0x1 ;  /* 0x000000181b0f7211 */ /* 0x001fca00078c08ff */
[----:B------:R0:W-:Y:S01]  /*33eb0*/  STL [R1+0x2278], R15 ;  /* 0x0022780f01007387 */ /* 0x0001e20000100800 */
[----:B------:R-:W-:-:S03]  /*33ec0*/  LEA.HI.X.SX32 R13, R13, R9, 0x1, P4 ;  /* 0x000000090d0d7211 */ /* 0x000fc600020f0eff */
[----:B0-----:R-:W3:Y:S01]  /*33ed0*/  LDL.LU R15, [R1+0x2af8] ;  /* 0x002af800010f7983 */ /* 0x001ee20000300800 */
[----:B------:R0:W-:Y:S02]  /*33ee0*/  STL [R1+0x226c], R14 ;  /* 0x00226c0e01007387 */ /* 0x0001e40000100800 */
[----:B0-----:R-:W-:-:S05]  /*33ef0*/  LEA R14, P5, R10, R24, 0x1 ;  /* 0x000000180a0e7211 */ /* 0x001fca00078a08ff */
[----:B------:R0:W-:Y:S01]  /*33f00*/  STL [R1+0x2270], R14 ;  /* 0x0022700e01007387 */ /* 0x0001e20000100800 */
[----:B------:R-:W-:-:S03]  /*33f10*/  LEA.HI.X.SX32 R12, R12, R9, 0x1, P3 ;  /* 0x000000090c0c7211 */ /* 0x000fc600018f0eff */
[----:B0-----:R-:W3:Y:S01]  /*33f20*/  LDL.LU R14, [R1+0x2af4] ;  /* 0x002af400010e7983 */ /* 0x001ee20000300800 */
[----:B------:R2:W-:Y:S02]  /*33f30*/  STL [R1+0x2264], R13 ;  /* 0x0022640d01007387 */ /* 0x0005e40000100800 */
[----:B--2---:R-:W-:-:S05]  /*33f40*/  LEA R13, P4, R5, R24, 0x1 ;  /* 0x00000018050d7211 */ /* 0x004fca00078808ff */
[----:B------:R0:W-:Y:S01]  /*33f50*/  STL [R1+0x2268], R13 ;  /* 0x0022680d01007387 */ /* 0x0001e20000100800 */
[----:B------:R-:W-:-:S03]  /*33f60*/  LEA.HI.X.SX32 R11, R11, R9, 0x1, P2 ;  /* 0x000000090b0b7211 */ /* 0x000fc600010f0eff */
[----:B0-----:R-:W2:Y:S01]  /*33f70*/  LDL.LU R13, [R1+0x2af0] ;  /* 0x002af000010d7983 */ /* 0x001ea20000300800 */
[----:B------:R0:W-:Y:S02]  /*33f80*/  STL [R1+0x225c], R12 ;  /* 0x00225c0c01007387 */ /* 0x0001e40000100800 */
[----:B0-----:R-:W-:-:S05]  /*33f90*/  LEA R12, P3, R6, R24, 0x1 ;  /* 0x00000018060c7211 */ /* 0x001fca00078608ff */
[----:B------:R0:W-:Y:S01]  /*33fa0*/  STL [R1+0x2260], R12 ;  /* 0x0022600c01007387 */ /* 0x0001e20000100800 */
[----:B------:R-:W-:-:S03]  /*33fb0*/  LEA.HI.X.SX32 R29, R29, R9, 0x1, P1 ;  /* 0x000000091d1d7211 */ /* 0x000fc600008f0eff */
[----:B0-----:R-:W2:Y:S01]  /*33fc0*/  LDL.LU R12, [R1+0x2aec] ;  /* 0x002aec00010c7983 */ /* 0x001ea20000300800 */
[----:B------:R4:W-:Y:S02]  /*33fd0*/  STL [R1+0x2254], R11 ;  /* 0x0022540b01007387 */ /* 0x0009e40000100800 */
[----:B----4-:R-:W-:-:S05]  /*33fe0*/  LEA R11, P2, R7, R24, 0x1 ;  /* 0x00000018070b7211 */ /* 0x010fca00078408ff */
[----:B------:R0:W-:Y:S04]  /*33ff0*/  STL [R1+0x2258], R11 ;  /* 0x0022580b01007387 */ /* 0x0001e80000100800 */
[----:B0-----:R-:W4:Y:S01]  /*34000*/  LDL.LU R11, [R1+0x2ae8] ;  /* 0x002ae800010b7983 */ /* 0x001f220000300800 */
[----:B------:R0:W-:Y:S02]  /*34010*/  STL [R1+0x224c], R29 ;  /* 0x00224c1d01007387 */ /* 0x0001e40000100800 */
[----:B0-----:R-:W-:-:S05]  /*34020*/  LEA R29, P1, R8, R24, 0x1 ;  /* 0x00000018081d7211 */ /* 0x001fca00078208ff */
[----:B------:R0:W-:Y:S04]  /*34030*/  STL [R1+0x2250], R29 ;  /* 0x0022501d01007387 */ /* 0x0001e80000100800 */
[----:B0-----:R-:W2:Y:S01]  /*34040*/  LDL.LU R29, [R1+0x2ae4] ;  /* 0x002ae400011d7983 */ /* 0x001ea20000300800 */
[----:B------:R-:W-:-:S05]  /*34050*/  LEA.HI.X.SX32 R28, R28, R9, 0x1, P0 ;  /* 0x000000091c1c7211 */ /* 0x000fca00000f0eff */
[----:B------:R2:W-:Y:S02]  /*34060*/  STL [R1+0x2244], R28 ;  /* 0x0022441c01007387 */ /* 0x0005e40000100800 */
[----:B--2---:R-:W-:-:S05]  /*34070*/  LEA R28, P0, R29, R24, 0x1 ;  /* 0x000000181d1c7211 */ /* 0x004fca00078008ff */
        /* <DEDUP_REMOVED lines=13> */
[----:B------:R2:W-:Y:S01]  /*34150*/  STL [R1+0x222c], R5 ;  /* 0x00222c0501007387 */ /* 0x0005e20000100800 */
[----:B------:R-:W-:Y:S02]  /*34160*/  IMAD R23, R23, c[0x0][0x190], RZ ;  /* 0x0000640017177a24 */ /* 0x000fe400078e02ff */
[----:B------:R-:W-:Y:S01]  /*34170*/  IMAD R26, R26, c[0x0][0x190], RZ ;  /* 0x000064001a1a7a24 */ /* 0x000fe200078e02ff */
[----:B--2---:R-:W-:-:S05]  /*34180*/  LEA R5, P4, R10, R24, 0x1 ;  /* 0x000000180a057211 */ /* 0x004fca00078808ff */
[----:B------:R0:W-:Y:S02]  /*34190*/  STL [R1+0x2230], R5 ;  /* 0x0022300501007387 */ /* 0x0001e40000100800 */
[----:B0-----:R-:W-:Y:S01]  /*341a0*/  LEA.HI.X.SX32 R5, R6, R9, 0x1, P3 ;  /* 0x0000000906057211 */ /* 0x001fe200018f0eff */
[----:B----4-:R-:W-:-:S04]  /*341b0*/  LEA R6, P3, R11, R24, 0x1 ;  /* 0x000000180b067211 */ /* 0x010fc800078608ff */
[----:B------:R0:W-:Y:S01]  /*341c0*/  STL [R1+0x2224], R5 ;  /* 0x0022240501007387 */ /* 0x0001e20000100800 */
[----:B------:R1:W-:Y:S01]  /*341d0*/  STL [R1+0x2228], R6 ;  /* 0x0022280601007387 */ /* 0x0003e20000100800 */
[-C--:B0-----:R-:W-:Y:S01]  /*341e0*/  LEA.HI.X.SX32 R5, R7, R9.reuse, 0x1, P2 ;  /* 0x0000000907057211 */ /* 0x081fe200010f0eff */
[----:B------:R-:W-:Y:S01]  /*341f0*/  LEA R7, P2, R12, R24, 0x1 ;  /* 0x000000180c077211 */ /* 0x000fe200078408ff */
[----:B-1----:R-:W-:-:S03]  /*34200*/  LEA.HI.X.SX32 R6, R8, R9, 0x1, P1 ;  /* 0x0000000908067211 */ /* 0x002fc600008f0eff */
[----:B------:R0:W-:Y:S01]  /*34210*/  STL [R1+0x221c], R5 ;  /* 0x00221c0501007387 */ /* 0x0001e20000100800 */
[----:B------:R1:W-:Y:S02]  /*34220*/  STL [R1+0x2220], R7 ;  /* 0x0022200701007387 */ /* 0x0003e40000100800 */
[----:B------:R3:W-:Y:S01]  /*34230*/  STL [R1+0x2214], R6 ;  /* 0x0022140601007387 */ /* 0x0007e20000100800 */
[-C--:B0-----:R-:W-:Y:S02]  /*34240*/  LEA R5, P1, R13, R24.reuse, 0x1 ;  /* 0x000000180d057211 */ /* 0x081fe400078208ff */
[-C--:B-1----:R-:W-:Y:S01]  /*34250*/  LEA.HI.X.SX32 R7, R29, R9.reuse, 0x1, P0 ;  /* 0x000000091d077211 */ /* 0x082fe200000f0eff */
[-C--:B---3--:R-:W-:Y:S02]  /*34260*/  LEA R6, P0, R14, R24.reuse, 0x1 ;  /* 0x000000180e067211 */ /* 0x088fe400078008ff */
[----:B------:R0:W-:Y:S02]  /*34270*/  STL [R1+0x2218], R5 ;  /* 0x0022180501007387 */ /* 0x0001e40000100800 */
[----:B------:R1:W-:Y:S01]  /*34280*/  STL [R1+0x220c], R7 ;  /* 0x00220c0701007387 */ /* 0x0003e20000100800 */
[-C--:B0-----:R-:W-:Y:S01]  /*34290*/  LEA.HI.X.SX32 R5, R28, R9.reuse, 0x1, P6 ;  /* 0x000000091c057211 */ /* 0x081fe200030f0eff */
[-C--:B-1----:R-:W-:Y:S01]  /*342a0*/  LEA R7, P6, R15, R24.reuse, 0x1 ;  /* 0x000000180f077211 */ /* 0x082fe200078c08ff */
[----:B------:R-:W2:Y:S01]  /*342b0*/  LDL.LU R28, [R1+0x258] ;  /* 0x00025800011c7983 */ /* 0x000ea20000300800 */
[----:B------:R0:W-:Y:S02]  /*342c0*/  STL [R1+0x2210], R6 ;  /* 0x0022100601007387 */ /* 0x0001e40000100800 */
[----:B------:R1:W-:Y:S01]  /*342d0*/  STL [R1+0x2204], R5 ;  /* 0x0022040501007387 */ /* 0x0003e20000100800 */
[----:B------:R3:W-:Y:S01]  /*342e0*/  STL [R1+0x2208], R7 ;  /* 0x0022080701007387 */ /* 0x0007e20000100800 */
[-C--:B0-----:R-:W-:Y:S01]  /*342f0*/  LEA.HI.X.SX32 R6, R27, R9.reuse, 0x1, P5 ;  /* 0x000000091b067211 */ /* 0x081fe200028f0eff */
[----:B-1----:R-:W-:Y:S01]  /*34300*/  LEA R5, P5, R16, R24, 0x1 ;  /* 0x0000001810057211 */ /* 0x002fe200078a08ff */
[----:B---3--:R-:W-:-:S03]  /*34310*/  LEA.HI.X.SX32 R7, R10, R9, 0x1, P4 ;  /* 0x000000090a077211 */ /* 0x008fc600020f0eff */
[----:B------:R5:W-:Y:S01]  /*34320*/  STL [R1+0x21fc], R6 ;  /* 0x0021fc0601007387 */ /* 0x000be20000100800 */
[----:B------:R0:W-:Y:S02]  /*34330*/  STL [R1+0x2200], R5 ;  /* 0x0022000501007387 */ /* 0x0001e40000100800 */
[----:B------:R-:W-:Y:S01]  /*34340*/  STL [R1+0x21f4], R7 ;  /* 0x0021f40701007387 */ /* 0x000fe20000100800 */
[-C--:B-----5:R-:W-:Y:S02]  /*34350*/  LEA R6, P4, R17, R24.reuse, 0x1 ;  /* 0x0000001811067211 */ /* 0x0a0fe400078808ff */
[----:B0-----:R-:W-:Y:S02]  /*34360*/  LEA.HI.X.SX32 R5, R11, R9, 0x1, P3 ;  /* 0x000000090b057211 */ /* 0x001fe400018f0eff */
[----:B------:R-:W3:Y:S01]  /*34370*/  LDL.LU R11, [R1+0x280] ;  /* 0x00028000010b7983 */ /* 0x000ee20000300800 */
[----:B------:R0:W-:Y:S02]  /*34380*/  STL [R1+0x21f8], R6 ;  /* 0x0021f80601007387 */ /* 0x0001e40000100800 */
[----:B------:R1:W-:Y:S01]  /*34390*/  STL [R1+0x21ec], R5 ;  /* 0x0021ec0501007387 */ /* 0x0003e20000100800 */
[----:B0-----:R-:W-:-:S02]  /*343a0*/  LEA R6, P3, R18, R24, 0x1 ;  /* 0x0000001812067211 */ /* 0x001fc400078608ff */
[-C--:B-1----:R-:W-:Y:S02]  /*343b0*/  LEA.HI.X.SX32 R5, R12, R9.reuse, 0x1, P2 ;  /* 0x000000090c057211 */ /* 0x082fe400010f0eff */
[----:B------:R-:W4:Y:S01]  /*343c0*/  LDL.LU R12, [R1+0x268] ;  /* 0x00026800010c7983 */ /* 0x000f220000300800 */
[----:B------:R0:W-:Y:S02]  /*343d0*/  STL [R1+0x21f0], R6 ;  /* 0x0021f00601007387 */ /* 0x0001e40000100800 */
[----:B------:R-:W5:Y:S02]  /*343e0*/  LDL.LU R10, [R1+0x2a8] ;  /* 0x0002a800010a7983 */ /* 0x000f640000300800 */
[----:B------:R1:W-:Y:S01]  /*343f0*/  STL [R1+0x21e4], R5 ;  /* 0x0021e40501007387 */ /* 0x0003e20000100800 */
[----:B------:R-:W3:Y:S01]  /*34400*/  LDL.LU R27, [R1+0x2b8] ;  /* 0x0002b800011b7983 */ /* 0x000ee20000300800 */
[----:B0-----:R-:W-:Y:S02]  /*34410*/  LEA R6, P2, R19, R24, 0x1 ;  /* 0x0000001813067211 */ /* 0x001fe400078408ff */
[----:B-1----:R-:W-:-:S03]  /*34420*/  LEA.HI.X.SX32 R5, R13, R9, 0x1, P1 ;  /* 0x000000090d057211 */ /* 0x002fc600008f0eff */
[----:B------:R0:W-:Y:S02]  /*34430*/  STL [R1+0x21e8], R6 ;  /* 0x0021e80601007387 */ /* 0x0001e40000100800 */
[----:B------:R1:W-:Y:S02]  /*34440*/  STL [R1+0x21dc], R5 ;  /* 0x0021dc0501007387 */ /* 0x0003e40000100800 */
[----:B------:R-:W5:Y:S01]  /*34450*/  LDL.LU R29, [R1+0x2d0] ;  /* 0x0002d000011d7983 */ /* 0x000f620000300800 */
[-C--:B0-----:R-:W-:Y:S02]  /*34460*/  LEA R6, P1, R20, R24.reuse, 0x1 ;  /* 0x0000001814067211 */ /* 0x081fe400078208ff */
[-C--:B-1----:R-:W-:Y:S01]  /*34470*/  LEA.HI.X.SX32 R5, R14, R9.reuse, 0x1, P0 ;  /* 0x000000090e057211 */ /* 0x082fe200000f0eff */
[-C--:B------:R-:W-:Y:S02]  /*34480*/  LEA R7, P0, R21, R24.reuse, 0x1 ;  /* 0x0000001815077211 */ /* 0x080fe400078008ff */
[----:B------:R0:W-:Y:S02]  /*34490*/  STL [R1+0x21e0], R6 ;  /* 0x0021e00601007387 */ /* 0x0001e40000100800 */
[----:B------:R1:W-:Y:S01]  /*344a0*/  STL [R1+0x21d4], R5 ;  /* 0x0021d40501007387 */ /* 0x0003e20000100800 */
[----:B0-----:R-:W-:Y:S01]  /*344b0*/  LEA.HI.X.SX32 R6, R15, R9, 0x1, P6 ;  /* 0x000000090f067211 */ /* 0x001fe200030f0eff */
[----:B-1----:R-:W5:Y:S01]  /*344c0*/  LDL.LU R5, [R1+0x2e4] ;  /* 0x0002e40001057983 */ /* 0x002f620000300800 */
[----:B------:R-:W-:Y:S01]  /*344d0*/  STL [R1+0x21d8], R7 ;  /* 0x0021d80701007387 */ /* 0x000fe20000100800 */
[----:B------:R-:W-:-:S02]  /*344e0*/  LEA R8, P6, R22, R24, 0x1 ;  /* 0x0000001816087211 */ /* 0x000fc400078c08ff */
[----:B------:R0:W-:Y:S03]  /*344f0*/  STL [R1+0x21cc], R6 ;  /* 0x0021cc0601007387 */ /* 0x0001e60000100800 */
[----:B------:R1:W-:Y:S01]  /*34500*/  STL [R1+0x21d0], R8 ;  /* 0x0021d00801007387 */ /* 0x0003e20000100800 */
[-C--:B0-----:R-:W-:Y:S01]  /*34510*/  LEA.HI.X.SX32 R6, R16, R9.reuse, 0x1, P5 ;  /* 0x0000000910067211 */ /* 0x081fe200028f0eff */
[----:B------:R-:W-:Y:S01]  /*34520*/  LEA R7, P5, R23, R24, 0x1 ;  /* 0x0000001817077211 */ /* 0x000fe200078a08ff */
[----:B-1----:R-:W-:-:S03]  /*34530*/  LEA.HI.X.SX32 R8, R17, R9, 0x1, P4 ;  /* 0x0000000911087211 */ /* 0x002fc600020f0eff */
[----:B------:R0:W-:Y:S04]  /*34540*/  STL [R1+0x21c4], R6 ;  /* 0x0021c40601007387 */ /* 0x0001e80000100800 */
[----:B0-----:R-:W5:Y:S01]  /*34550*/  LDL.LU R6, [R1+0x310] ;  /* 0x0003100001067983 */ /* 0x001f620000300800 */
[----:B------:R0:W-:Y:S02]  /*34560*/  STL [R1+0x21c8], R7 ;  /* 0x0021c80701007387 */ /* 0x0001e40000100800 */
[----:B------:R1:W-:Y:S01]  /*34570*/  STL [R1+0x21bc], R8 ;  /* 0x0021bc0801007387 */ /* 0x0003e20000100800 */
[----:B0-----:R-:W-:Y:S02]  /*34580*/  LEA R7, P4, R26, R24, 0x1 ;  /* 0x000000181a077211 */ /* 0x001fe400078808ff */
[----:B-1----:R-:W-:-:S02]  /*34590*/  LEA.HI.X.SX32 R8, R18, R9, 0x1, P3 ;  /* 0x0000000912087211 */ /* 0x002fc400018f0eff */
[----:B------:R-:W5:Y:S01]  /*345a0*/  LDL.LU R18, [R1+0x2f8] ;  /* 0x0002f80001127983 */ /* 0x000f620000300800 */
[----:B------:R0:W-:Y:S03]  /*345b0*/  STL [R1+0x21c0], R7 ;  /* 0x0021c00701007387 */ /* 0x0001e60000100800 */
[----:B0-----:R-:W5:Y:S01]  /*345c0*/  LDL.LU R7, [R1+0x324] ;  /* 0x0003240001077983 */ /* 0x001f620000300800 */
[----:B------:R0:W-:Y:S02]  /*345d0*/  STL [R1+0x21b4], R8 ;  /* 0x0021b40801007387 */ /* 0x0001e40000100800 */
[----:B0-----:R-:W-:Y:S02]  /*345e0*/  LEA.HI.X.SX32 R8, R19, R9, 0x1, P2 ;  /* 0x0000000913087211 */ /* 0x001fe400010f0eff */
[----:B------:R-:W5:Y:S01]  /*345f0*/  LDL.LU R19, [R1+0x290] ;  /* 0x0002900001137983 */ /* 0x000f620000300800 */
[----:B--2---:R-:W-:-:S05]  /*34600*/  LEA R13, P3, R28, R24, 0x1 ;  /* 0x000000181c0d7211 */ /* 0x004fca00078608ff */
[----:B------:R-:W-:Y:S01]  /*34610*/  STL [R1+0x21b8], R13 ;  /* 0x0021b80d01007387 */ /* 0x000fe20000100800 */
[----:B------:R-:W2:Y:S02]  /*34620*/  LDL.LU R17, [R1+0x338] ;  /* 0x0003380001117983 */ /* 0x000ea40000300800 */
[----:B------:R0:W-:Y:S02]  /*34630*/  STL [R1+0x21ac], R8 ;  /* 0x0021ac0801007387 */ /* 0x0001e40000100800 */
[----:B0-----:R-:W2:Y:S01]  /*34640*/  LDL.LU R8, [R1+0x350] ;  /* 0x0003500001087983 */ /* 0x001ea20000300800 */
[----:B------:R-:W-:Y:S02]  /*34650*/  LEA.HI.X.SX32 R13, R20, R9, 0x1, P1 ;  /* 0x00000009140d7211 */ /* 0x000fe400008f0eff */
[----:B----4-:R-:W-:-:S05]  /*34660*/  LEA R14, P2, R12, R24, 0x1 ;  /* 0x000000180c0e7211 */ /* 0x010fca00078408ff */
[----:B------:R3:W-:Y:S01]  /*34670*/  STL [R1+0x21b0], R14 ;  /* 0x0021b00e01007387 */ /* 0x0007e20000100800 */
[----:B------:R0:W-:Y:S02]  /*34680*/  STL [R1+0x21a4], R13 ;  /* 0x0021a40d01007387 */ /* 0x0001e40000100800 */
[----:B------:R-:W4:Y:S01]  /*34690*/  LDL.LU R16, [R1+0x360] ;  /* 0x0003600001107983 */ /* 0x000f220000300800 */
[----:B---3--:R-:W-:Y:S02]  /*346a0*/  LEA R14, P1, R11, R24, 0x1 ;  /* 0x000000180b0e7211 */ /* 0x008fe400078208ff */
[----:B0-----:R-:W-:-:S03]  /*346b0*/  LEA.HI.X.SX32 R13, R21, R9, 0x1, P0 ;  /* 0x00000009150d7211 */ /* 0x001fc600000f0eff */
[----:B------:R-:W-:Y:S02]  /*346c0*/  STL [R1+0x21a8], R14 ;  /* 0x0021a80e01007387 */ /* 0x000fe40000100800 */
[----:B------:R0:W-:Y:S02]  /*346d0*/  STL [R1+0x219c], R13 ;  /* 0x00219c0d01007387 */ /* 0x0001e40000100800 */
[----:B------:R-:W3:Y:S01]  /*346e0*/  LDL.LU R15, [R1+0x378] ;  /* 0x00037800010f7983 */ /* 0x000ee20000300800 */
[----:B0-----:R-:W-:Y:S01]  /*346f0*/  LEA.HI.X.SX32 R13, R22, R9, 0x1, P6 ;  /* 0x00000009160d7211 */ /* 0x001fe200030f0eff */
[-C--:B-----5:R-:W-:Y:S01]  /*34700*/  LEA R20, P6, R10, R24.reuse, 0x1 ;  /* 0x000000180a147211 */ /* 0x0a0fe200078c08ff */
[----:B------:R-:W-:-:S05]  /*34710*/  LEA R14, P0, R19, R24, 0x1 ;  /* 0x00000018130e7211 */ /* 0x000fca00078008ff */
[----:B------:R0:W-:Y:S01]  /*34720*/  STL [R1+0x21a0], R14 ;  /* 0x0021a00e01007387 */ /* 0x0001e20000100800 */
[----:B------:R1:W-:Y:S03]  /*34730*/  STL [R1+0x2194], R13 ;  /* 0x0021940d01007387 */ /* 0x0003e60000100800 */
[----:B0-----:R-:W5:Y:S01]  /*34740*/  LDL.LU R14, [R1+0x388] ;  /* 0x00038800010e7983 */ /* 0x001f620000300800 */
[----:B-1----:R-:W-:Y:S01]  /*34750*/  LEA.HI.X.SX32 R13, R23, R9, 0x1, P5 ;  /* 0x00000009170d7211 */ /* 0x002fe200028f0eff */
[----:B------:R0:W-:Y:S01]  /*34760*/  STL [R1+0x2198], R20 ;  /* 0x0021981401007387 */ /* 0x0001e20000100800 */
[----:B------:R-:W-:-:S03]  /*34770*/  LEA R21, P5, R27, R24, 0x1 ;  /* 0x000000181b157211 */ /* 0x000fc600078a08ff */
[----:B------:R1:W-:Y:S01]  /*34780*/  STL [R1+0x218c], R13 ;  /* 0x00218c0d01007387 */ /* 0x0003e20000100800 */
[----:B0-----:R-:W-:-:S03]  /*34790*/  LEA.HI.X.SX32 R20, R26, R9, 0x1, P4 ;  /* 0x000000091a147211 */ /* 0x001fc600020f0eff */
[----:B-1----:R-:W5:Y:S01]  /*347a0*/  LDL.LU R13, [R1+0x3a0] ;  /* 0x0003a000010d7983 */ /* 0x002f620000300800 */
[----:B------:R-:W-:Y:S02]  /*347b0*/  STL [R1+0x2190], R21 ;  /* 0x0021901501007387 */ /* 0x000fe40000100800 */
[----:B------:R0:W-:Y:S02]  /*347c0*/  STL [R1+0x12b8], R20 ;  /* 0x0012b81401007387 */ /* 0x0001e40000100800 */
[----:B0-----:R-:W-:Y:S02]  /*347d0*/  LEA.HI.X.SX32 R20, R28, R9, 0x1, P3 ;  /* 0x000000091c147211 */ /* 0x001fe400018f0eff */
[----:B------:R-:W5:Y:S01]  /*347e0*/  LDL.LU R28, [R1+0x3b4] ;  /* 0x0003b400011c7983 */ /* 0x000f620000300800 */
[----:B------:R-:W-:-:S05]  /*347f0*/  LEA R21, P4, R29, R24, 0x1 ;  /* 0x000000181d157211 */ /* 0x000fca00078808ff */
[----:B------:R0:W-:Y:S01]  /*34800*/  STL [R1+0x12d8], R21 ;  /* 0x0012d81501007387 */ /* 0x0001e20000100800 */
[----:B------:R1:W-:Y:S01]  /*34810*/  STL [R1+0x12bc], R20 ;  /* 0x0012bc1401007387 */ /* 0x0003e20000100800 */
[-C--:B0-----:R-:W-:Y:S02]  /*34820*/  LEA R21, P3, R5, R24.reuse, 0x1 ;  /* 0x0000001805157211 */ /* 0x081fe400078608ff */
[----:B-1----:R-:W-:Y:S02]  /*34830*/  LEA.HI.X.SX32 R20, R12, R9, 0x1, P2 ;  /* 0x000000090c147211 */ /* 0x002fe400010f0eff */
[----:B------:R-:W5:Y:S01]  /*34840*/  LDL.LU R12, [R1+0x3c8] ;  /* 0x0003c800010c7983 */ /* 0x000f620000300800 */
[----:B------:R0:W-:Y:S02]  /*34850*/  STL [R1+0x12e0], R21 ;  /* 0x0012e01501007387 */ /* 0x0001e40000100800 */
[----:B------:R1:W-:Y:S01]  /*34860*/  STL [R1+0x12c0], R20 ;  /* 0x0012c01401007387 */ /* 0x0003e20000100800 */
[----:B0-----:R-:W-:-:S02]  /*34870*/  LEA R21, P2, R18, R24, 0x1 ;  /* 0x0000001812157211 */ /* 0x001fc400078408ff */
[-C--:B-1----:R-:W-:Y:S02]  /*34880*/  LEA.HI.X.SX32 R20, R11, R9.reuse, 0x1, P1 ;  /* 0x000000090b147211 */ /* 0x082fe400008f0eff */
[----:B------:R-:W5:Y:S01]  /*34890*/  LDL.LU R11, [R1+0x3e0] ;  /* 0x0003e000010b7983 */ /* 0x000f620000300800 */
[----:B------:R0:W-:Y:S02]  /*348a0*/  STL [R1+0x12e8], R21 ;  /* 0x0012e81501007387 */ /* 0x0001e40000100800 */
        /* <DEDUP_REMOVED lines=9> */
[----:B------:R-:W-:Y:S02]  /*34940*/  STL [R1+0x12f8], R21 ;  /* 0x0012f81501007387 */ /* 0x000fe40000100800 */
[----:B------:R0:W-:Y:S02]  /*34950*/  STL [R1+0x12cc], R20 ;  /* 0x0012cc1401007387 */ /* 0x0001e40000100800 */
[----:B0-----:R-:W-:Y:S02]  /*34960*/  LEA.HI.X.SX32 R20, R27, R9, 0x1, P5 ;  /* 0x000000091b147211 */ /* 0x001fe400028f0eff */
[----:B------:R-:W5:Y:S01]  /*34970*/  LDL.LU R27, [R1+0x420] ;  /* 0x00042000011b7983 */ /* 0x000f620000300800 */
[----:B--2---:R-:W-:-:S05]  /*34980*/  LEA R21, P6, R17, R24, 0x1 ;  /* 0x0000001811157211 */ /* 0x004fca00078c08ff */
[----:B------:R0:W-:Y:S01]  /*34990*/  STL [R1+0x1300], R21 ;  /* 0x0013001501007387 */ /* 0x0001e20000100800 */
[----:B------:R1:W-:Y:S01]  /*349a0*/  STL [R1+0x12d0], R20 ;  /* 0x0012d01401007387 */ /* 0x0003e20000100800 */
[----:B0-----:R-:W-:Y:S02]  /*349b0*/  LEA R21, P5, R8, R24, 0x1 ;  /* 0x0000001808157211 */ /* 0x001fe400078a08ff */
[-C--:B-1----:R-:W-:Y:S02]  /*349c0*/  LEA.HI.X.SX32 R20, R29, R9.reuse, 0x1, P4 ;  /* 0x000000091d147211 */ /* 0x082fe400020f0eff */
[----:B------:R-:W2:Y:S01]  /*349d0*/  LDL.LU R29, [R1+0x430] ;  /* 0x00043000011d7983 */ /* 0x000ea20000300800 */
[----:B------:R-:W-:Y:S02]  /*349e0*/  STL [R1+0x1308], R21 ;  /* 0x0013081501007387 */ /* 0x000fe40000100800 */
[----:B------:R0:W-:Y:S02]  /*349f0*/  STL [R1+0x12d4], R20 ;  /* 0x0012d41401007387 */ /* 0x0001e40000100800 */
[----:B0-----:R-:W-:-:S02]  /*34a00*/  LEA.HI.X.SX32 R20, R5, R9, 0x1, P3 ;  /* 0x0000000905147211 */ /* 0x001fc400018f0eff */
[----:B------:R-:W2:Y:S01]  /*34a10*/  LDL.LU R5, [R1+0x448] ;  /* 0x0004480001057983 */ /* 0x000ea20000300800 */
[----:B----4-:R-:W-:-:S05]  /*34a20*/  LEA R21, P4, R16, R24, 0x1 ;  /* 0x0000001810157211 */ /* 0x010fca00078808ff */
[----:B------:R-:W-:Y:S01]  /*34a30*/  STL [R1+0x1310], R21 ;  /* 0x0013101501007387 */ /* 0x000fe20000100800 */
[----:B------:R0:W-:Y:S02]  /*34a40*/  STL [R1+0x12dc], R20 ;  /* 0x0012dc1401007387 */ /* 0x0001e40000100800 */
[-C--:B0-----:R-:W-:Y:S02]  /*34a50*/  LEA.HI.X.SX32 R20, R18, R9.reuse, 0x1, P2 ;  /* 0x0000000912147211 */ /* 0x081fe400010f0eff */
[----:B---3--:R-:W-:Y:S01]  /*34a60*/  LEA R21, P3, R15, R24, 0x1 ;  /* 0x000000180f157211 */ /* 0x008fe200078608ff */
[----:B------:R-:W3:Y:S04]  /*34a70*/  LDL.LU R18, [R1+0x458] ;  /* 0x0004580001127983 */ /* 0x000ee80000300800 */
[----:B------:R-:W-:Y:S01]  /*34a80*/  STL [R1+0x1318], R21 ;  /* 0x0013181501007387 */ /* 0x000fe20000100800 */
[----:B------:R0:W-:Y:S02]  /*34a90*/  STL [R1+0x12e4], R20 ;  /* 0x0012e41401007387 */ /* 0x0001e40000100800 */
[----:B0-----:R-:W-:-:S02]  /*34aa0*/  LEA.HI.X.SX32 R20, R6, R9, 0x1, P1 ;  /* 0x0000000906147211 */ /* 0x001fc400008f0eff */
[----:B------:R-:W4:Y:S01]  /*34ab0*/  LDL.LU R6, [R1+0x470] ;  /* 0x0004700001067983 */ /* 0x000f220000300800 */
[----:B-----5:R-:W-:-:S05]  /*34ac0*/  LEA R21, P2, R14, R24, 0x1 ;  /* 0x000000180e157211 */ /* 0x020fca00078408ff */
[----:B------:R0:W-:Y:S01]  /*34ad0*/  STL [R1+0x1320], R21 ;  /* 0x0013201501007387 */ /* 0x0001e20000100800 */
[----:B------:R1:W-:Y:S01]  /*34ae0*/  STL [R1+0x12ec], R20 ;  /* 0x0012ec1401007387 */ /* 0x0003e20000100800 */
[----:B0-----:R-:W-:Y:S02]  /*34af0*/  LEA R21, P1, R13, R24, 0x1 ;  /* 0x000000180d157211 */ /* 0x001fe400078208ff */
[-C--:B-1----:R-:W-:Y:S02]  /*34b00*/  LEA.HI.X.SX32 R20, R7, R9.reuse, 0x1, P0 ;  /* 0x0000000907147211 */ /* 0x082fe400000f0eff */
[----:B------:R-:W5:Y:S01]  /*34b10*/  LDL.LU R7, [R1+0x484] ;  /* 0x0004840001077983 */ /* 0x000f620000300800 */
[----:B------:R-:W-:Y:S02]  /*34b20*/  STL [R1+0x1328], R21 ;  /* 0x0013281501007387 */ /* 0x000fe40000100800 */
[----:B------:R0:W-:Y:S02]  /*34b30*/  STL [R1+0x12f4], R20 ;  /* 0x0012f41401007387 */ /* 0x0001e40000100800 */
[----:B0-----:R-:W-:-:S02]  /*34b40*/  LEA.HI.X.SX32 R20, R17, R9, 0x1, P6 ;  /* 0x0000000911147211 */ /* 0x001fc400030f0eff */
[----:B------:R-:W5:Y:S01]  /*34b50*/  LDL.LU R17, [R1+0x498] ;  /* 0x0004980001117983 */ /* 0x000f620000300800 */
[----:B------:R-:W-:-:S05]  /*34b60*/  LEA R21, P0, R28, R24, 0x1 ;  /* 0x000000181c157211 */ /* 0x000fca00078008ff */
[----:B------:R-:W-:Y:S01]  /*34b70*/  STL [R1+0x1330], R21 ;  /* 0x0013301501007387 */ /* 0x000fe20000100800 */
        /* <DEDUP_REMOVED lines=38> */
[----:B---3--:R-:W-:-:S05]  /*34de0*/  LEA R21, P6, R18, R24, 0x1 ;  /* 0x0000001812157211 */ /* 0x008fca00078c08ff */
[----:B------:R-:W-:Y:S01]  /*34df0*/  STL [R1+0x1370], R21 ;  /* 0x0013701501007387 */ /* 0x000fe20000100800 */
[----:B------:R0:W-:Y:S02]  /*34e00*/  STL [R1+0x133c], R20 ;  /* 0x00133c1401007387 */ /* 0x0001e40000100800 */
[-C--:B0-----:R-:W-:Y:S02]  /*34e10*/  LEA.HI.X.SX32 R20, R19, R9.reuse, 0x1, P4 ;  /* 0x0000000913147211 */ /* 0x081fe400020f0eff */
[----:B----4-:R-:W-:Y:S01]  /*34e20*/  LEA R21, P5, R6, R24, 0x1 ;  /* 0x0000001806157211 */ /* 0x010fe200078a08ff */
        /* <DEDUP_REMOVED lines=1862> */
[----:B------:R0:W-:Y:S01]  /*3c290*/  STL [R1+0x1ee4], R20 ;  /* 0x001ee41401007387 */ /* 0x0001e20000100800 */
[----:B------:R-:W-:-:S02]  /*3c2a0*/  LEA.HI.X.SX32 R19, R19, R9, 0x1, P1 ;  /* 0x0000000913137211 */ /* 0x000fc400008f0eff */
[----:B0-----:R-:W-:Y:S02]  /*3c2b0*/  LEA.HI.X.SX32 R20, R11, R9, 0x1, P2 ;  /* 0x000000090b147211 */ /* 0x001fe400010f0eff */
[----:B------:R-:W4:Y:S01]  /*3c2c0*/  LDL.LU R11, [R1+0x128] ;  /* 0x00012800010b7983 */ /* 0x000f220000300800 */
[----:B-----5:R-:W-:-:S05]  /*3c2d0*/  LEA R21, P3, R18, R24, 0x1 ;  /* 0x0000001812157211 */ /* 0x020fca00078608ff */
[----:B------:R0:W-:Y:S01]  /*3c2e0*/  STL [R1+0x1f20], R21 ;  /* 0x001f201501007387 */ /* 0x0001e20000100800 */
[----:B------:R1:W-:Y:S01]  /*3c2f0*/  STL [R1+0x1eec], R20 ;  /* 0x001eec1401007387 */ /* 0x0003e20000100800 */
[----:B0-----:R-:W-:Y:S02]  /*3c300*/  LEA R21, P2, R6, R24, 0x1 ;  /* 0x0000001806157211 */ /* 0x001fe400078408ff */
[----:B-1----:R-:W5:Y:S04]  /*3c310*/  LDL.LU R20, [R1+0x124] ;  /* 0x0001240001147983 */ /* 0x002f680000300800 */
[----:B------:R-:W-:Y:S01]  /*3c320*/  STL [R1+0x1f28], R21 ;  /* 0x001f281501007387 */ /* 0x000fe20000100800 */
        /* <DEDUP_REMOVED lines=11> */
[----:B0-----:R-:W-:Y:S02]  /*3c3e0*/  LEA R21, P6, R8, R24, 0x1 ;  /* 0x0000001808157211 */ /* 0x001fe400078c08ff */
[-C--:B-1----:R-:W-:Y:S02]  /*3c3f0*/  LEA.HI.X.SX32 R19, R29, R9.reuse, 0x1, P5 ;  /* 0x000000091d137211 */ /* 0x082fe400028f0eff */
[----:B------:R-:W5:Y:S01]  /*3c400*/  LDL.LU R29, [R1+0x118] ;  /* 0x00011800011d7983 */ /* 0x000f620000300800 */
[----:B------:R0:W-:Y:S02]  /*3c410*/  STL [R1+0x1f40], R21 ;  /* 0x001f401501007387 */ /* 0x0001e40000100800 */
[----:B------:R1:W-:Y:S01]  /*3c420*/  STL [R1+0x1f0c], R19 ;  /* 0x001f0c1301007387 */ /* 0x0003e20000100800 */
[----:B------:R-:W-:-:S02]  /*3c430*/  LEA.HI.X.SX32 R18, R18, R9, 0x1, P3 ;  /* 0x0000000912127211 */ /* 0x000fc400018f0eff */
[-C--:B0-----:R-:W-:Y:S02]  /*3c440*/  LEA R21, P5, R16, R24.reuse, 0x1 ;  /* 0x0000001810157211 */ /* 0x081fe400078a08ff */
[----:B-1----:R-:W-:Y:S02]  /*3c450*/  LEA.HI.X.SX32 R19, R5, R9, 0x1, P4 ;  /* 0x0000000905137211 */ /* 0x002fe400020f0eff */
[----:B------:R-:W5:Y:S01]  /*3c460*/  LDL.LU R5, [R1+0x114] ;  /* 0x0001140001057983 */ /* 0x000f620000300800 */
[----:B------:R0:W-:Y:S02]  /*3c470*/  STL [R1+0x1f48], R21 ;  /* 0x001f481501007387 */ /* 0x0001e40000100800 */
[----:B------:R1:W-:Y:S01]  /*3c480*/  STL [R1+0x1f14], R19 ;  /* 0x001f141301007387 */ /* 0x0003e20000100800 */
[-C--:B0-----:R-:W-:Y:S01]  /*3c490*/  LEA R21, P4, R15, R24.reuse, 0x1 ;  /* 0x000000180f157211 */ /* 0x081fe200078808ff */
[----:B-1----:R-:W5:Y:S04]  /*3c4a0*/  LDL.LU R19, [R1+0x110] ;  /* 0x0001100001137983 */ /* 0x002f680000300800 */
[----:B------:R0:W-:Y:S01]  /*3c4b0*/  STL [R1+0x1f50], R21 ;  /* 0x001f501501007387 */ /* 0x0001e20000100800 */
[----:B------:R1:W-:Y:S01]  /*3c4c0*/  STL [R1+0x1f1c], R18 ;  /* 0x001f1c1201007387 */ /* 0x0003e20000100800 */
[----:B0-----:R-:W-:-:S02]  /*3c4d0*/  LEA R21, P3, R14, R24, 0x1 ;  /* 0x000000180e157211 */ /* 0x001fc400078608ff */
[-C--:B-1----:R-:W-:Y:S02]  /*3c4e0*/  LEA.HI.X.SX32 R18, R6, R9.reuse, 0x1, P2 ;  /* 0x0000000906127211 */ /* 0x082fe400010f0eff */
[----:B------:R-:W5:Y:S01]  /*3c4f0*/  LDL.LU R6, [R1+0x10c] ;  /* 0x00010c0001067983 */ /* 0x000f620000300800 */
[----:B------:R-:W-:Y:S02]  /*3c500*/  STL [R1+0x1f58], R21 ;  /* 0x001f581501007387 */ /* 0x000fe40000100800 */
[----:B------:R0:W-:Y:S01]  /*3c510*/  STL [R1+0x1f24], R18 ;  /* 0x001f241201007387 */ /* 0x0001e20000100800 */
[-C--:B------:R-:W-:Y:S02]  /*3c520*/  LEA.HI.X.SX32 R17, R17, R9.reuse, 0x1, P0 ;  /* 0x0000000911117211 */ /* 0x080fe400000f0eff */
[----:B0-----:R-:W-:Y:S02]  /*3c530*/  LEA.HI.X.SX32 R18, R7, R9, 0x1, P1 ;  /* 0x0000000907127211 */ /* 0x001fe400008f0eff */
[----:B------:R-:W5:Y:S01]  /*3c540*/  LDL.LU R7, [R1+0x108] ;  /* 0x0001080001077983 */ /* 0x000f620000300800 */
[----:B--2---:R-:W-:-:S05]  /*3c550*/  LEA R21, P2, R13, R24, 0x1 ;  /* 0x000000180d157211 */ /* 0x004fca00078408ff */
[----:B------:R0:W-:Y:S01]  /*3c560*/  STL [R1+0x1f60], R21 ;  /* 0x001f601501007387 */ /* 0x0001e20000100800 */
[----:B------:R1:W-:Y:S01]  /*3c570*/  STL [R1+0x1f2c], R18 ;  /* 0x001f2c1201007387 */ /* 0x0003e20000100800 */
[----:B0-----:R-:W-:Y:S02]  /*3c580*/  LEA R21, P1, R28, R24, 0x1 ;  /* 0x000000181c157211 */ /* 0x001fe400078208ff */
[----:B-1----:R-:W2:Y:S04]  /*3c590*/  LDL.LU R18, [R1+0x104] ;  /* 0x0001040001127983 */ /* 0x002ea80000300800 */
[----:B------:R-:W-:Y:S01]  /*3c5a0*/  STL [R1+0x1f68], R21 ;  /* 0x001f681501007387 */ /* 0x000fe20000100800 */
[----:B------:R0:W-:Y:S02]  /*3c5b0*/  STL [R1+0x1f34], R17 ;  /* 0x001f341101007387 */ /* 0x0001e40000100800 */
[----:B0-----:R-:W-:-:S02]  /*3c5c0*/  LEA.HI.X.SX32 R17, R8, R9, 0x1, P6 ;  /* 0x0000000908117211 */ /* 0x001fc400030f0eff */
[----:B------:R-:W2:Y:S01]  /*3c5d0*/  LDL.LU R8, [R1+0x100] ;  /* 0x0001000001087983 */ /* 0x000ea20000300800 */
[----:B---3--:R-:W-:-:S05]  /*3c5e0*/  LEA R21, P0, R12, R24, 0x1 ;  /* 0x000000180c157211 */ /* 0x008fca00078008ff */
[----:B------:R-:W-:Y:S01]  /*3c5f0*/  STL [R1+0x1f70], R21 ;  /* 0x001f701501007387 */ /* 0x000fe20000100800 */
[----:B------:R0:W-:Y:S01]  /*3c600*/  STL [R1+0x1f3c], R17 ;  /* 0x001f3c1101007387 */ /* 0x0001e20000100800 */
[-C--:B------:R-:W-:Y:S02]  /*3c610*/  LEA.HI.X.SX32 R16, R16, R9.reuse, 0x1, P5 ;  /* 0x0000000910107211 */ /* 0x080fe400028f0eff */
[----:B0-----:R-:W3:Y:S01]  /*3c620*/  LDL.LU R17, [R1+0xfc] ;  /* 0x0000fc0001117983 */ /* 0x001ee20000300800 */
[----:B----4-:R-:W-:Y:S02]  /*3c630*/  LEA R21, P6, R11, R24, 0x1 ;  /* 0x000000180b157211 */ /* 0x010fe400078c08ff */
[----:B------:R-:W-:-:S03]  /*3c640*/  LEA.HI.X.SX32 R15, R15, R9, 0x1, P4 ;  /* 0x000000090f0f7211 */ /* 0x000fc600020f0eff */
[----:B------:R-:W-:Y:S01]  /*3c650*/  STL [R1+0x1f78], R21 ;  /* 0x001f781501007387 */ /* 0x000fe20000100800 */
[----:B------:R0:W-:Y:S01]  /*3c660*/  STL [R1+0x1f44], R16 ;  /* 0x001f441001007387 */ /* 0x0001e20000100800 */
[-C--:B------:R-:W-:Y:S02]  /*3c670*/  LEA.HI.X.SX32 R14, R14, R9.reuse, 0x1, P3 ;  /* 0x000000090e0e7211 */ /* 0x080fe400018f0eff */
[----:B0-----:R-:W4:Y:S01]  /*3c680*/  LDL.LU R16, [R1+0xf8] ;  /* 0x0000f80001107983 */ /* 0x001f220000300800 */
[----:B------:R-:W-:Y:S02]  /*3c690*/  LEA.HI.X.SX32 R22, R13, R9, 0x1, P2 ;  /* 0x000000090d167211 */ /* 0x000fe400010f0eff */
[----:B-----5:R-:W-:-:S05]  /*3c6a0*/  LEA R21, P5, R20, R24, 0x1 ;  /* 0x0000001814157211 */ /* 0x020fca00078a08ff */
[----:B------:R-:W-:Y:S01]  /*3c6b0*/  STL [R1+0x1f80], R21 ;  /* 0x001f801501007387 */ /* 0x000fe20000100800 */
[----:B------:R0:W-:Y:S03]  /*3c6c0*/  STL [R1+0x1f4c], R15 ;  /* 0x001f4c0f01007387 */ /* 0x0001e60000100800 */
[----:B0-----:R-:W5:Y:S01]  /*3c6d0*/  LDL.LU R15, [R1+0xf4] ;  /* 0x0000f400010f7983 */ /* 0x001f620000300800 */
[----:B------:R-:W-:-:S05]  /*3c6e0*/  LEA R21, P4, R10, R24, 0x1 ;  /* 0x000000180a157211 */ /* 0x000fca00078808ff */
[----:B------:R-:W-:Y:S01]  /*3c6f0*/  STL [R1+0x1f88], R21 ;  /* 0x001f881501007387 */ /* 0x000fe20000100800 */
[----:B------:R0:W-:Y:S03]  /*3c700*/  STL [R1+0x1f54], R14 ;  /* 0x001f540e01007387 */ /* 0x0001e60000100800 */
[----:B0-----:R-:W5:Y:S01]  /*3c710*/  LDL.LU R14, [R1+0xf0] ;  /* 0x0000f000010e7983 */ /* 0x001f620000300800 */
[----:B------:R-:W-:-:S05]  /*3c720*/  LEA R21, P3, R27, R24, 0x1 ;  /* 0x000000181b157211 */ /* 0x000fca00078608ff */
[----:B------:R-:W-:Y:S01]  /*3c730*/  STL [R1+0x1f90], R21 ;  /* 0x001f901501007387 */ /* 0x000fe20000100800 */
[----:B------:R-:W5:Y:S02]  /*3c740*/  LDL.LU R13, [R1+0xec] ;  /* 0x0000ec00010d7983 */ /* 0x000f640000300800 */
[----:B------:R0:W-:Y:S02]  /*3c750*/  STL [R1+0x1f5c], R22 ;  /* 0x001f5c1601007387 */ /* 0x0001e40000100800 */
[----:B0-----:R-:W-:Y:S02]  /*3c760*/  LEA.HI.X.SX32 R22, R28, R9, 0x1, P1 ;  /* 0x000000091c167211 */ /* 0x001fe400008f0eff */
[----:B------:R-:W-:-:S05]  /*3c770*/  LEA R21, P2, R29, R24, 0x1 ;  /* 0x000000181d157211 */ /* 0x000fca00078408ff */
[----:B------:R0:W-:Y:S01]  /*3c780*/  STL [R1+0x1f98], R21 ;  /* 0x001f981501007387 */ /* 0x0001e20000100800 */
[----:B------:R-:W5:Y:S02]  /*3c790*/  LDL.LU R28, [R1+0xe8] ;  /* 0x0000e800011c7983 */ /* 0x000f640000300800 */
[----:B------:R1:W-:Y:S01]  /*3c7a0*/  STL [R1+0x1f64], R22 ;  /* 0x001f641601007387 */ /* 0x0003e20000100800 */
[----:B0-----:R-:W-:Y:S02]  /*3c7b0*/  LEA R21, P1, R5, R24, 0x1 ;  /* 0x0000001805157211 */ /* 0x001fe400078208ff */
[----:B-1----:R-:W-:-:S03]  /*3c7c0*/  LEA.HI.X.SX32 R22, R12, R9, 0x1, P0 ;  /* 0x000000090c167211 */ /* 0x002fc600000f0eff */
        /* <DEDUP_REMOVED lines=8> */
[-C--:B0-----:R-:W-:Y:S02]  /*3c850*/  LEA R21, P6, R6, R24.reuse, 0x1 ;  /* 0x0000001806157211 */ /* 0x081fe400078c08ff */
[-C--:B-1----:R-:W-:Y:S01]  /*3c860*/  LEA.HI.X.SX32 R22, R20, R9.reuse, 0x1, P5 ;  /* 0x0000000914167211 */ /* 0x082fe200028f0eff */
[----:B------:R-:W-:Y:S02]  /*3c870*/  LEA.HI.X.SX32 R20, R10, R9, 0x1, P4 ;  /* 0x000000090a147211 */ /* 0x000fe400020f0eff */
[----:B------:R0:W-:Y:S02]  /*3c880*/  STL [R1+0x1fb0], R21 ;  /* 0x001fb01501007387 */ /* 0x0001e40000100800 */
[----:B------:R-:W-:Y:S02]  /*3c890*/  STL [R1+0x1f7c], R22 ;  /* 0x001f7c1601007387 */ /* 0x000fe40000100800 */
[----:B------:R-:W5:Y:S01]  /*3c8a0*/  LDL.LU R10, [R1+0xdc] ;  /* 0x0000dc00010a7983 */ /* 0x000f620000300800 */
[----:B0-----:R-:W-:-:S05]  /*3c8b0*/  LEA R21, P5, R7, R24, 0x1 ;  /* 0x0000001807157211 */ /* 0x001fca00078a08ff */
[----:B------:R-:W-:Y:S01]  /*3c8c0*/  STL [R1+0x1fb8], R21 ;  /* 0x001fb81501007387 */ /* 0x000fe20000100800 */
[----:B------:R0:W-:Y:S02]  /*3c8d0*/  STL [R1+0x1f84], R20 ;  /* 0x001f841401007387 */ /* 0x0001e40000100800 */
[----:B0-----:R-:W-:Y:S02]  /*3c8e0*/  LEA.HI.X.SX32 R20, R27, R9, 0x1, P3 ;  /* 0x000000091b147211 */ /* 0x001fe400018f0eff */
[----:B------:R-:W5:Y:S01]  /*3c8f0*/  LDL.LU R27, [R1+0xd8] ;  /* 0x0000d800011b7983 */ /* 0x000f620000300800 */
[----:B--2---:R-:W-:-:S05]  /*3c900*/  LEA R21, P4, R18, R24, 0x1 ;  /* 0x0000001812157211 */ /* 0x004fca00078808ff */
[----:B------:R-:W-:Y:S01]  /*3c910*/  STL [R1+0x1fc0], R21 ;  /* 0x001fc01501007387 */ /* 0x000fe20000100800 */
[----:B------:R0:W-:Y:S02]  /*3c920*/  STL [R1+0x1f8c], R20 ;  /* 0x001f8c1401007387 */ /* 0x0001e40000100800 */
[-C--:B0-----:R-:W-:Y:S02]  /*3c930*/  LEA.HI.X.SX32 R20, R29, R9.reuse, 0x1, P2 ;  /* 0x000000091d147211 */ /* 0x081fe400010f0eff */
[----:B------:R-:W-:Y:S01]  /*3c940*/  LEA R21, P3, R8, R24, 0x1 ;  /* 0x0000001808157211 */ /* 0x000fe200078608ff */
[----:B------:R-:W2:Y:S04]  /*3c950*/  LDL.LU R29, [R1+0xd4] ;  /* 0x0000d400011d7983 */ /* 0x000ea80000300800 */
[----:B------:R-:W-:Y:S01]  /*3c960*/  STL [R1+0x1fc8], R21 ;  /* 0x001fc81501007387 */ /* 0x000fe20000100800 */
[----:B------:R0:W-:Y:S02]  /*3c970*/  STL [R1+0x1f94], R20 ;  /* 0x001f941401007387 */ /* 0x0001e40000100800 */
[----:B0-----:R-:W-:-:S02]  /*3c980*/  LEA.HI.X.SX32 R20, R5, R9, 0x1, P1 ;  /* 0x0000000905147211 */ /* 0x001fc400008f0eff */
[----:B------:R-:W2:Y:S01]  /*3c990*/  LDL.LU R5, [R1+0xd0] ;  /* 0x0000d00001057983 */ /* 0x000ea20000300800 */
[----:B---3--:R-:W-:-:S05]  /*3c9a0*/  LEA R21, P2, R17, R24, 0x1 ;  /* 0x0000001811157211 */ /* 0x008fca00078408ff */
[----:B------:R-:W-:Y:S01]  /*3c9b0*/  STL [R1+0x1fd0], R21 ;  /* 0x001fd01501007387 */ /* 0x000fe20000100800 */
[----:B------:R0:W-:Y:S01]  /*3c9c0*/  STL [R1+0x1f9c], R20 ;  /* 0x001f9c1401007387 */ /* 0x0001e20000100800 */
[----:B------:R-:W-:Y:S02]  /*3c9d0*/  LEA.HI.X.SX32 R19, R19, R9, 0x1, P0 ;  /* 0x0000000913137211 */ /* 0x000fe400000f0eff */
[----:B0-----:R-:W3:Y:S01]  /*3c9e0*/  LDL.LU R20, [R1+0xcc] ;  /* 0x0000cc0001147983 */ /* 0x001ee20000300800 */
[----:B----4-:R-:W-:-:S05]  /*3c9f0*/  LEA R21, P1, R16, R24, 0x1 ;  /* 0x0000001810157211 */ /* 0x010fca00078208ff */
[----:B------:R0:W-:Y:S01]  /*3ca00*/  STL [R1+0x1fd8], R21 ;  /* 0x001fd81501007387 */ /* 0x0001e20000100800 */
[----:B------:R1:W-:Y:S01]  /*3ca10*/  STL [R1+0x1fa4], R19 ;  /* 0x001fa41301007387 */ /* 0x0003e20000100800 */
[----:B0-----:R-:W-:Y:S02]  /*3ca20*/  LEA.HI.X.SX32 R21, R6, R9, 0x1, P6 ;  /* 0x0000000906157211 */ /* 0x001fe400030f0eff */
[----:B-----5:R-:W-:-:S05]  /*3ca30*/  LEA R22, P0, R15, R24, 0x1 ;  /* 0x000000180f167211 */ /* 0x020fca00078008ff */
[----:B------:R-:W-:Y:S01]  /*3ca40*/  STL [R1+0x1fe0], R22 ;  /* 0x001fe01601007387 */ /* 0x000fe20000100800 */
[----:B------:R-:W4:Y:S02]  /*3ca50*/  LDL.LU R6, [R1+0xc8] ;  /* 0x0000c80001067983 */ /* 0x000f240000300800 */
[----:B------:R0:W-:Y:S01]  /*3ca60*/  STL [R1+0x1fac], R21 ;  /* 0x001fac1501007387 */ /* 0x0001e20000100800 */
[----:B-1----:R-:W-:Y:S02]  /*3ca70*/  LEA R19, P6, R14, R24, 0x1 ;  /* 0x000000180e137211 */ /* 0x002fe400078c08ff */
[----:B0-----:R-:W-:-:S03]  /*3ca80*/  LEA.HI.X.SX32 R21, R7, R9, 0x1, P5 ;  /* 0x0000000907157211 */ /* 0x001fc600028f0eff */
[----:B------:R0:W-:Y:S01]  /*3ca90*/  STL [R1+0x1fe8], R19 ;  /* 0x001fe81301007387 */ /* 0x0001e20000100800 */
[----:B------:R-:W5:Y:S03]  /*3caa0*/  LDL.LU R7, [R1+0xc4] ;  /* 0x0000c40001077983 */ /* 0x000f660000300800 */
[----:B------:R-:W-:Y:S01]  /*3cab0*/  STL [R1+0x1fb4], R21 ;  /* 0x001fb41501007387 */ /* 0x000fe20000100800 */
[----:B0-----:R-:W-:-:S05]  /*3cac0*/  LEA R19, P5, R13, R24, 0x1 ;  /* 0x000000180d137211 */ /* 0x001fca00078a08ff */
[----:B------:R0:W-:Y:S04]  /*3cad0*/  STL [R1+0x1ff0], R19 ;  /* 0x001ff01301007387 */ /* 0x0001e80000100800 */
[----:B0-----:R-:W5:Y:S01]  /*3cae0*/  LDL.LU R19, [R1+0xc0] ;  /* 0x0000c00001137983 */ /* 0x001f620000300800 */
[----:B------:R-:W-:Y:S01]  /*3caf0*/  LEA.HI.X.SX32 R21, R18, R9, 0x1, P4 ;  /* 0x0000000912157211 */ /* 0x000fe200020f0eff */
[----:B------:R-:W-:-:S04]  /*3cb00*/  LEA R18, P4, R28, R24, 0x1 ;  /* 0x000000181c127211 */ /* 0x000fc800078808ff */
[----:B------:R0:W-:Y:S01]  /*3cb10*/  STL [R1+0x1fbc], R21 ;  /* 0x001fbc1501007387 */ /* 0x0001e20000100800 */
[----:B------:R1:W-:Y:S01]  /*3cb20*/  STL [R1+0x1ff8], R18 ;  /* 0x001ff81201007387 */ /* 0x0003e20000100800 */
[-C--:B0-----:R-:W-:Y:S01]  /*3cb30*/  LEA.HI.X.SX32 R21, R8, R9.reuse, 0x1, P3 ;  /* 0x0000000908157211 */ /* 0x081fe200018f0eff */
[-C--:B-1----:R-:W-:Y:S01]  /*3cb40*/  LEA R18, P3, R12, R24.reuse, 0x1 ;  /* 0x000000180c127211 */ /* 0x082fe200078608ff */
[----:B------:R-:W5:Y:S03]  /*3cb50*/  LDL.LU R8, [R1+0xbc] ;  /* 0x0000bc0001087983 */ /* 0x000f660000300800 */
[----:B------:R0:W-:Y:S01]  /*3cb60*/  STL [R1+0x1fc4], R21 ;  /* 0x001fc41501007387 */ /* 0x0001e20000100800 */
[----:B------:R1:W-:Y:S01]  /*3cb70*/  STL [R1+0x2000], R18 ;  /* 0x0020001201007387 */ /* 0x0003e20000100800 */
[-C--:B------:R-:W-:Y:S02]  /*3cb80*/  LEA.HI.X.SX32 R16, R16, R9.reuse, 0x1, P1 ;  /* 0x0000000910107211 */ /* 0x080fe400008f0eff */
[-C--:B0-----:R-:W-:Y:S01]  /*3cb90*/  LEA.HI.X.SX32 R21, R17, R9.reuse, 0x1, P2 ;  /* 0x0000000911157211 */ /* 0x081fe200010f0eff */
[----:B------:R-:W-:Y:S01]  /*3cba0*/  LEA R17, P2, R11, R24, 0x1 ;  /* 0x000000180b117211 */ /* 0x000fe200078408ff */
[----:B-1----:R-:W5:Y:S03]  /*3cbb0*/  LDL.LU R18, [R1+0xb8] ;  /* 0x0000b80001127983 */ /* 0x002f660000300800 */
[----:B------:R-:W-:Y:S02]  /*3cbc0*/  STL [R1+0x1fcc], R21 ;  /* 0x001fcc1501007387 */ /* 0x000fe40000100800 */
[----:B------:R0:W-:Y:S01]  /*3cbd0*/  STL [R1+0x2008], R17 ;  /* 0x0020081101007387 */ /* 0x0001e20000100800 */
[----:B------:R-:W-:-:S02]  /*3cbe0*/  LEA.HI.X.SX32 R15, R15, R9, 0x1, P0 ;  /* 0x000000090f0f7211 */ /* 0x000fc400000f0eff */
[----:B------:R-:W-:Y:S01]  /*3cbf0*/  LEA.HI.X.SX32 R14, R14, R9, 0x1, P6 ;  /* 0x000000090e0e7211 */ /* 0x000fe200030f0eff */
[----:B0-----:R-:W5:Y:S01]  /*3cc00*/  LDL.LU R17, [R1+0xb4] ;  /* 0x0000b40001117983 */ /* 0x001f620000300800 */
[-C--:B------:R-:W-:Y:S01]  /*3cc10*/  LEA R21, P1, R10, R24.reuse, 0x1 ;  /* 0x000000180a157211 */ /* 0x080fe200078208ff */
[----:B------:R0:W-:Y:S02]  /*3cc20*/  STL [R1+0x1fd4], R16 ;  /* 0x001fd41001007387 */ /* 0x0001e40000100800 */
[----:B0-----:R-:W5:Y:S02]  /*3cc30*/  LDL.LU R16, [R1+0xb0] ;  /* 0x0000b00001107983 */ /* 0x001f640000300800 */
[----:B------:R-:W-:Y:S02]  /*3cc40*/  STL [R1+0x2010], R21 ;  /* 0x0020101501007387 */ /* 0x000fe40000100800 */
[----:B------:R0:W-:Y:S02]  /*3cc50*/  STL [R1+0x1fdc], R15 ;  /* 0x001fdc0f01007387 */ /* 0x0001e40000100800 */
[----:B0-----:R-:W5:Y:S01]  /*3cc60*/  LDL.LU R15, [R1+0xac] ;  /* 0x0000ac00010f7983 */ /* 0x001f620000300800 */
[----:B------:R-:W-:-:S05]  /*3cc70*/  LEA R21, P0, R27, R24, 0x1 ;  /* 0x000000181b157211 */ /* 0x000fca00078008ff */
[----:B------:R-:W-:Y:S01]  /*3cc80*/  STL [R1+0x2018], R21 ;  /* 0x0020181501007387 */ /* 0x000fe20000100800 */
[----:B------:R0:W-:Y:S03]  /*3cc90*/  STL [R1+0x1fe4], R14 ;  /* 0x001fe40e01007387 */ /* 0x0001e60000100800 */
[----:B0-----:R-:W5:Y:S01]  /*3cca0*/  LDL.LU R14, [R1+0xa8] ;  /* 0x0000a800010e7983 */ /* 0x001f620000300800 */
[----:B------:R-:W-:Y:S02]  /*3ccb0*/  LEA.HI.X.SX32 R21, R13, R9, 0x1, P5 ;  /* 0x000000090d157211 */ /* 0x000fe400028f0eff */
[----:B--2---:R-:W-:-:S05]  /*3ccc0*/  LEA R22, P6, R29, R24, 0x1 ;  /* 0x000000181d167211 */ /* 0x004fca00078c08ff */
[----:B------:R0:W-:Y:S01]  /*3ccd0*/  STL [R1+0x2020], R22 ;  /* 0x0020201601007387 */ /* 0x0001e20000100800 */
[----:B------:R-:W2:Y:S02]  /*3cce0*/  LDL.LU R13, [R1+0xa4] ;  /* 0x0000a400010d7983 */ /* 0x000ea40000300800 */
[----:B------:R1:W-:Y:S01]  /*3ccf0*/  STL [R1+0x1fec], R21 ;  /* 0x001fec1501007387 */ /* 0x0003e20000100800 */
[----:B0-----:R-:W-:Y:S02]  /*3cd00*/  LEA R22, P5, R5, R24, 0x1 ;  /* 0x0000001805167211 */ /* 0x001fe400078a08ff */
[----:B-1----:R-:W-:-:S03]  /*3cd10*/  LEA.HI.X.SX32 R21, R28, R9, 0x1, P4 ;  /* 0x000000091c157211 */ /* 0x002fc600020f0eff */
[----:B------:R-:W-:Y:S01]  /*3cd20*/  STL [R1+0x2028], R22 ;  /* 0x0020281601007387 */ /* 0x000fe20000100800 */
[----:B------:R-:W2:Y:S02]  /*3cd30*/  LDL.LU R28, [R1+0xa0] ;  /* 0x0000a000011c7983 */ /* 0x000ea40000300800 */
[----:B------:R0:W-:Y:S02]  /*3cd40*/  STL [R1+0x1ff4], R21 ;  /* 0x001ff41501007387 */ /* 0x0001e40000100800 */
[----:B0-----:R-:W-:Y:S02]  /*3cd50*/  LEA.HI.X.SX32 R21, R12, R9, 0x1, P3 ;  /* 0x000000090c157211 */ /* 0x001fe400018f0eff */
[----:B---3--:R-:W-:-:S05]  /*3cd60*/  LEA R22, P4, R20, R24, 0x1 ;  /* 0x0000001814167211 */ /* 0x008fca00078808ff */
[----:B------:R-:W-:Y:S01]  /*3cd70*/  STL [R1+0x2030], R22 ;  /* 0x0020301601007387 */ /* 0x000fe20000100800 */
[----:B------:R-:W3:Y:S02]  /*3cd80*/  LDL.LU R12, [R1+0x9c] ;  /* 0x00009c00010c7983 */ /* 0x000ee40000300800 */
[----:B------:R0:W-:Y:S02]  /*3cd90*/  STL [R1+0x1ffc], R21 ;  /* 0x001ffc1501007387 */ /* 0x0001e40000100800 */
[----:B0-----:R-:W-:Y:S02]  /*3cda0*/  LEA.HI.X.SX32 R21, R11, R9, 0x1, P2 ;  /* 0x000000090b157211 */ /* 0x001fe400010f0eff */
[----:B------:R-:W3:Y:S01]  /*3cdb0*/  LDL.LU R11, [R1+0x98] ;  /* 0x00009800010b7983 */ /* 0x000ee20000300800 */
[----:B----4-:R-:W-:-:S05]  /*3cdc0*/  LEA R22, P3, R6, R24, 0x1 ;  /* 0x0000001806167211 */ /* 0x010fca00078608ff */
[----:B------:R-:W-:Y:S01]  /*3cdd0*/  STL [R1+0x2038], R22 ;  /* 0x0020381601007387 */ /* 0x000fe20000100800 */
[----:B------:R0:W-:Y:S02]  /*3cde0*/  STL [R1+0x2004], R21 ;  /* 0x0020041501007387 */ /* 0x0001e40000100800 */
[-C--:B0-----:R-:W-:Y:S02]  /*3cdf0*/  LEA.HI.X.SX32 R21, R10, R9.reuse, 0x1, P1 ;  /* 0x000000090a157211 */ /* 0x081fe400008f0eff */
[----:B-----5:R-:W-:Y:S01]  /*3ce00*/  LEA R22, P2, R7, R24, 0x1 ;  /* 0x0000001807167211 */ /* 0x020fe200078408ff */
[----:B------:R-:W4:Y:S04]  /*3ce10*/  LDL.LU R10, [R1+0x94] ;  /* 0x00009400010a7983 */ /* 0x000f280000300800 */
        /* <DEDUP_REMOVED lines=12> */
[----:B------:R-:W-:Y:S02]  /*3cee0*/  LEA R23, P6, R18, R24, 0x1 ;  /* 0x0000001812177211 */ /* 0x000fe400078c08ff */
[----:B0-----:R-:W-:-:S03]  /*3cef0*/  LEA.HI.X.SX32 R22, R5, R9, 0x1, P5 ;  /* 0x0000000905167211 */ /* 0x001fc600028f0eff */
[----:B------:R-:W-:Y:S01]  /*3cf00*/  STL [R1+0x2058], R23 ;  /* 0x0020581701007387 */ /* 0x000fe20000100800 */
[----:B------:R-:W5:Y:S03]  /*3cf10*/  LDL.LU R5, [R1+0x88] ;  /* 0x0000880001057983 */ /* 0x000f660000300800 */
[----:B------:R0:W-:Y:S01]  /*3cf20*/  STL [R1+0x2024], R22 ;  /* 0x0020241601007387 */ /* 0x0001e20000100800 */
[----:B-1----:R-:W-:Y:S02]  /*3cf30*/  LEA R21, P5, R17, R24, 0x1 ;  /* 0x0000001811157211 */ /* 0x002fe400078a08ff */
[----:B0-----:R-:W-:-:S03]  /*3cf40*/  LEA.HI.X.SX32 R22, R20, R9, 0x1, P4 ;  /* 0x0000000914167211 */ /* 0x001fc600020f0eff */
[----:B------:R0:W-:Y:S01]  /*3cf50*/  STL [R1+0x2060], R21 ;  /* 0x0020601501007387 */ /* 0x0001e20000100800 */
[----:B------:R-:W-:-:S03]  /*3cf60*/  LEA.HI.X.SX32 R20, R6, R9, 0x1, P3 ;  /* 0x0000000906147211 */ /* 0x000fc600018f0eff */
[----:B------:R1:W-:Y:S01]  /*3cf70*/  STL [R1+0x202c], R22 ;  /* 0x00202c1601007387 */ /* 0x0003e20000100800 */
[----:B------:R-:W5:Y:S01]  /*3cf80*/  LDL.LU R6, [R1+0x84] ;  /* 0x0000840001067983 */ /* 0x000f620000300800 */
[----:B0-----:R-:W-:-:S05]  /*3cf90*/  LEA R21, P4, R16, R24, 0x1 ;  /* 0x0000001810157211 */ /* 0x001fca00078808ff */
[----:B------:R0:W-:Y:S01]  /*3cfa0*/  STL [R1+0x2068], R21 ;  /* 0x0020681501007387 */ /* 0x0001e20000100800 */
[----:B-1----:R-:W-:-:S03]  /*3cfb0*/  LEA R22, P3, R15, R24, 0x1 ;  /* 0x000000180f167211 */ /* 0x002fc600078608ff */
[----:B------:R1:W-:Y:S01]  /*3cfc0*/  STL [R1+0x2034], R20 ;  /* 0x0020341401007387 */ /* 0x0003e20000100800 */
        /* <DEDUP_REMOVED lines=8> */
[----:B------:R-:W-:Y:S01]  /*3d050*/  STL [R1+0x2044], R21 ;  /* 0x0020441501007387 */ /* 0x000fe20000100800 */
[----:B------:R-:W5:Y:S01]  /*3d060*/  LDL.LU R8, [R1+0x7c] ;  /* 0x00007c0001087983 */ /* 0x000f620000300800 */
[----:B--2---:R-:W-:-:S05]  /*3d070*/  LEA R20, P1, R13, R24, 0x1 ;  /* 0x000000180d147211 */ /* 0x004fca00078208ff */
[----:B------:R0:W-:Y:S01]  /*3d080*/  STL [R1+0x2080], R20 ;  /* 0x0020801401007387 */ /* 0x0001e20000100800 */
[----:B------:R1:W-:Y:S01]  /*3d090*/  STL [R1+0x204c], R19 ;  /* 0x00204c1301007387 */ /* 0x0003e20000100800 */
[----:B0-----:R-:W-:Y:S02]  /*3d0a0*/  LEA R20, P0, R28, R24, 0x1 ;  /* 0x000000181c147211 */ /* 0x001fe400078008ff */
[----:B-1----:R-:W-:-:S03]  /*3d0b0*/  LEA.HI.X.SX32 R19, R18, R9, 0x1, P6 ;  /* 0x0000000912137211 */ /* 0x002fc600030f0eff */
[----:B------:R-:W-:Y:S01]  /*3d0c0*/  STL [R1+0x2088], R20 ;  /* 0x0020881401007387 */ /* 0x000fe20000100800 */
[----:B------:R-:W2:Y:S02]  /*3d0d0*/  LDL.LU R26, [R1+0x78] ;  /* 0x00007800011a7983 */ /* 0x000ea40000300800 */
[----:B------:R0:W-:Y:S02]  /*3d0e0*/  STL [R1+0x2054], R19 ;  /* 0x0020541301007387 */ /* 0x0001e40000100800 */
[-C--:B0-----:R-:W-:Y:S02]  /*3d0f0*/  LEA.HI.X.SX32 R19, R17, R9.reuse, 0x1, P5 ;  /* 0x0000000911137211 */ /* 0x081fe400028f0eff */
[----:B---3--:R-:W-:Y:S01]  /*3d100*/  LEA R18, P6, R12, R24, 0x1 ;  /* 0x000000180c127211 */ /* 0x008fe200078c08ff */
[----:B------:R-:W-:-:S04]  /*3d110*/  LEA.HI.X.SX32 R17, R16, R9, 0x1, P4 ;  /* 0x0000000910117211 */ /* 0x000fc800020f0eff */
[----:B------:R0:W-:Y:S01]  /*3d120*/  STL [R1+0x2090], R18 ;  /* 0x0020901201007387 */ /* 0x0001e20000100800 */
[----:B------:R-:W-:Y:S02]  /*3d130*/  STL [R1+0x205c], R19 ;  /* 0x00205c1301007387 */ /* 0x000fe40000100800 */
[----:B------:R-:W3:Y:S01]  /*3d140*/  LDL.LU R23, [R1+0x74] ;  /* 0x0000740001177983 */ /* 0x000ee20000300800 */
[----:B0-----:R-:W-:Y:S02]  /*3d150*/  LEA R18, P5, R11, R24, 0x1 ;  /* 0x000000180b127211 */ /* 0x001fe400078a08ff */
[----:B------:R-:W-:-:S03]  /*3d160*/  LEA.HI.X.SX32 R15, R15, R9, 0x1, P3 ;  /* 0x000000090f0f7211 */ /* 0x000fc600018f0eff */
[----:B------:R-:W-:Y:S01]  /*3d170*/  STL [R1+0x2098], R18 ;  /* 0x0020981201007387 */ /* 0x000fe20000100800 */
[----:B------:R-:W-:Y:S02]  /*3d180*/  STL [R1+0x2064], R17 ;  /* 0x0020641101007387 */ /* 0x000fe40000100800 */
[----:B------:R-:W3:Y:S01]  /*3d190*/  LDL.LU R22, [R1+0x70] ;  /* 0x0000700001167983 */ /* 0x000ee20000300800 */
[----:B------:R-:W-:Y:S02]  /*3d1a0*/  LEA.HI.X.SX32 R13, R13, R9, 0x1, P1 ;  /* 0x000000090d0d7211 */ /* 0x000fe400008f0eff */
[----:B----4-:R-:W-:-:S05]  /*3d1b0*/  LEA R16, P4, R10, R24, 0x1 ;  /* 0x000000180a107211 */ /* 0x010fca00078808ff */
[----:B------:R-:W-:Y:S01]  /*3d1c0*/  STL [R1+0x20a0], R16 ;  /* 0x0020a01001007387 */ /* 0x000fe20000100800 */
[----:B------:R0:W-:Y:S02]  /*3d1d0*/  STL [R1+0x206c], R15 ;  /* 0x00206c0f01007387 */ /* 0x0001e40000100800 */
[----:B------:R-:W4:Y:S01]  /*3d1e0*/  LDL.LU R21, [R1+0x6c] ;  /* 0x00006c0001157983 */ /* 0x000f220000300800 */
[----:B0-----:R-:W-:Y:S02]  /*3d1f0*/  LEA.HI.X.SX32 R15, R14, R9, 0x1, P2 ;  /* 0x000000090e0f7211 */ /* 0x001fe400010f0eff */
[----:B-----5:R-:W-:-:S05]  /*3d200*/  LEA R16, P3, R27, R24, 0x1 ;  /* 0x000000181b107211 */ /* 0x020fca00078608ff */
[----:B------:R-:W-:Y:S01]  /*3d210*/  STL [R1+0x20a8], R16 ;  /* 0x0020a81001007387 */ /* 0x000fe20000100800 */
[----:B------:R-:W-:Y:S02]  /*3d220*/  STL [R1+0x2074], R15 ;  /* 0x0020740f01007387 */ /* 0x000fe40000100800 */
[----:B------:R-:W5:Y:S01]  /*3d230*/  LDL.LU R20, [R1+0x68] ;  /* 0x0000680001147983 */ /* 0x000f620000300800 */
[----:B------:R-:W-:-:S05]  /*3d240*/  LEA R14, P2, R29, R24, 0x1 ;  /* 0x000000181d0e7211 */ /* 0x000fca00078408ff */
[----:B------:R-:W-:Y:S01]  /*3d250*/  STL [R1+0x20b0], R14 ;  /* 0x0020b00e01007387 */ /* 0x000fe20000100800 */
[----:B------:R-:W5:Y:S02]  /*3d260*/  LDL.LU R19, [R1+0x64] ;  /* 0x0000640001137983 */ /* 0x000f640000300800 */
[----:B------:R0:W-:Y:S02]  /*3d270*/  STL [R1+0x207c], R13 ;  /* 0x00207c0d01007387 */ /* 0x0001e40000100800 */
[----:B------:R-:W5:Y:S01]  /*3d280*/  LDL.LU R18, [R1+0x60] ;  /* 0x0000600001127983 */ /* 0x000f620000300800 */
[----:B0-----:R-:W-:Y:S02]  /*3d290*/  LEA.HI.X.SX32 R13, R28, R9, 0x1, P0 ;  /* 0x000000091c0d7211 */ /* 0x001fe400000f0eff */
[----:B------:R-:W-:-:S05]  /*3d2a0*/  LEA R14, P1, R5, R24, 0x1 ;  /* 0x00000018050e7211 */ /* 0x000fca00078208ff */
[----:B------:R0:W-:Y:S01]  /*3d2b0*/  STL [R1+0x20b8], R14 ;  /* 0x0020b80e01007387 */ /* 0x0001e20000100800 */
[----:B------:R-:W5:Y:S02]  /*3d2c0*/  LDL.LU R17, [R1+0x5c] ;  /* 0x00005c0001117983 */ /* 0x000f640000300800 */
[----:B------:R1:W-:Y:S02]  /*3d2d0*/  STL [R1+0x2084], R13 ;  /* 0x0020840d01007387 */ /* 0x0003e40000100800 */
[----:B------:R-:W5:Y:S01]  /*3d2e0*/  LDL.LU R28, [R1+0x58] ;  /* 0x00005800011c7983 */ /* 0x000f620000300800 */
[-C--:B------:R-:W-:Y:S02]  /*3d2f0*/  LEA.HI.X.SX32 R11, R11, R9.reuse, 0x1, P5 ;  /* 0x000000090b0b7211 */ /* 0x080fe400028f0eff */
[----:B0-----:R-:W-:Y:S02]  /*3d300*/  LEA R14, P0, R6, R24, 0x1 ;  /* 0x00000018060e7211 */ /* 0x001fe400078008ff */
[----:B-1----:R-:W-:-:S03]  /*3d310*/  LEA.HI.X.SX32 R13, R12, R9, 0x1, P6 ;  /* 0x000000090c0d7211 */ /* 0x002fc600030f0eff */
[----:B------:R0:W-:Y:S01]  /*3d320*/  STL [R1+0x20c0], R14 ;  /* 0x0020c00e01007387 */ /* 0x0001e20000100800 */
[----:B------:R-:W5:Y:S02]  /*3d330*/  LDL.LU R16, [R1+0x54] ;  /* 0x0000540001107983 */ /* 0x000f640000300800 */
[----:B------:R1:W-:Y:S02]  /*3d340*/  STL [R1+0x208c], R13 ;  /* 0x00208c0d01007387 */ /* 0x0003e40000100800 */
[----:B------:R-:W5:Y:S01]  /*3d350*/  LDL.LU R15, [R1+0x50] ;  /* 0x00005000010f7983 */ /* 0x000f620000300800 */
[----:B------:R-:W-:Y:S02]  /*3d360*/  LEA.HI.X.SX32 R27, R27, R9, 0x1, P3 ;  /* 0x000000091b1b7211 */ /* 0x000fe400018f0eff */
[----:B------:R-:W-:-:S05]  /*3d370*/  LEA R12, P6, R7, R24, 0x1 ;  /* 0x00000018070c7211 */ /* 0x000fca00078c08ff */
[----:B------:R-:W-:Y:S01]  /*3d380*/  STL [R1+0x20c8], R12 ;  /* 0x0020c80c01007387 */ /* 0x000fe20000100800 */
[----:B0-----:R-:W5:Y:S02]  /*3d390*/  LDL.LU R14, [R1+0x4c] ;  /* 0x00004c00010e7983 */ /* 0x001f640000300800 */
[----:B------:R0:W-:Y:S02]  /*3d3a0*/  STL [R1+0x2094], R11 ;  /* 0x0020940b01007387 */ /* 0x0001e40000100800 */
[----:B-1----:R-:W5:Y:S01]  /*3d3b0*/  LDL.LU R13, [R1+0x40] ;  /* 0x00004000010d7983 */ /* 0x002f620000300800 */
[----:B0-----:R-:W-:Y:S02]  /*3d3c0*/  LEA.HI.X.SX32 R11, R10, R9, 0x1, P4 ;  /* 0x000000090a0b7211 */ /* 0x001fe400020f0eff */
[----:B------:R-:W-:-:S05]  /*3d3d0*/  LEA R12, P5, R8, R24, 0x1 ;  /* 0x00000018080c7211 */ /* 0x000fca00078a08ff */
[----:B------:R0:W-:Y:S01]  /*3d3e0*/  STL [R1+0x20d0], R12 ;  /* 0x0020d00c01007387 */ /* 0x0001e20000100800 */
[----:B------:R-:W-:-:S03]  /*3d3f0*/  LEA.HI.X.SX32 R29, R29, R9, 0x1, P2 ;  /* 0x000000091d1d7211 */ /* 0x000fc600010f0eff */
[----:B0-----:R-:W5:Y:S01]  /*3d400*/  LDL.LU R12, [R1+0x30] ;  /* 0x00003000010c7983 */ /* 0x001f620000300800 */
[----:B------:R0:W-:Y:S03]  /*3d410*/  STL [R1+0x209c], R11 ;  /* 0x00209c0b01007387 */ /* 0x0001e60000100800 */
[----:B0-----:R-:W5:Y:S01]  /*3d420*/  LDL.LU R11, [R1+0x28] ;  /* 0x00002800010b7983 */ /* 0x001f620000300800 */
[----:B--2---:R-:W-:-:S05]  /*3d430*/  LEA R10, P4, R26, R24, 0x1 ;  /* 0x000000181a0a7211 */ /* 0x004fca00078808ff */
[----:B------:R0:W-:Y:S04]  /*3d440*/  STL [R1+0x20d8], R10 ;  /* 0x0020d80a01007387 */ /* 0x0001e80000100800 */
[----:B0-----:R-:W2:Y:S01]  /*3d450*/  LDL.LU R10, [R1+0x18] ;  /* 0x00001800010a7983 */ /* 0x001ea20000300800 */
[----:B------:R3:W-:Y:S02]  /*3d460*/  STL [R1+0x20a4], R27 ;  /* 0x0020a41b01007387 */ /* 0x0007e40000100800 */
[----:B---3--:R-:W-:-:S05]  /*3d470*/  LEA R27, P3, R23, R24, 0x1 ;  /* 0x00000018171b7211 */ /* 0x008fca00078608ff */
[----:B------:R0:W-:Y:S01]  /*3d480*/  STL [R1+0x20e0], R27 ;  /* 0x0020e01b01007387 */ /* 0x0001e20000100800 */
[----:B------:R-:W-:-:S03]  /*3d490*/  LEA.HI.X.SX32 R5, R5, R9, 0x1, P1 ;  /* 0x0000000905057211 */ /* 0x000fc600008f0eff */
[----:B0-----:R-:W3:Y:S01]  /*3d4a0*/  LDL.LU R27, [R1+0x10] ;  /* 0x00001000011b7983 */ /* 0x001ee20000300800 */
[----:B------:R0:W-:Y:S02]  /*3d4b0*/  STL [R1+0x20ac], R29 ;  /* 0x0020ac1d01007387 */ /* 0x0001e40000100800 */
[----:B0-----:R-:W-:-:S05]  /*3d4c0*/  LEA R29, P2, R22, R24, 0x1 ;  /* 0x00000018161d7211 */ /* 0x001fca00078408ff */
[----:B------:R0:W-:Y:S01]  /*3d4d0*/  STL [R1+0x20e8], R29 ;  /* 0x0020e81d01007387 */ /* 0x0001e20000100800 */
[----:B------:R-:W-:-:S03]  /*3d4e0*/  LEA.HI.X.SX32 R6, R6, R9, 0x1, P0 ;  /* 0x0000000906067211 */ /* 0x000fc600000f0eff */
[----:B0-----:R-:W3:Y:S01]  /*3d4f0*/  LDL.LU R29, [R1] ;  /* 0x00000000011d7983 */ /* 0x001ee20000300800 */
[----:B------:R4:W-:Y:S01]  /*3d500*/  STL [R1+0x20b4], R5 ;  /* 0x0020b40501007387 */ /* 0x0009e20000100800 */
[-C--:B------:R-:W-:Y:S02]  /*3d510*/  LEA.HI.X.SX32 R7, R7, R9.reuse, 0x1, P6 ;  /* 0x0000000907077211 */ /* 0x080fe400030f0eff */
[----:B------:R-:W-:Y:S02]  /*3d520*/  LEA.HI.X.SX32 R8, R8, R9, 0x1, P5 ;  /* 0x0000000908087211 */ /* 0x000fe400028f0eff */
[----:B----4-:R-:W-:-:S05]  /*3d530*/  LEA R5, P1, R21, R24, 0x1 ;  /* 0x0000001815057211 */ /* 0x010fca00078208ff */
[----:B------:R0:W-:Y:S04]  /*3d540*/  STL [R1+0x20f0], R5 ;  /* 0x0020f00501007387 */ /* 0x0001e80000100800 */
[----:B0-----:R-:W4:Y:S01]  /*3d550*/  LDL.LU R5, [R1+0x2ad4] ;  /* 0x002ad40001057983 */ /* 0x001f220000300800 */
[----:B------:R5:W-:Y:S02]  /*3d560*/  STL [R1+0x20bc], R6 ;  /* 0x0020bc0601007387 */ /* 0x000be40000100800 */
[----:B-----5:R-:W-:-:S05]  /*3d570*/  LEA R6, P0, R20, R24, 0x1 ;  /* 0x0000001814067211 */ /* 0x020fca00078008ff */
[----:B------:R0:W-:Y:S04]  /*3d580*/  STL [R1+0x20f8], R6 ;  /* 0x0020f80601007387 */ /* 0x0001e80000100800 */
[----:B0-----:R-:W5:Y:S01]  /*3d590*/  LDL.LU R6, [R1+0x2ad0] ;  /* 0x002ad00001067983 */ /* 0x001f620000300800 */
[----:B------:R0:W-:Y:S02]  /*3d5a0*/  STL [R1+0x20c4], R7 ;  /* 0x0020c40701007387 */ /* 0x0001e40000100800 */
[----:B0-----:R-:W-:-:S05]  /*3d5b0*/  LEA R7, P6, R19, R24, 0x1 ;  /* 0x0000001813077211 */ /* 0x001fca00078c08ff */
[----:B------:R0:W-:Y:S04]  /*3d5c0*/  STL [R1+0x2100], R7 ;  /* 0x0021000701007387 */ /* 0x0001e80000100800 */
[----:B0-----:R-:W4:Y:S01]  /*3d5d0*/  LDL.LU R7, [R1+0x2acc] ;  /* 0x002acc0001077983 */ /* 0x001f220000300800 */
[----:B------:R0:W-:Y:S02]  /*3d5e0*/  STL [R1+0x20cc], R8 ;  /* 0x0020cc0801007387 */ /* 0x0001e40000100800 */
[----:B0-----:R-:W-:-:S05]  /*3d5f0*/  LEA R8, P5, R18, R24, 0x1 ;  /* 0x0000001812087211 */ /* 0x001fca00078a08ff */
[----:B------:R0:W-:Y:S04]  /*3d600*/  STL [R1+0x2108], R8 ;  /* 0x0021080801007387 */ /* 0x0001e80000100800 */
[----:B0-----:R-:W5:Y:S01]  /*3d610*/  LDL.LU R8, [R1+0x2ac8] ;  /* 0x002ac80001087983 */ /* 0x001f620000300800 */
[-C--:B------:R-:W-:Y:S02]  /*3d620*/  LEA.HI.X.SX32 R26, R26, R9.reuse, 0x1, P4 ;  /* 0x000000091a1a7211 */ /* 0x080fe400020f0eff */
[----:B------:R-:W-:-:S03]  /*3d630*/  LEA.HI.X.SX32 R23, R23, R9, 0x1, P3 ;  /* 0x0000000917177211 */ /* 0x000fc600018f0eff */
[----:B------:R0:W-:Y:S02]  /*3d640*/  STL [R1+0x20d4], R26 ;  /* 0x0020d41a01007387 */ /* 0x0001e40000100800 */
[----:B0-----:R-:W-:-:S05]  /*3d650*/  LEA R26, P4, R17, R24, 0x1 ;  /* 0x00000018111a7211 */ /* 0x001fca00078808ff */
[----:B------:R0:W-:Y:S01]  /*3d660*/  STL [R1+0x2110], R26 ;  /* 0x0021101a01007387 */ /* 0x0001e20000100800 */
[----:B------:R1:W-:Y:S01]  /*3d670*/  STL [R1+0x20dc], R23 ;  /* 0x0020dc1701007387 */ /* 0x0003e20000100800 */
[----:B0-----:R-:W-:Y:S02]  /*3d680*/  LEA R26, P3, R28, R24, 0x1 ;  /* 0x000000181c1a7211 */ /* 0x001fe400078608ff */
[-C--:B-1----:R-:W-:Y:S01]  /*3d690*/  LEA.HI.X.SX32 R23, R22, R9.reuse, 0x1, P2 ;  /* 0x0000000916177211 */ /* 0x082fe200010f0eff */
[-C--:B------:R-:W-:Y:S02]  /*3d6a0*/  LEA.HI.X.SX32 R22, R21, R9.reuse, 0x1, P1 ;  /* 0x0000000915167211 */ /* 0x080fe400008f0eff */
[----:B------:R0:W-:Y:S02]  /*3d6b0*/  STL [R1+0x2118], R26 ;  /* 0x0021181a01007387 */ /* 0x0001e40000100800 */
[----:B------:R1:W-:Y:S01]  /*3d6c0*/  STL [R1+0x20e4], R23 ;  /* 0x0020e41701007387 */ /* 0x0003e20000100800 */
[----:B------:R-:W-:-:S02]  /*3d6d0*/  LEA.HI.X.SX32 R21, R20, R9, 0x1, P0 ;  /* 0x0000000914157211 */ /* 0x000fc400000f0eff */
[-C--:B0-----:R-:W-:Y:S02]  /*3d6e0*/  LEA R26, P2, R16, R24.reuse, 0x1 ;  /* 0x00000018101a7211 */ /* 0x081fe400078408ff */
[----:B-1----:R-:W-:Y:S01]  /*3d6f0*/  LEA R23, P1, R15, R24, 0x1 ;  /* 0x000000180f177211 */ /* 0x002fe200078208ff */
[-C--:B------:R-:W-:Y:S02]  /*3d700*/  LEA.HI.X.SX32 R20, R19, R9.reuse, 0x1, P6 ;  /* 0x0000000913147211 */ /* 0x080fe400030f0eff */
[----:B------:R-:W-:Y:S01]  /*3d710*/  STL [R1+0x2120], R26 ;  /* 0x0021201a01007387 */ /* 0x000fe20000100800 */
[----:B------:R0:W-:Y:S02]  /*3d720*/  STL [R1+0x20ec], R22 ;  /* 0x0020ec1601007387 */ /* 0x0001e40000100800 */
[----:B------:R-:W-:Y:S02]  /*3d730*/  STL [R1+0x2128], R23 ;  /* 0x0021281701007387 */ /* 0x000fe40000100800 */
[----:B------:R1:W-:Y:S01]  /*3d740*/  STL [R1+0x20f4], R21 ;  /* 0x0020f41501007387 */ /* 0x0003e20000100800 */
[----:B------:R-:W-:-:S02]  /*3d750*/  LEA.HI.X.SX32 R19, R18, R9, 0x1, P5 ;  /* 0x0000000912137211 */ /* 0x000fc400028f0eff */
[-C--:B0-----:R-:W-:Y:S02]  /*3d760*/  LEA R22, P0, R14, R24.reuse, 0x1 ;  /* 0x000000180e167211 */ /* 0x081fe400078008ff */
[----:B-1----:R-:W-:-:S03]  /*3d770*/  LEA R21, P6, R13, R24, 0x1 ;  /* 0x000000180d157211 */ /* 0x002fc600078c08ff */
[----:B------:R-:W-:Y:S01]  /*3d780*/  STL [R1+0x2130], R22 ;  /* 0x0021301601007387 */ /* 0x000fe20000100800 */
[----:B------:R0:W-:Y:S02]  /*3d790*/  STL [R1+0x20fc], R20 ;  /* 0x0020fc1401007387 */ /* 0x0001e40000100800 */
[----:B------:R-:W-:Y:S01]  /*3d7a0*/  STL [R1+0x2138], R21 ;  /* 0x0021381501007387 */ /* 0x000fe20000100800 */
[-C--:B------:R-:W-:Y:S01]  /*3d7b0*/  LEA.HI.X.SX32 R18, R17, R9.reuse, 0x1, P4 ;  /* 0x0000000911127211 */ /* 0x080fe200020f0eff */
[----:B------:R1:W-:Y:S01]  /*3d7c0*/  STL [R1+0x2104], R19 ;  /* 0x0021041301007387 */ /* 0x0003e20000100800 */
[----:B------:R-:W-:Y:S02]  /*3d7d0*/  LEA.HI.X.SX32 R17, R28, R9, 0x1, P3 ;  /* 0x000000091c117211 */ /* 0x000fe400018f0eff */
[-C--:B0-----:R-:W-:Y:S02]  /*3d7e0*/  LEA R20, P5, R12, R24.reuse, 0x1 ;  /* 0x000000180c147211 */ /* 0x081fe400078a08ff */
[----:B-1----:R-:W-:-:S03]  /*3d7f0*/  LEA R19, P4, R11, R24, 0x1 ;  /* 0x000000180b137211 */ /* 0x002fc600078808ff */
[----:B------:R-:W-:Y:S01]  /*3d800*/  STL [R1+0x2140], R20 ;  /* 0x0021401401007387 */ /* 0x000fe20000100800 */
[----:B------:R2:W-:Y:S02]  /*3d810*/  STL [R1+0x210c], R18 ;  /* 0x00210c1201007387 */ /* 0x0005e40000100800 */
[----:B------:R-:W-:Y:S02]  /*3d820*/  STL [R1+0x2148], R19 ;  /* 0x0021481301007387 */ /* 0x000fe40000100800 */
[----:B------:R-:W5:Y:S01]  /*3d830*/  LDL R28, [R1+0x22c4] ;  /* 0x0022c400011c7983 */ /* 0x000f620000100800 */
[----:B------:R0:W-:Y:S01]  /*3d840*/  STL [R1+0x2114], R17 ;  /* 0x0021141101007387 */ /* 0x0001e20000100800 */
[-C--:B------:R-:W-:Y:S02]  /*3d850*/  LEA.HI.X.SX32 R15, R15, R9.reuse, 0x1, P1 ;  /* 0x000000090f0f7211 */ /* 0x080fe400008f0eff */
[----:B--2---:R-:W-:Y:S02]  /*3d860*/  LEA R18, P3, R10, R24, 0x1 ;  /* 0x000000180a127211 */ /* 0x004fe400078608ff */
[----:B0-----:R-:W-:-:S03]  /*3d870*/  LEA.HI.X.SX32 R17, R16, R9, 0x1, P2 ;  /* 0x0000000910117211 */ /* 0x001fc600010f0eff */
[----:B------:R-:W-:Y:S02]  /*3d880*/  STL [R1+0x2150], R18 ;  /* 0x0021501201007387 */ /* 0x000fe40000100800 */
[----:B------:R-:W-:Y:S01]  /*3d890*/  STL [R1+0x211c], R17 ;  /* 0x00211c1101007387 */ /* 0x000fe20000100800 */
[----:B---3--:R-:W-:-:S05]  /*3d8a0*/  LEA R16, P2, R27, R24, 0x1 ;  /* 0x000000181b107211 */ /* 0x008fca00078408ff */
[----:B------:R0:W-:Y:S01]  /*3d8b0*/  STL [R1+0x2158], R16 ;  /* 0x0021581001007387 */ /* 0x0001e20000100800 */
[----:B------:R5:W-:Y:S01]  /*3d8c0*/  STL [R1+0x2124], R15 ;  /* 0x0021240f01007387 */ /* 0x000be20000100800 */
[-C--:B------:R-:W-:Y:S01]  /*3d8d0*/  LEA.HI.X.SX32 R12, R12, R9.reuse, 0x1, P5 ;  /* 0x000000090c0c7211 */ /* 0x080fe200028f0eff */
[----:B------:R-:W-:Y:S01]  /*3d8e0*/  IMAD R4, R4, c[0x0][0x190], RZ ;  /* 0x0000640004047a24 */ /* 0x000fe200078e02ff */
[-C--:B0-----:R-:W-:Y:S01]  /*3d8f0*/  LEA.HI.X.SX32 R16, R14, R9.reuse, 0x1, P0 ;  /* 0x000000090e107211 */ /* 0x081fe200000f0eff */
[----:B------:R-:W-:Y:S01]  /*3d900*/  LEA.HI.X.SX32 R14, R13, R9, 0x1, P6 ;  /* 0x000000090d0e7211 */ /* 0x000fe200030f0eff */
[----:B------:R-:W-:-:S05]  /*3d910*/  LEA R17, P1, R29, R24, 0x1 ;  /* 0x000000181d117211 */ /* 0x000fca00078208ff */
[----:B------:R-:W-:Y:S01]  /*3d920*/  STL [R1+0x2160], R17 ;  /* 0x0021601101007387 */ /* 0x000fe20000100800 */
[----:B------:R-:W-:Y:S02]  /*3d930*/  STL [R1+0x212c], R16 ;  /* 0x00212c1001007387 */ /* 0x000fe40000100800 */
[----:B------:R-:W-:Y:S02]  /*3d940*/  IMAD R3, R3, c[0x0][0x190], RZ ;  /* 0x0000640003037a24 */ /* 0x000fe400078e02ff */
[----:B------:R-:W-:Y:S02]  /*3d950*/  IMAD R0, R0, c[0x0][0x190], RZ ;  /* 0x0000640000007a24 */ /* 0x000fe400078e02ff */
[----:B------:R-:W-:Y:S02]  /*3d960*/  IMAD R2, R2, c[0x0][0x190], RZ ;  /* 0x0000640002027a24 */ /* 0x000fe400078e02ff */
[----:B------:R-:W-:Y:S01]  /*3d970*/  IMAD R25, R25, c[0x0][0x190], RZ ;  /* 0x0000640019197a24 */ /* 0x000fe200078e02ff */
[----:B----4-:R-:W-:-:S02]  /*3d980*/  LEA R13, P6, R7, R24, 0x1 ;  /* 0x00000018070d7211 */ /* 0x010fc400078c08ff */
[----:B-----5:R-:W-:-:S05]  /*3d990*/  LEA R15, P0, R8, R24, 0x1 ;  /* 0x00000018080f7211 */ /* 0x020fca00078008ff */
[----:B------:R-:W-:Y:S01]  /*3d9a0*/  STL [R1+0x2168], R15 ;  /* 0x0021680f01007387 */ /* 0x000fe20000100800 */
[----:B------:R0:W-:Y:S02]  /*3d9b0*/  STL [R1+0x2134], R14 ;  /* 0x0021340e01007387 */ /* 0x0001e40000100800 */
[----:B------:R1:W-:Y:S02]  /*3d9c0*/  STL [R1+0x2170], R13 ;  /* 0x0021700d01007387 */ /* 0x0003e40000100800 */
[----:B------:R2:W-:Y:S01]  /*3d9d0*/  STL [R1+0x213c], R12 ;  /* 0x00213c0c01007387 */ /* 0x0005e20000100800 */
[-C--:B0-----:R-:W-:Y:S02]  /*3d9e0*/  LEA R14, P5, R6, R24.reuse, 0x1 ;  /* 0x00000018060e7211 */ /* 0x081fe400078a08ff */
[-C--:B-1----:R-:W-:Y:S01]  /*3d9f0*/  LEA.HI.X.SX32 R13, R11, R9.reuse, 0x1, P4 ;  /* 0x000000090b0d7211 */ /* 0x082fe200020f0eff */
[-C--:B--2---:R-:W-:Y:S01]  /*3da00*/  LEA R12, P4, R5, R24.reuse, 0x1 ;  /* 0x00000018050c7211 */ /* 0x084fe200078808ff */
[-C--:B------:R-:W-:Y:S01]  /*3da10*/  LEA.HI.X.SX32 R11, R10, R9.reuse, 0x1, P3 ;  /* 0x000000090a0b7211 */ /* 0x080fe200018f0eff */
[-C--:B------:R-:W-:Y:S01]  /*3da20*/  LEA R10, P3, R4, R24.reuse, 0x1 ;  /* 0x00000018040a7211 */ /* 0x080fe200078608ff */
[----:B------:R-:W-:Y:S01]  /*3da30*/  STL [R1+0x2174], R14 ;  /* 0x0021740e01007387 */ /* 0x000fe20000100800 */
[----:B------:R-:W-:Y:S02]  /*3da40*/  STL [R1+0x2144], R13 ;  /* 0x0021440d01007387 */ /* 0x000fe40000100800 */
[----:B------:R0:W-:Y:S02]  /*3da50*/  STL [R1+0x2178], R12 ;  /* 0x0021780c01007387 */ /* 0x0001e40000100800 */
[----:B------:R1:W-:Y:S01]  /*3da60*/  STL [R1+0x214c], R11 ;  /* 0x00214c0b01007387 */ /* 0x0003e20000100800 */
[----:B------:R2:W-:Y:S01]  /*3da70*/  STL [R1+0x217c], R10 ;  /* 0x00217c0a01007387 */ /* 0x0005e20000100800 */
[-C--:B0-----:R-:W-:Y:S01]  /*3da80*/  LEA.HI.X.SX32 R12, R27, R9.reuse, 0x1, P2 ;  /* 0x000000091b0c7211 */ /* 0x081fe200010f0eff */
[----:B-1----:R-:W-:Y:S01]  /*3da90*/  LEA R11, P2, R3, R24, 0x1 ;  /* 0x00000018030b7211 */ /* 0x002fe200078408ff */
[----:B--2---:R-:W-:-:S03]  /*3daa0*/  LEA.HI.X.SX32 R10, R29, R9, 0x1, P1 ;  /* 0x000000091d0a7211 */ /* 0x004fc600008f0eff */
[----:B------:R0:W-:Y:S01]  /*3dab0*/  STL [R1+0x2154], R12 ;  /* 0x0021540c01007387 */ /* 0x0001e20000100800 */
[----:B------:R1:W-:Y:S02]  /*3dac0*/  STL [R1+0x2180], R11 ;  /* 0x0021800b01007387 */ /* 0x0003e40000100800 */
[----:B------:R2:W-:Y:S01]  /*3dad0*/  STL [R1+0x215c], R10 ;  /* 0x00215c0a01007387 */ /* 0x0005e20000100800 */
[-C--:B------:R-:W-:Y:S02]  /*3dae0*/  LEA.HI.X.SX32 R6, R6, R9.reuse, 0x1, P5 ;  /* 0x0000000906067211 */ /* 0x080fe400028f0eff */
[-C--:B------:R-:W-:Y:S02]  /*3daf0*/  LEA.HI.X.SX32 R5, R5, R9.reuse, 0x1, P4 ;  /* 0x0000000905057211 */ /* 0x080fe400020f0eff */
[-C--:B0-----:R-:W-:Y:S02]  /*3db00*/  LEA R12, P1, R0, R24.reuse, 0x1 ;  /* 0x00000018000c7211 */ /* 0x081fe400078208ff */
[-C--:B-1----:R-:W-:Y:S01]  /*3db10*/  LEA.HI.X.SX32 R11, R8, R9.reuse, 0x1, P0 ;  /* 0x00000009080b7211 */ /* 0x082fe200000f0eff */
[-C--:B--2---:R-:W-:Y:S01]  /*3db20*/  LEA R10, P0, R2, R24.reuse, 0x1 ;  /* 0x00000018020a7211 */ /* 0x084fe200078008ff */
[-C--:B------:R-:W-:Y:S01]  /*3db30*/  LEA.HI.X.SX32 R8, R7, R9.reuse, 0x1, P6 ;  /* 0x0000000907087211 */ /* 0x080fe200030f0eff */
[----:B------:R-:W-:Y:S01]  /*3db40*/  LEA R7, P6, R25, R24, 0x1 ;  /* 0x0000001819077211 */ /* 0x000fe200078c08ff */
[----:B------:R-:W-:Y:S01]  /*3db50*/  STL [R1+0x2184], R12 ;  /* 0x0021840c01007387 */ /* 0x000fe20000100800 */
[----:B------:R-:W-:Y:S02]  /*3db60*/  STL [R1+0x2164], R11 ;  /* 0x0021640b01007387 */ /* 0x000fe40000100800 */
[----:B------:R-:W-:Y:S01]  /*3db70*/  STL [R1+0x2188], R10 ;  /* 0x0021880a01007387 */ /* 0x000fe20000100800 */
[-C--:B------:R-:W-:Y:S01]  /*3db80*/  LEA.HI.X.SX32 R4, R4, R9.reuse, 0x1, P3 ;  /* 0x0000000904047211 */ /* 0x080fe200018f0eff */
[----:B------:R-:W-:Y:S01]  /*3db90*/  STL [R1+0x216c], R8 ;  /* 0x00216c0801007387 */ /* 0x000fe20000100800 */
[-C--:B------:R-:W-:Y:S01]  /*3dba0*/  LEA.HI.X.SX32 R3, R3, R9.reuse, 0x1, P2 ;  /* 0x0000000903037211 */ /* 0x080fe200010f0eff */
[----:B------:R-:W-:Y:S01]  /*3dbb0*/  STL [R1+0x12b0], R7 ;  /* 0x0012b00701007387 */ /* 0x000fe20000100800 */
[-C--:B------:R-:W-:Y:S01]  /*3dbc0*/  LEA.HI.X.SX32 R0, R0, R9.reuse, 0x1, P1 ;  /* 0x0000000900007211 */ /* 0x080fe200008f0eff */
[----:B------:R-:W-:Y:S01]  /*3dbd0*/  STL [R1+0x129c], R6 ;  /* 0x00129c0601007387 */ /* 0x000fe20000100800 */
[----:B------:R-:W-:Y:S02]  /*3dbe0*/  STL [R1+0x12a0], R5 ;  /* 0x0012a00501007387 */ /* 0x000fe40000100800 */
[----:B------:R-:W-:Y:S02]  /*3dbf0*/  STL [R1+0x12a4], R4 ;  /* 0x0012a40401007387 */ /* 0x000fe40000100800 */
[----:B------:R-:W-:Y:S01]  /*3dc00*/  STL [R1+0x12a8], R3 ;  /* 0x0012a80301007387 */ /* 0x000fe20000100800 */
[-C--:B------:R-:W-:Y:S01]  /*3dc10*/  LEA.HI.X.SX32 R2, R2, R9.reuse, 0x1, P0 ;  /* 0x0000000902027211 */ /* 0x080fe200000f0eff */
[----:B------:R0:W-:Y:S04]  /*3dc20*/  STL [R1+0x12ac], R0 ;  /* 0x0012ac0001007387 */ /* 0x0001e80000100800 */
[----:B------:R1:W-:Y:S01]  /*3dc30*/  STL [R1+0x12b4], R2 ;  /* 0x0012b40201007387 */ /* 0x0003e20000100800 */
[----:B0-----:R-:W-:-:S05]  /*3dc40*/  LEA.HI.X.SX32 R0, R25, R9, 0x1, P6 ;  /* 0x0000000919007211 */ /* 0x001fca00030f0eff */
[----:B------:R0:W-:Y:S01]  /*3dc50*/  STL [R1+0xea0], R0 ;  /* 0x000ea00001007387 */ /* 0x0001e20000100800 */
[----:B------:R0:W-:Y:S02]  /*3dc60*/  STL [R1+0xe9c], RZ ;  /* 0x000e9cff01007387 */ /* 0x0001e40000100800 */
[----:B------:R0:W-:Y:S02]  /*3dc70*/  STL [R1+0xe30], RZ ;  /* 0x000e30ff01007387 */ /* 0x0001e40000100800 */
[----:B------:R0:W-:Y:S01]  /*3dc80*/  STL [R1+0xe34], RZ ;  /* 0x000e34ff01007387 */ /* 0x0001e20000100800 */
[----:B------:R0:W-:Y:S01]  /*3dc90*/  STL [R1+0xe38], RZ ;  /* 0x000e38ff01007387 */ /* 0x0001e20000100800 */
        /* <DEDUP_REMOVED lines=369> */
[----:B------:R0:W-:Y:S01]  /*3f3b0*/  STL [R1+0x340], RZ ;  /* 0x000340ff01007387 */ /* 0x0001e20000100800 */
[----:B------:R-:W2:Y:S01]  /*3f3c0*/  S2R R29, SR_TID.X ;  /* 0x00000000001d7919 */ /* 0x000ea20000002100 */
        /* <DEDUP_REMOVED lines=10> */
[----:B------:R-:W-:-:S02]  /*3f470*/  ISETP.GE.AND P1, PT, R28, RZ, PT ;  /* 0x000000ff1c00720c */ /* 0x000fc40003f26270 */
[----:B------:R-:W-:Y:S01]  /*3f480*/  ISETP.NE.AND P0, PT, RZ, c[0x0][0x178], PT ;  /* 0x00005e00ff007a0c */ /* 0x000fe20003f05270 */
[----:B------:R-:W-:Y:S01]  /*3f490*/  IMAD.MOV.U32 R3, RZ, RZ, c[0x0][0x188] ;  /* 0x00006200ff037624 */ /* 0x000fe200078e00ff */
[----:B------:R-:W-:Y:S01]  /*3f4a0*/  ULDC UR4, c[0x0][0x18c] ;  /* 0x0000630000047ab9 */ /* 0x000fe20000000800 */
[----:B--2---:R-:W-:-:S05]  /*3f4b0*/  LOP3.LUT R29, R29, 0x7f, RZ, 0xc0, !PT ;  /* 0x0000007f1d1d7812 */ /* 0x004fca00078ec0ff */
[----:B-1----:R-:W-:Y:S02]  /*3f4c0*/  IMAD.SHL.U32 R2, R29, 0x2, RZ ;  /* 0x000000021d027824 */ /* 0x002fe400078e00ff */
[----:B0-----:R-:W2:Y:S01]  /*3f4d0*/  LDL.LU R0, [R1+0x910] ;  /* 0x0009100001007983 */ /* 0x001ea20000300800 */
[----:B------:R-:W-:Y:S01]  /*3f4e0*/  IMAD.MOV.U32 R4, RZ, RZ, 0x7f ;  /* 0x0000007fff047424 */ /* 0x000fe200078e00ff */
[----:B------:R-:W-:Y:S01]  /*3f4f0*/  USHF.L.U32 UR4, UR4, 0x7, URZ ;  /* 0x0000000704047899 */ /* 0x000fe2000800063f */
[C---:B------:R-:W-:Y:S02]  /*3f500*/  IMAD R6, R3.reuse, 0x7e, RZ ;  /* 0x0000007e03067824 */ /* 0x040fe400078e02ff */
[C---:B------:R-:W-:Y:S01]  /*3f510*/  IMAD R7, R3.reuse, 0x7a, RZ ;  /* 0x0000007a03077824 */ /* 0x040fe200078e02ff */
[----:B------:R-:W-:Y:S01]  /*3f520*/  IADD3 R4, R4, c[0x0][0x180], RZ ;  /* 0x0000600004047a10 */ /* 0x000fe20007ffe0ff */
[C---:B------:R-:W-:Y:S02]  /*3f530*/  IMAD R8, R3.reuse, 0x76, RZ ;  /* 0x0000007603087824 */ /* 0x040fe400078e02ff */
[C---:B------:R-:W-:Y:S01]  /*3f540*/  IMAD R9, R3.reuse, 0x72, RZ ;  /* 0x0000007203097824 */ /* 0x040fe200078e02ff */
[----:B------:R-:W-:Y:S01]  /*3f550*/  SHF.R.S32.HI R2, RZ, 0x1f, R4 ;  /* 0x0000001fff027819 */ /* 0x000fe20000011404 */
[----:B------:R-:W-:-:S02]  /*3f560*/  IMAD.SHL.U32 R5, R3, 0x80, RZ ;  /* 0x0000008003057824 */ /* 0x000fc400078e00ff */
[C---:B------:R-:W-:Y:S02]  /*3f570*/  IMAD R10, R3.reuse, 0x6e, RZ ;  /* 0x0000006e030a7824 */ /* 0x040fe400078e02ff */
[C---:B------:R-:W-:Y:S02]  /*3f580*/  IMAD R11, R3.reuse, 0x6a, RZ ;  /* 0x0000006a030b7824 */ /* 0x040fe400078e02ff */
[C---:B------:R-:W-:Y:S02]  /*3f590*/  IMAD R12, R3.reuse, 0x66, RZ ;  /* 0x00000066030c7824 */ /* 0x040fe400078e02ff */
[C---:B------:R-:W-:Y:S02]  /*3f5a0*/  IMAD R13, R3.reuse, 0x62, RZ ;  /* 0x00000062030d7824 */ /* 0x040fe400078e02ff */
[C---:B------:R-:W-:Y:S02]  /*3f5b0*/  IMAD R14, R3.reuse, 0x5e, RZ ;  /* 0x0000005e030e7824 */ /* 0x040fe400078e02ff */
[----:B------:R-:W-:-:S02]  /*3f5c0*/  IMAD R15, R3, 0x5a, RZ ;  /* 0x0000005a030f7824 */ /* 0x000fc400078e02ff */
        /* <DEDUP_REMOVED lines=13> */
[----:B------:R-:W-:Y:S01]  /*3f6a0*/  IMAD R29, R3, 0x32, RZ ;  /* 0x00000032031d7824 */ /* 0x000fe200078e02ff */
[----:B------:R-:W-:Y:S02]  /*3f6b0*/  USHF.R.S32.HI UR5, URZ, 0x1f, UR4 ;  /* 0x0000001f3f057899 */ /* 0x000fe40008011404 */
[----:B------:R-:W-:Y:S01]  /*3f6c0*/  USHF.L.U32 UR8, UR4, 0x1, URZ ;  /* 0x0000000104087899 */ /* 0x000fe2000800063f */
[----:B--2---:R-:W-:Y:S01]  /*3f6d0*/  @!P1 IMAD.MOV R0, RZ, RZ, -R0 ;  /* 0x000000ffff009224 */ /* 0x004fe200078e0a00 */
[----:B------:R-:W-:-:S05]  /*3f6e0*/  @!P0 LOP3.LUT R0, RZ, c[0x0][0x178], RZ, 0x33, !PT ;  /* 0x00005e00ff008a12 */ /* 0x000fca00078e33ff */
[----:B------:R-:W-:Y:S02]  /*3f6f0*/  IMAD R4, R0, c[0x0][0x184], RZ ;  /* 0x0000610000047a24 */ /* 0x000fe400078e02ff */
[----:B------:R-:W-:-:S05]  /*3f700*/  IMAD.MOV.U32 R0, RZ, RZ, 0x7f ;  /* 0x0000007fff007424 */ /* 0x000fca00078e00ff */
[----:B------:R-:W-:-:S04]  /*3f710*/  IADD3 R0, R0, c[0x0][0x180], RZ ;  /* 0x0000600000007a10 */ /* 0x000fc80007ffe0ff */
[----:B------:R-:W-:-:S04]  /*3f720*/  LEA.HI R2, R2, R0, RZ, 0x7 ;  /* 0x0000000002027211 */ /* 0x000fc800078f38ff */
[----:B------:R-:W-:Y:S02]  /*3f730*/  SHF.R.S32.HI R2, RZ, 0x7, R2 ;  /* 0x00000007ff027819 */ /* 0x000fe40000011402 */
[----:B------:R-:W-:-:S04]  /*3f740*/  SHF.R.S32.HI R0, RZ, 0x1f, R5 ;  /* 0x0000001fff007819 */ /* 0x000fc80000011405 */
[----:B------:R-:W0:Y:S01]  /*3f750*/  S2R R2, SR_TID.X ;  /* 0x0000000000027919 */ /* 0x000e220000002100 */
[----:B------:R-:W-:Y:S02]  /*3f760*/  SHF.L.U64.HI R0, R5, 0x1, R0 ;  /* 0x0000000105007819 */ /* 0x000fe40000010200 */
[----:B------:R-:W-:-:S05]  /*3f770*/  LEA R5, P0, R4, c[0x0][0x160], 0x1 ;  /* 0x0000580004057a11 */ /* 0x000fca00078008ff */
[----:B------:R1:W-:Y:S01]  /*3f780*/  STL [R1+0xe48], R5 ;  /* 0x000e480501007387 */ /* 0x0003e20000100800 */
[----:B0-----:R-:W-:-:S05]  /*3f790*/  LOP3.LUT R2, R2, 0x7f, RZ, 0xc0, !PT ;  /* 0x0000007f02027812 */ /* 0x001fca00078ec0ff */
[----:B------:R-:W-:-:S06]  /*3f7a0*/  IMAD.SHL.U32 R2, R2, 0x2, RZ ;  /* 0x0000000202027824 */ /* 0x000fcc00078e00ff */
[----:B-1----:R-:W2:Y:S01]  /*3f7b0*/  LDL R2, [R1+0xe48] ;  /* 0x000e480001027983 */ /* 0x002ea20000100800 */
[C---:B------:R-:W-:Y:S01]  /*3f7c0*/  IMAD R7, R3.reuse, 0xfe, RZ ;  /* 0x000000fe03077824 */ /* 0x040fe200078e02ff */
[----:B------:R-:W-:Y:S01]  /*3f7d0*/  LEA.HI.X.SX32 R4, R4, c[0x0][0x164], 0x1, P0 ;  /* 0x0000590004047a11 */ /* 0x000fe200000f0eff */
[C---:B------:R-:W-:Y:S01]  /*3f7e0*/  IMAD R8, R3.reuse, 0xfa, RZ ;  /* 0x000000fa03087824 */ /* 0x040fe200078e02ff */
[----:B------:R-:W-:Y:S01]  /*3f7f0*/  USHF.L.U64.HI UR5, UR4, 0x1, UR5 ;  /* 0x0000000104057899 */ /* 0x000fe20008010205 */
[----:B------:R-:W-:Y:S01]  /*3f800*/  IMAD R5, R3, 0xf6, RZ ;  /* 0x000000f603057824 */ /* 0x000fe200078e02ff */
[----:B--2---:R-:W-:-:S04]  /*3f810*/  IADD3 R7, P2, R7, R2, RZ ;  /* 0x0000000207077210 */ /* 0x004fc80007f5e0ff */
[-C--:B------:R-:W-:Y:S01]  /*3f820*/  IADD3 R5, P5, R5, R2.reuse, RZ ;  /* 0x0000000205057210 */ /* 0x080fe20007fbe0ff */
[----:B------:R0:W-:Y:S02]  /*3f830*/  STL [R1+0xea8], R7 ;  /* 0x000ea80701007387 */ /* 0x0001e40000100800 */
[----:B0-----:R-:W-:Y:S01]  /*3f840*/  IADD3 R7, P4, R8, R2, RZ ;  /* 0x0000000208077210 */ /* 0x001fe20007f9e0ff */
[----:B------:R-:W-:-:S04]  /*3f850*/  IMAD R8, R3, 0xf2, RZ ;  /* 0x000000f203087824 */ /* 0x000fc800078e02ff */
[----:B------:R0:W-:Y:S01]  /*3f860*/  STL [R1+0xeb8], R7 ;  /* 0x000eb80701007387 */ /* 0x0001e20000100800 */
[----:B------:R-:W-:-:S03]  /*3f870*/  IADD3 R8, P6, R8, R2, RZ ;  /* 0x0000000208087210 */ /* 0x000fc60007fde0ff */
[----:B------:R-:W-:Y:S04]  /*3f880*/  STL [R1+0xe44], R4 ;  /* 0x000e440401007387 */ /* 0x000fe80000100800 */
[----:B------:R1:W-:Y:S01]  /*3f890*/  STL [R1+0xec8], R5 ;  /* 0x000ec80501007387 */ /* 0x0003e20000100800 */
[----:B0-----:R-:W-:-:S03]  /*3f8a0*/  IMAD R7, R3, 0xee, RZ ;  /* 0x000000ee03077824 */ /* 0x001fc600078e02ff */
[----:B------:R0:W-:Y:S02]  /*3f8b0*/  STL [R1+0xed8], R8 ;  /* 0x000ed80801007387 */ /* 0x0001e40000100800 */
[----:B------:R-:W-:Y:S01]  /*3f8c0*/  IADD3 R7, P0, R7, R2, RZ ;  /* 0x0000000207077210 */ /* 0x000fe20007f1e0ff */
[----:B-1----:R-:W-:-:S04]  /*3f8d0*/  IMAD R5, R3, 0xea, RZ ;  /* 0x000000ea03057824 */ /* 0x002fc800078e02ff */
[----:B------:R1:W-:Y:S01]  /*3f8e0*/  STL [R1+0xee8], R7 ;  /* 0x000ee80701007387 */ /* 0x0003e20000100800 */
[----:B0-----:R-:W-:-:S05]  /*3f8f0*/  IMAD R8, R3, 0xe6, RZ ;  /* 0x000000e603087824 */ /* 0x001fca00078e02ff */
[-C--:B------:R-:W-:Y:S02]  /*3f900*/  IADD3 R8, P1, R8, R2.reuse, RZ ;  /* 0x0000000208087210 */ /* 0x080fe40007f3e0ff */
[----:B-1----:R-:W-:Y:S01]  /*3f910*/  IADD3 R7, P3, R5, R2, RZ ;  /* 0x0000000205077210 */ /* 0x002fe20007f7e0ff */
[----:B------:R-:W-:-:S04]  /*3f920*/  IMAD R5, R3, 0x7f, RZ ;  /* 0x0000007f03057824 */ /* 0x000fc800078e02ff */
[----:B------:R0:W-:Y:S01]  /*3f930*/  STL [R1+0xef8], R7 ;  /* 0x000ef80701007387 */ /* 0x0001e20000100800 */
[----:B------:R-:W-:-:S03]  /*3f940*/  LEA.HI.X.SX32 R5, R5, R4, 0x1, P2 ;  /* 0x0000000405057211 */ /* 0x000fc600010f0eff */
[----:B------:R1:W-:Y:S04]  /*3f950*/  STL [R1+0xf08], R8 ;  /* 0x000f080801007387 */ /* 0x0003e80000100800 */
[----:B------:R2:W-:Y:S01]  /*3f960*/  STL [R1+0xea4], R5 ;  /* 0x000ea40501007387 */ /* 0x0005e20000100800 */
[C---:B0-----:R-:W-:Y:S02]  /*3f970*/  IMAD R7, R3.reuse, 0xe2, RZ ;  /* 0x000000e203077824 */ /* 0x041fe400078e02ff */
[----:B-1----:R-:W-:-:S03]  /*3f980*/  IMAD R8, R3, 0x7d, RZ ;  /* 0x0000007d03087824 */ /* 0x002fc600078e02ff */
[----:B------:R-:W-:Y:S01]  /*3f990*/  IADD3 R7, P2, R7, R2, RZ ;  /* 0x0000000207077210 */ /* 0x000fe20007f5e0ff */
[----:B--2---:R-:W-:-:S04]  /*3f9a0*/  IMAD R5, R3, 0xde, RZ ;  /* 0x000000de03057824 */ /* 0x004fc800078e02ff */
[----:B------:R0:W-:Y:S02]  /*3f9b0*/  STL [R1+0xf18], R7 ;  /* 0x000f180701007387 */ /* 0x0001e40000100800 */
[----:B0-----:R-:W-:Y:S01]  /*3f9c0*/  LEA.HI.X.SX32 R7, R8, R4, 0x1, P4 ;  /* 0x0000000408077211 */ /* 0x001fe200020f0eff */
[----:B------:R-:W-:Y:S01]  /*3f9d0*/  IMAD R8, R3, 0x7b, RZ ;  /* 0x0000007b03087824 */ /* 0x000fe200078e02ff */
[----:B------:R-:W-:-:S03]  /*3f9e0*/  IADD3 R5, P4, R5, R2, RZ ;  /* 0x0000000205057210 */ /* 0x000fc60007f9e0ff */
        /* <DEDUP_REMOVED lines=163> */
[----:B--2---:R-:W-:Y:S01]  /*40420*/  IMAD R5, R3, 0xdc, RZ ;  /* 0x000000dc03057824 */ /* 0x004fe200078e02ff */
[----:B------:R-:W-:-:S03]  /*40430*/  LEA.HI.X.SX32 R8, R8, R4, 0x1, P4 ;  /* 0x0000000408087211 */ /* 0x000fc600020f0eff */
[----:B------:R0:W-:Y:S01]  /*40440*/  STL [R1+0xf10], R7 ;  /* 0x000f100701007387 */ /* 0x0001e20000100800 */
[----:B------:R-:W-:-:S03]  /*40450*/  IADD3 R5, P4, R5, R2, RZ ;  /* 0x0000000205057210 */ /* 0x000fc60007f9e0ff */
[----:B------:R1:W-:Y:S04]  /*40460*/  STL [R1+0x1074], R8 ;  /* 0x0010740801007387 */ /* 0x0003e80000100800 */
[----:B------:R2:W-:Y:S01]  /*40470*/  STL [R1+0xf30], R5 ;  /* 0x000f300501007387 */ /* 0x0005e20000100800 */
[C---:B0-----:R-:W-:Y:S02]  /*40480*/  IMAD R7, R3.reuse, 0x43, RZ ;  /* 0x0000004303077824 */ /* 0x041fe400078e02ff */
[----:B-1----:R-:W-:-:S03]  /*40490*/  IMAD R8, R3, 0x41, RZ ;  /* 0x0000004103087824 */ /* 0x002fc600078e02ff */
[-C--:B------:R-:W-:Y:S01]  /*404a0*/  LEA.HI.X.SX32 R7, R7, R4.reuse, 0x1, P5 ;  /* 0x0000000407077211 */ /* 0x080fe200028f0eff */
[----:B--2---:R-:W-:Y:S01]  /*404b0*/  IMAD R5, R3, 0xd4, RZ ;  /* 0x000000d403057824 */ /* 0x004fe200078e02ff */
[----:B------:R-:W-:-:S03]  /*404c0*/  LEA.HI.X.SX32 R8, R8, R4, 0x1, P6 ;  /* 0x0000000408087211 */ /* 0x000fc600030f0eff */
[----:B------:R0:W-:Y:S02]  /*404d0*/  STL [R1+0x1084], R7 ;  /* 0x0010840701007387 */ /* 0x0001e40000100800 */
[----:B0-----:R-:W-:-:S05]  /*404e0*/  IADD3 R7, P5, R6, R2, RZ ;  /* 0x0000000206077210 */ /* 0x001fca0007fbe0ff */
[----:B------:R0:W-:Y:S04]  /*404f0*/  STL [R1+0x10a8], R7 ;  /* 0x0010a80701007387 */ /* 0x0001e80000100800 */
[----:B------:R1:W-:Y:S01]  /*40500*/  STL [R1+0x1094], R8 ;  /* 0x0010940801007387 */ /* 0x0003e20000100800 */
[----:B0-----:R-:W-:Y:S01]  /*40510*/  IMAD R7, R3, 0x7a, RZ ;  /* 0x0000007a03077824 */ /* 0x001fe200078e02ff */
[----:B-1----:R-:W-:Y:S01]  /*40520*/  IADD3 R8, P6, R5, R2, RZ ;  /* 0x0000000205087210 */ /* 0x002fe20007fde0ff */
[----:B------:R-:W-:-:S04]  /*40530*/  IMAD R5, R3, 0xcc, RZ ;  /* 0x000000cc03057824 */ /* 0x000fc800078e02ff */
[----:B------:R0:W-:Y:S02]  /*40540*/  STL [R1+0xf50], R8 ;  /* 0x000f500801007387 */ /* 0x0001e40000100800 */
[----:B0-----:R-:W-:Y:S01]  /*40550*/  LEA.HI.X.SX32 R8, R6, R4, 0x1, P0 ;  /* 0x0000000406087211 */ /* 0x001fe200000f0eff */
[----:B------:R-:W-:-:S04]  /*40560*/  IMAD R6, R3, 0x3f, RZ ;  /* 0x0000003f03067824 */ /* 0x000fc800078e02ff */
[----:B------:R0:W-:Y:S01]  /*40570*/  STL [R1+0xeac], R8 ;  /* 0x000eac0801007387 */ /* 0x0001e20000100800 */
[----:B------:R-:W-:Y:S02]  /*40580*/  LEA.HI.X.SX32 R6, R6, R4, 0x1, P5 ;  /* 0x0000000406067211 */ /* 0x000fe400028f0eff */
[-C--:B------:R-:W-:Y:S02]  /*40590*/  IADD3 R5, P5, R5, R2.reuse, RZ ;  /* 0x0000000205057210 */ /* 0x080fe40007fbe0ff */
[C---:B0-----:R-:W-:Y:S02]  /*405a0*/  IADD3 R8, P0, R7.reuse, R2, RZ ;  /* 0x0000000207087210 */ /* 0x041fe40007f1e0ff */
[----:B------:R-:W-:-:S03]  /*405b0*/  LEA.HI.X.SX32 R7, R7, R4, 0x1, P3 ;  /* 0x0000000407077211 */ /* 0x000fc600018f0eff */
[----:B------:R0:W-:Y:S04]  /*405c0*/  STL [R1+0x10b8], R8 ;  /* 0x0010b80801007387 */ /* 0x0001e80000100800 */
[----:B------:R1:W-:Y:S04]  /*405d0*/  STL [R1+0x10a4], R6 ;  /* 0x0010a40601007387 */ /* 0x0003e80000100800 */
[----:B------:R2:W-:Y:S01]  /*405e0*/  STL [R1+0xf70], R5 ;  /* 0x000f700501007387 */ /* 0x0005e20000100800 */
[----:B0-----:R-:W-:-:S03]  /*405f0*/  IMAD R8, R3, 0x76, RZ ;  /* 0x0000007603087824 */ /* 0x001fc600078e02ff */
[----:B------:R0:W-:Y:S01]  /*40600*/  STL [R1+0xecc], R7 ;  /* 0x000ecc0701007387 */ /* 0x0001e20000100800 */
[C---:B-1----:R-:W-:Y:S02]  /*40610*/  IMAD R6, R3.reuse, 0x3d, RZ ;  /* 0x0000003d03067824 */ /* 0x042fe400078e02ff */
[----:B--2---:R-:W-:-:S03]  /*40620*/  IMAD R5, R3, 0xc4, RZ ;  /* 0x000000c403057824 */ /* 0x004fc600078e02ff */
[----:B------:R-:W-:Y:S02]  /*40630*/  LEA.HI.X.SX32 R6, R6, R4, 0x1, P0 ;  /* 0x0000000406067211 */ /* 0x000fe400000f0eff */
[C---:B0-----:R-:W-:Y:S02]  /*40640*/  IADD3 R7, P3, R8.reuse, R2, RZ ;  /* 0x0000000208077210 */ /* 0x041fe40007f7e0ff */
[----:B------:R-:W-:-:S03]  /*40650*/  LEA.HI.X.SX32 R8, R8, R4, 0x1, P1 ;  /* 0x0000000408087211 */ /* 0x000fc600008f0eff */
[----:B------:R0:W-:Y:S04]  /*40660*/  STL [R1+0x10c8], R7 ;  /* 0x0010c80701007387 */ /* 0x0001e80000100800 */
[----:B------:R1:W-:Y:S01]  /*40670*/  STL [R1+0x10b4], R6 ;  /* 0x0010b40601007387 */ /* 0x0003e20000100800 */
[-C--:B0-----:R-:W-:Y:S01]  /*40680*/  IADD3 R7, P0, R5, R2.reuse, RZ ;  /* 0x0000000205077210 */ /* 0x081fe20007f1e0ff */
[C---:B------:R-:W-:Y:S02]  /*40690*/  IMAD R5, R3.reuse, 0xbc, RZ ;  /* 0x000000bc03057824 */ /* 0x040fe400078e02ff */
[----:B-1----:R-:W-:Y:S02]  /*406a0*/  IMAD R6, R3, 0x3b, RZ ;  /* 0x0000003b03067824 */ /* 0x002fe400078e02ff */
[----:B------:R0:W-:Y:S04]  /*406b0*/  STL [R1+0xf90], R7 ;  /* 0x000f900701007387 */ /* 0x0001e80000100800 */
[----:B------:R1:W-:Y:S01]  /*406c0*/  STL [R1+0xeec], R8 ;  /* 0x000eec0801007387 */ /* 0x0003e20000100800 */
[----:B0-----:R-:W-:-:S02]  /*406d0*/  IADD3 R7, P1, R9, R2, RZ ;  /* 0x0000000209077210 */ /* 0x001fc40007f3e0ff */
[----:B-1----:R-:W-:-:S03]  /*406e0*/  LEA.HI.X.SX32 R8, R6, R4, 0x1, P3 ;  /* 0x0000000406087211 */ /* 0x002fc600018f0eff */
[----:B------:R0:W-:Y:S01]  /*406f0*/  STL [R1+0x10d8], R7 ;  /* 0x0010d80701007387 */ /* 0x0001e20000100800 */
[----:B------:R-:W-:-:S03]  /*40700*/  IMAD R6, R3, 0x39, RZ ;  /* 0x0000003903067824 */ /* 0x000fc600078e02ff */
[----:B------:R1:W-:Y:S01]  /*40710*/  STL [R1+0x10c4], R8 ;  /* 0x0010c40801007387 */ /* 0x0003e20000100800 */
[----:B0-----:R-:W-:Y:S01]  /*40720*/  IADD3 R7, P3, R5, R2, RZ ;  /* 0x0000000205077210 */ /* 0x001fe20007f7e0ff */
[----:B------:R-:W-:Y:S01]  /*40730*/  IMAD R5, R3, 0xb4, RZ ;  /* 0x000000b403057824 */ /* 0x000fe200078e02ff */
[----:B-1----:R-:W-:-:S03]  /*40740*/  LEA.HI.X.SX32 R8, R6, R4, 0x1, P1 ;  /* 0x0000000406087211 */ /* 0x002fc600008f0eff */
[----:B------:R0:W-:Y:S01]  /*40750*/  STL [R1+0xfb0], R7 ;  /* 0x000fb00701007387 */ /* 0x0001e20000100800 */
[----:B------:R-:W-:Y:S01]  /*40760*/  IMAD R6, R3, 0x37, RZ ;  /* 0x0000003703067824 */ /* 0x000fe200078e02ff */
[----:B0-----:R-:W-:Y:S02]  /*40770*/  LEA.HI.X.SX32 R7, R9, R4, 0x1, P2 ;  /* 0x0000000409077211 */ /* 0x001fe400010f0eff */
[----:B------:R-:W-:-:S03]  /*40780*/  IADD3 R9, P2, R10, R2, RZ ;  /* 0x000000020a097210 */ /* 0x000fc60007f5e0ff */
[----:B------:R0:W-:Y:S04]  /*40790*/  STL [R1+0xf0c], R7 ;  /* 0x000f0c0701007387 */ /* 0x0001e80000100800 */
[----:B------:R-:W-:Y:S04]  /*407a0*/  STL [R1+0x10e8], R9 ;  /* 0x0010e80901007387 */ /* 0x000fe80000100800 */
[----:B------:R1:W-:Y:S01]  /*407b0*/  STL [R1+0x10d4], R8 ;  /* 0x0010d40801007387 */ /* 0x0003e20000100800 */
[----:B0-----:R-:W-:Y:S01]  /*407c0*/  IADD3 R7, P1, R5, R2, RZ ;  /* 0x0000000205077210 */ /* 0x001fe20007f3e0ff */
[----:B------:R-:W-:-:S04]  /*407d0*/  IMAD R5, R3, 0xac, RZ ;  /* 0x000000ac03057824 */ /* 0x000fc800078e02ff */
[----:B------:R0:W-:Y:S01]  /*407e0*/  STL [R1+0xfd0], R7 ;  /* 0x000fd00701007387 */ /* 0x0001e20000100800 */
[-C--:B-1----:R-:W-:Y:S01]  /*407f0*/  LEA.HI.X.SX32 R8, R6, R4.reuse, 0x1, P2 ;  /* 0x0000000406087211 */ /* 0x082fe200010f0eff */
        /* <DEDUP_REMOVED lines=84> */
[----:B------:R1:W-:Y:S04]  /*40d40*/  STL [R1+0x1178], R9 ;  /* 0x0011780901007387 */ /* 0x0003e80000100800 */
[----:B------:R2:W-:Y:S01]  /*40d50*/  STL [R1+0x1164], R8 ;  /* 0x0011640801007387 */ /* 0x0005e20000100800 */
[----:B0-----:R-:W-:Y:S01]  /*40d60*/  IADD3 R7, P4, R5, R2, RZ ;  /* 0x0000000205077210 */ /* 0x001fe20007f9e0ff */
[----:B------:R-:W-:Y:S01]  /*40d70*/  IMAD R5, R3, 0xc8, RZ ;  /* 0x000000c803057824 */ /* 0x000fe200078e02ff */
[----:B-1----:R-:W-:-:S03]  /*40d80*/  LEA.HI.X.SX32 R9, R19, R4, 0x1, P5 ;  /* 0x0000000413097211 */ /* 0x002fc600028f0eff */
[----:B------:R0:W-:Y:S01]  /*40d90*/  STL [R1+0xf40], R7 ;  /* 0x000f400701007387 */ /* 0x0001e20000100800 */
[----:B--2---:R-:W-:-:S03]  /*40da0*/  IADD3 R8, P5, R20, R2, RZ ;  /* 0x0000000214087210 */ /* 0x004fc60007fbe0ff */
[----:B------:R-:W-:Y:S04]  /*40db0*/  STL [R1+0x104c], R9 ;  /* 0x00104c0901007387 */ /* 0x000fe80000100800 */
[----:B------:R-:W-:Y:S01]  /*40dc0*/  STL [R1+0x1188], R8 ;  /* 0x0011880801007387 */ /* 0x000fe20000100800 */
[----:B0-----:R-:W-:Y:S02]  /*40dd0*/  LEA.HI.X.SX32 R7, R6, R4, 0x1, P6 ;  /* 0x0000000406077211 */ /* 0x001fe400030f0eff */
[----:B------:R-:W-:Y:S01]  /*40de0*/  IADD3 R6, P6, R5, R2, RZ ;  /* 0x0000000205067210 */ /* 0x000fe20007fde0ff */
[----:B------:R-:W-:Y:S02]  /*40df0*/  IMAD R5, R3, 0x23, RZ ;  /* 0x0000002303057824 */ /* 0x000fe400078e02ff */
[----:B------:R0:W-:Y:S04]  /*40e00*/  STL [R1+0x1174], R7 ;  /* 0x0011740701007387 */ /* 0x0001e80000100800 */
[----:B------:R1:W-:Y:S01]  /*40e10*/  STL [R1+0xf80], R6 ;  /* 0x000f800601007387 */ /* 0x0003e20000100800 */
[----:B0-----:R-:W-:-:S02]  /*40e20*/  LEA.HI.X.SX32 R7, R20, R4, 0x1, P0 ;  /* 0x0000000414077211 */ /* 0x001fc400000f0eff */
[----:B------:R-:W-:Y:S01]  /*40e30*/  IADD3 R8, P0, R21, R2, RZ ;  /* 0x0000000215087210 */ /* 0x000fe20007f1e0ff */
[----:B-1----:R-:W-:Y:S02]  /*40e40*/  IMAD R6, R3, 0xb8, RZ ;  /* 0x000000b803067824 */ /* 0x002fe400078e02ff */
[----:B------:R0:W-:Y:S04]  /*40e50*/  STL [R1+0x106c], R7 ;  /* 0x00106c0701007387 */ /* 0x0001e80000100800 */
[----:B------:R1:W-:Y:S01]  /*40e60*/  STL [R1+0x1198], R8 ;  /* 0x0011980801007387 */ /* 0x0003e20000100800 */
[----:B0-----:R-:W-:Y:S01]  /*40e70*/  LEA.HI.X.SX32 R7, R5, R4, 0x1, P5 ;  /* 0x0000000405077211 */ /* 0x001fe200028f0eff */
[----:B------:R-:W-:Y:S01]  /*40e80*/  IMAD R5, R3, 0x21, RZ ;  /* 0x0000002103057824 */ /* 0x000fe200078e02ff */
[----:B-1----:R-:W-:-:S03]  /*40e90*/  IADD3 R8, P5, R6, R2, RZ ;  /* 0x0000000206087210 */ /* 0x002fc60007fbe0ff */
[----:B------:R0:W-:Y:S01]  /*40ea0*/  STL [R1+0x1184], R7 ;  /* 0x0011840701007387 */ /* 0x0001e20000100800 */
[-C--:B------:R-:W-:Y:S02]  /*40eb0*/  LEA.HI.X.SX32 R6, R21, R4.reuse, 0x1, P3 ;  /* 0x0000000415067211 */ /* 0x080fe400018f0eff */
[----:B------:R-:W-:Y:S01]  /*40ec0*/  LEA.HI.X.SX32 R5, R5, R4, 0x1, P0 ;  /* 0x0000000405057211 */ /* 0x000fe200000f0eff */
[----:B------:R1:W-:Y:S04]  /*40ed0*/  STL [R1+0xfc0], R8 ;  /* 0x000fc00801007387 */ /* 0x0003e80000100800 */
[----:B------:R2:W-:Y:S01]  /*40ee0*/  STL [R1+0x108c], R6 ;  /* 0x00108c0601007387 */ /* 0x0005e20000100800 */
[-C--:B0-----:R-:W-:Y:S02]  /*40ef0*/  IADD3 R7, P3, R22, R2.reuse, RZ ;  /* 0x0000000216077210 */ /* 0x081fe40007f7e0ff */
[----:B-1----:R-:W-:-:S03]  /*40f00*/  IADD3 R8, P0, R23, R2, RZ ;  /* 0x0000000217087210 */ /* 0x002fc60007f1e0ff */
[----:B------:R0:W-:Y:S01]  /*40f10*/  STL [R1+0x10b0], R7 ;  /* 0x0010b00701007387 */ /* 0x0001e20000100800 */
[----:B--2---:R-:W-:-:S03]  /*40f20*/  IMAD R6, R3, 0xa8, RZ ;  /* 0x000000a803067824 */ /* 0x004fc600078e02ff */
[----:B------:R1:W-:Y:S04]  /*40f30*/  STL [R1+0x1194], R5 ;  /* 0x0011940501007387 */ /* 0x0003e80000100800 */
[----:B------:R2:W-:Y:S01]  /*40f40*/  STL [R1+0x11a8], R8 ;  /* 0x0011a80801007387 */ /* 0x0005e20000100800 */
[----:B0-----:R-:W-:Y:S01]  /*40f50*/  LEA.HI.X.SX32 R7, R22, R4, 0x1, P1 ;  /* 0x0000000416077211 */ /* 0x001fe200008f0eff */
[----:B-1----:R-:W-:-:S04]  /*40f60*/  IMAD R5, R3, 0x1f, RZ ;  /* 0x0000001f03057824 */ /* 0x002fc800078e02ff */
[----:B------:R0:W-:Y:S01]  /*40f70*/  STL [R1+0xebc], R7 ;  /* 0x000ebc0701007387 */ /* 0x0001e20000100800 */
[----:B--2---:R-:W-:Y:S02]  /*40f80*/  IADD3 R8, P1, R6, R2, RZ ;  /* 0x0000000206087210 */ /* 0x004fe40007f3e0ff */
[-C--:B------:R-:W-:Y:S02]  /*40f90*/  LEA.HI.X.SX32 R6, R23, R4.reuse, 0x1, P3 ;  /* 0x0000000417067211 */ /* 0x080fe400018f0eff */
[----:B------:R-:W-:Y:S01]  /*40fa0*/  LEA.HI.X.SX32 R5, R5, R4, 0x1, P0 ;  /* 0x0000000405057211 */ /* 0x000fe200000f0eff */
[----:B------:R1:W-:Y:S01]  /*40fb0*/  STL [R1+0x1000], R8 ;  /* 0x0010000801007387 */ /* 0x0003e20000100800 */
[----:B0-----:R-:W-:-:S03]  /*40fc0*/  IADD3 R7, P3, R24, R2, RZ ;  /* 0x0000000218077210 */ /* 0x001fc60007f7e0ff */
[----:B------:R0:W-:Y:S04]  /*40fd0*/  STL [R1+0x10ac], R6 ;  /* 0x0010ac0601007387 */ /* 0x0001e80000100800 */
[----:B------:R2:W-:Y:S01]  /*40fe0*/  STL [R1+0x10d0], R7 ;  /* 0x0010d00701007387 */ /* 0x0005e20000100800 */
[----:B-1----:R-:W-:-:S03]  /*40ff0*/  IADD3 R8, P0, R25, R2, RZ ;  /* 0x0000000219087210 */ /* 0x002fc60007f1e0ff */
[----:B------:R1:W-:Y:S01]  /*41000*/  STL [R1+0x11a4], R5 ;  /* 0x0011a40501007387 */ /* 0x0003e20000100800 */
[----:B0-----:R-:W-:-:S03]  /*41010*/  IMAD R6, R3, 0x98, RZ ;  /* 0x0000009803067824 */ /* 0x001fc600078e02ff */
[----:B------:R0:W-:Y:S01]  /*41020*/  STL [R1+0x11b8], R8 ;  /* 0x0011b80801007387 */ /* 0x0001e20000100800 */
[----:B--2---:R-:W-:Y:S01]  /*41030*/  LEA.HI.X.SX32 R7, R24, R4, 0x1, P2 ;  /* 0x0000000418077211 */ /* 0x004fe200010f0eff */
[----:B-1----:R-:W-:-:S04]  /*41040*/  IMAD R5, R3, 0x1d, RZ ;  /* 0x0000001d03057824 */ /* 0x002fc800078e02ff */
[----:B------:R1:W-:Y:S01]  /*41050*/  STL [R1+0xefc], R7 ;  /* 0x000efc0701007387 */ /* 0x0003e20000100800 */
[----:B0-----:R-:W-:Y:S02]  /*41060*/  IADD3 R8, P2, R6, R2, RZ ;  /* 0x0000000206087210 */ /* 0x001fe40007f5e0ff */
[-C--:B------:R-:W-:Y:S02]  /*41070*/  LEA.HI.X.SX32 R6, R25, R4.reuse, 0x1, P3 ;  /* 0x0000000419067211 */ /* 0x080fe400018f0eff */
[----:B------:R-:W-:Y:S01]  /*41080*/  LEA.HI.X.SX32 R5, R5, R4, 0x1, P0 ;  /* 0x0000000405057211 */ /* 0x000fe200000f0eff */
[----:B------:R0:W-:Y:S01]  /*41090*/  STL [R1+0x1040], R8 ;  /* 0x0010400801007387 */ /* 0x0001e20000100800 */
[----:B-1----:R-:W-:-:S03]  /*410a0*/  IADD3 R7, P3, R26, R2, RZ ;  /* 0x000000021a077210 */ /* 0x002fc60007f7e0ff */
[----:B------:R1:W-:Y:S04]  /*410b0*/  STL [R1+0x10cc], R6 ;  /* 0x0010cc0601007387 */ /* 0x0003e80000100800 */
[----:B------:R2:W-:Y:S01]  /*410c0*/  STL [R1+0x10f0], R7 ;  /* 0x0010f00701007387 */ /* 0x0005e20000100800 */
[----:B0-----:R-:W-:-:S03]  /*410d0*/  IADD3 R8, P0, R27, R2, RZ ;  /* 0x000000021b087210 */ /* 0x001fc60007f1e0ff */
[----:B------:R0:W-:Y:S01]  /*410e0*/  STL [R1+0x11b4], R5 ;  /* 0x0011b40501007387 */ /* 0x0001e20000100800 */
[----:B-1----:R-:W-:-:S03]  /*410f0*/  IMAD R6, R3, 0x88, RZ ;  /* 0x0000008803067824 */ /* 0x002fc600078e02ff */
[----:B------:R1:W-:Y:S01]  /*41100*/  STL [R1+0x11c8], R8 ;  /* 0x0011c80801007387 */ /* 0x0003e20000100800 */
[----:B--2---:R-:W-:Y:S02]  /*41110*/  LEA.HI.X.SX32 R7, R26, R4, 0x1, P4 ;  /* 0x000000041a077211 */ /* 0x004fe400020f0eff */
[----:B------:R-:W-:Y:S01]  /*41120*/  IADD3 R6, P4, R6, R2, RZ ;  /* 0x0000000206067210 */ /* 0x000fe20007f9e0ff */
[----:B0-----:R-:W-:Y:S02]  /*41130*/  IMAD R5, R3, 0x1b, RZ ;  /* 0x0000001b03057824 */ /* 0x001fe400078e02ff */
[----:B------:R0:W-:Y:S01]  /*41140*/  STL [R1+0xf3c], R7 ;  /* 0x000f3c0701007387 */ /* 0x0001e20000100800 */
[----:B-1----:R-:W-:-:S03]  /*41150*/  LEA.HI.X.SX32 R8, R27, R4, 0x1, P3 ;  /* 0x000000041b087211 */ /* 0x002fc600018f0eff */
[----:B------:R1:W-:Y:S04]  /*41160*/  STL [R1+0x1080], R6 ;  /* 0x0010800601007387 */ /* 0x0003e80000100800 */
[----:B------:R2:W-:Y:S01]  /*41170*/  STL [R1+0x10ec], R8 ;  /* 0x0010ec0801007387 */ /* 0x0005e20000100800 */
[----:B0-----:R-:W-:Y:S02]  /*41180*/  IADD3 R7, P3, R28, R2, RZ ;  /* 0x000000021c077210 */ /* 0x001fe40007f7e0ff */
[----:B-1----:R-:W-:-:S03]  /*41190*/  LEA.HI.X.SX32 R6, R5, R4, 0x1, P0 ;  /* 0x0000000405067211 */ /* 0x002fc600000f0eff */
[----:B------:R0:W-:Y:S01]  /*411a0*/  STL [R1+0x1110], R7 ;  /* 0x0011100701007387 */ /* 0x0001e20000100800 */
[----:B------:R-:W-:Y:S01]  /*411b0*/  IMAD R5, R3, 0xf0, RZ ;  /* 0x000000f003057824 */ /* 0x000fe200078e02ff */
[CC--:B------:R-:W-:Y:S02]  /*411c0*/  LEA.HI.X.SX32 R10, R29.reuse, R4.reuse, 0x1, P3 ;  /* 0x000000041d0a7211 */ /* 0x0c0fe400018f0eff */
[----:B------:R1:W-:Y:S01]  /*411d0*/  STL [R1+0x11c4], R6 ;  /* 0x0011c40601007387 */ /* 0x0003e20000100800 */
[----:B--2---:R-:W-:Y:S02]  /*411e0*/  LEA.HI.X.SX32 R8, R28, R4, 0x1, P6 ;  /* 0x000000041c087211 */ /* 0x004fe400030f0eff */
[----:B0-----:R-:W-:Y:S01]  /*411f0*/  IADD3 R7, P0, R29, R2, RZ ;  /* 0x000000021d077210 */ /* 0x001fe20007f1e0ff */
[----:B-1----:R-:W-:-:S04]  /*41200*/  IMAD R6, R3, 0x5c, RZ ;  /* 0x0000005c03067824 */ /* 0x002fc800078e02ff */
[----:B------:R0:W-:Y:S04]  /*41210*/  STL [R1+0x11d8], R7 ;  /* 0x0011d80701007387 */ /* 0x0001e80000100800 */
[----:B------:R1:W-:Y:S01]  /*41220*/  STL [R1+0xf7c], R8 ;  /* 0x000f7c0801007387 */ /* 0x0003e20000100800 */
[-C--:B------:R-:W-:Y:S02]  /*41230*/  IADD3 R9, P3, R6, R2.reuse, RZ ;  /* 0x0000000206097210 */ /* 0x080fe40007f7e0ff */
[----:B0-----:R-:W-:Y:S01]  /*41240*/  IADD3 R7, P6, R5, R2, RZ ;  /* 0x0000000205077210 */ /* 0x001fe20007fde0ff */
[C---:B------:R-:W-:Y:S02]  /*41250*/  IMAD R5, R3.reuse, 0x19, RZ ;  /* 0x0000001903057824 */ /* 0x040fe400078e02ff */
[----:B-1----:R-:W-:-:S02]  /*41260*/  IMAD R8, R3, 0x2e, RZ ;  /* 0x0000002e03087824 */ /* 0x002fc400078e02ff */
[----:B------:R0:W-:Y:S04]  /*41270*/  STL [R1+0xee0], R7 ;  /* 0x000ee00701007387 */ /* 0x0001e80000100800 */
[----:B------:R1:W-:Y:S04]  /*41280*/  STL [R1+0x110c], R10 ;  /* 0x00110c0a01007387 */ /* 0x0003e80000100800 */
[----:B------:R2:W-:Y:S01]  /*41290*/  STL [R1+0x1130], R9 ;  /* 0x0011300901007387 */ /* 0x0005e20000100800 */
[-C--:B0-----:R-:W-:Y:S01]  /*412a0*/  LEA.HI.X.SX32 R7, R5, R4.reuse, 0x1, P0 ;  /* 0x0000000405077211 */ /* 0x081fe200000f0eff */
[----:B------:R-:W-:Y:S01]  /*412b0*/  IMAD R5, R3, 0xd0, RZ ;  /* 0x000000d003057824 */ /* 0x000fe200078e02ff */
[----:B-1----:R-:W-:-:S03]  /*412c0*/  LEA.HI.X.SX32 R10, R8, R4, 0x1, P3 ;  /* 0x00000004080a7211 */ /* 0x002fc600018f0eff */
[----:B------:R0:W-:Y:S01]  /*412d0*/  STL [R1+0x11d4], R7 ;  /* 0x0011d40701007387 */ /* 0x0001e20000100800 */
[----:B--2---:R-:W-:-:S05]  /*412e0*/  IADD3 R9, P0, R8, R2, RZ ;  /* 0x0000000208097210 */ /* 0x004fca0007f1e0ff */
[----:B------:R1:W-:Y:S01]  /*412f0*/  STL [R1+0x11e8], R9 ;  /* 0x0011e80901007387 */ /* 0x0003e20000100800 */
[----:B0-----:R-:W-:Y:S01]  /*41300*/  LEA.HI.X.SX32 R7, R6, R4, 0x1, P5 ;  /* 0x0000000406077211 */ /* 0x001fe200028f0eff */
[----:B------:R-:W-:-:S04]  /*41310*/  IMAD R6, R3, 0x54, RZ ;  /* 0x0000005403067824 */ /* 0x000fc800078e02ff */
[----:B------:R0:W-:Y:S01]  /*41320*/  STL [R1+0xfbc], R7 ;  /* 0x000fbc0701007387 */ /* 0x0001e20000100800 */
[----:B-1----:R-:W-:Y:S01]  /*41330*/  IADD3 R9, P5, R5, R2, RZ ;  /* 0x0000000205097210 */ /* 0x002fe20007fbe0ff */
[----:B------:R-:W-:-:S04]  /*41340*/  IMAD R5, R3, 0x17, RZ ;  /* 0x0000001703057824 */ /* 0x000fc800078e02ff */
[----:B------:R1:W-:Y:S01]  /*41350*/  STL [R1+0xf60], R9 ;  /* 0x000f600901007387 */ /* 0x0003e20000100800 */
[----:B------:R-:W-:Y:S01]  /*41360*/  LEA.HI.X.SX32 R8, R5, R4, 0x1, P0 ;  /* 0x0000000405087211 */ /* 0x000fe200000f0eff */
[C---:B0-----:R-:W-:Y:S02]  /*41370*/  IMAD R7, R3.reuse, 0x2a, RZ ;  /* 0x0000002a03077824 */ /* 0x041fe400078e02ff */
[----:B------:R0:W-:Y:S01]  /*41380*/  STL [R1+0x112c], R10 ;  /* 0x00112c0a01007387 */ /* 0x0001e20000100800 */
[----:B------:R-:W-:Y:S01]  /*41390*/  IMAD R5, R3, 0xb0, RZ ;  /* 0x000000b003057824 */ /* 0x000fe200078e02ff */
[----:B-1----:R-:W-:-:S04]  /*413a0*/  IADD3 R9, P3, R6, R2, RZ ;  /* 0x0000000206097210 */ /* 0x002fc80007f7e0ff */
[C---:B0-----:R-:W-:Y:S01]  /*413b0*/  LEA.HI.X.SX32 R10, R7.reuse, R4, 0x1, P3 ;  /* 0x00000004070a7211 */ /* 0x041fe200018f0eff */
[----:B------:R0:W-:Y:S04]  /*413c0*/  STL [R1+0x1150], R9 ;  /* 0x0011500901007387 */ /* 0x0001e80000100800 */
[----:B------:R1:W-:Y:S01]  /*413d0*/  STL [R1+0x11e4], R8 ;  /* 0x0011e40801007387 */ /* 0x0003e20000100800 */
[----:B0-----:R-:W-:Y:S02]  /*413e0*/  IADD3 R9, P0, R7, R2, RZ ;  /* 0x0000000207097210 */ /* 0x001fe40007f1e0ff */
[----:B-1----:R-:W-:-:S03]  /*413f0*/  LEA.HI.X.SX32 R8, R6, R4, 0x1, P1 ;  /* 0x0000000406087211 */ /* 0x002fc600008f0eff */
[----:B------:R0:W-:Y:S01]  /*41400*/  STL [R1+0x11f8], R9 ;  /* 0x0011f80901007387 */ /* 0x0001e20000100800 */
[----:B------:R-:W-:-:S03]  /*41410*/  IMAD R6, R3, 0x4c, RZ ;  /* 0x0000004c03067824 */ /* 0x000fc600078e02ff */
[----:B------:R1:W-:Y:S01]  /*41420*/  STL [R1+0xffc], R8 ;  /* 0x000ffc0801007387 */ /* 0x0003e20000100800 */
[----:B0-----:R-:W-:Y:S01]  /*41430*/  IADD3 R9, P1, R5, R2, RZ ;  /* 0x0000000205097210 */ /* 0x001fe20007f3e0ff */
[C---:B------:R-:W-:Y:S02]  /*41440*/  IMAD R5, R3.reuse, 0x15, RZ ;  /* 0x0000001503057824 */ /* 0x040fe400078e02ff */
[----:B-1----:R-:W-:Y:S02]  /*41450*/  IMAD R8, R3, 0x26, RZ ;  /* 0x0000002603087824 */ /* 0x002fe400078e02ff */
[----:B------:R0:W-:Y:S01]  /*41460*/  STL [R1+0xfe0], R9 ;  /* 0x000fe00901007387 */ /* 0x0001e20000100800 */
[----:B------:R-:W-:Y:S01]  /*41470*/  LEA.HI.X.SX32 R7, R5, R4, 0x1, P0 ;  /* 0x0000000405077211 */ /* 0x000fe200000f0eff */
[----:B------:R-:W-:Y:S02]  /*41480*/  IMAD R5, R3, 0x90, RZ ;  /* 0x0000009003057824 */ /* 0x000fe400078e02ff */
[----:B------:R1:W-:Y:S01]  /*41490*/  STL [R1+0x114c], R10 ;  /* 0x00114c0a01007387 */ /* 0x0003e20000100800 */
[----:B0-----:R-:W-:-:S04]  /*414a0*/  IADD3 R9, P3, R6, R2, RZ ;  /* 0x0000000206097210 */ /* 0x001fc80007f7e0ff */
[C---:B-1----:R-:W-:Y:S01]  /*414b0*/  LEA.HI.X.SX32 R10, R8.reuse, R4, 0x1, P3 ;  /* 0x00000004080a7211 */ /* 0x042fe200018f0eff */
        /* <DEDUP_REMOVED lines=10> */
[----:B------:R0:W-:Y:S03]  /*41560*/  STL [R1+0x1060], R9 ;  /* 0x0010600901007387 */ /* 0x0001e60000100800 */
[----:B------:R-:W-:Y:S01]  /*41570*/  LEA.HI.X.SX32 R8, R7, R4, 0x1, P0 ;  /* 0x0000000407087211 */ /* 0x000fe200000f0eff */
[----:B------:R-:W-:Y:S01]  /*41580*/  IMAD R7, R3, 0xe0, RZ ;  /* 0x000000e003077824 */ /* 0x000fe200078e02ff */
[----:B------:R-:W-:Y:S01]  /*41590*/  STL [R1+0x116c], R10 ;  /* 0x00116c0a01007387 */ /* 0x000fe20000100800 */
[----:B0-----:R-:W-:-:S05]  /*415a0*/  IADD3 R9, P3, R6, R2, RZ ;  /* 0x0000000206097210 */ /* 0x001fca0007f7e0ff */
[----:B------:R0:W-:Y:S04]  /*415b0*/  STL [R1+0x1190], R9 ;  /* 0x0011900901007387 */ /* 0x0001e80000100800 */
[----:B------:R1:W-:Y:S01]  /*415c0*/  STL [R1+0x1204], R8 ;  /* 0x0012040801007387 */ /* 0x0003e20000100800 */
[C---:B0-----:R-:W-:Y:S02]  /*415d0*/  IADD3 R9, P0, R5.reuse, R2, RZ ;  /* 0x0000000205097210 */ /* 0x041fe40007f1e0ff */
[-C--:B------:R-:W-:Y:S02]  /*415e0*/  LEA.HI.X.SX32 R5, R5, R4.reuse, 0x1, P3 ;  /* 0x0000000405057211 */ /* 0x080fe400018f0eff */
[----:B-1----:R-:W-:Y:S01]  /*415f0*/  LEA.HI.X.SX32 R8, R6, R4, 0x1, P4 ;  /* 0x0000000406087211 */ /* 0x002fe200020f0eff */
[----:B------:R-:W-:Y:S01]  /*41600*/  IMAD R6, R3, 0x78, RZ ;  /* 0x0000007803067824 */ /* 0x000fe200078e02ff */
[-C--:B------:R-:W-:Y:S01]  /*41610*/  IADD3 R7, P4, R7, R2.reuse, RZ ;  /* 0x0000000207077210 */ /* 0x080fe20007f9e0ff */
[----:B------:R0:W-:Y:S04]  /*41620*/  STL [R1+0x1218], R9 ;  /* 0x0012180901007387 */ /* 0x0001e80000100800 */
[----:B------:R1:W-:Y:S04]  /*41630*/  STL [R1+0x107c], R8 ;  /* 0x00107c0801007387 */ /* 0x0003e80000100800 */
[----:B------:R2:W-:Y:S01]  /*41640*/  STL [R1+0xf20], R7 ;  /* 0x000f200701007387 */ /* 0x0005e20000100800 */
[----:B0-----:R-:W-:-:S03]  /*41650*/  IADD3 R9, P3, R6, R2, RZ ;  /* 0x0000000206097210 */ /* 0x001fc60007f7e0ff */
[----:B------:R0:W-:Y:S01]  /*41660*/  STL [R1+0x118c], R5 ;  /* 0x00118c0501007387 */ /* 0x0001e20000100800 */
[----:B-1----:R-:W-:-:S03]  /*41670*/  IMAD R8, R3, 0x11, RZ ;  /* 0x0000001103087824 */ /* 0x002fc600078e02ff */
[----:B------:R1:W-:Y:S01]  /*41680*/  STL [R1+0x10c0], R9 ;  /* 0x0010c00901007387 */ /* 0x0003e20000100800 */
[C---:B--2---:R-:W-:Y:S01]  /*41690*/  IMAD R7, R3.reuse, 0x3c, RZ ;  /* 0x0000003c03077824 */ /* 0x044fe200078e02ff */
[-C--:B------:R-:W-:Y:S02]  /*416a0*/  LEA.HI.X.SX32 R10, R8, R4.reuse, 0x1, P0 ;  /* 0x00000004080a7211 */ /* 0x080fe400000f0eff */
[----:B------:R-:W-:Y:S01]  /*416b0*/  LEA.HI.X.SX32 R8, R6, R4, 0x1, P6 ;  /* 0x0000000406087211 */ /* 0x000fe200030f0eff */
[C---:B0-----:R-:W-:Y:S02]  /*416c0*/  IMAD R5, R3.reuse, 0x1e, RZ ;  /* 0x0000001e03057824 */ /* 0x041fe400078e02ff */
[----:B------:R-:W-:Y:S01]  /*416d0*/  IMAD R6, R3, 0xa0, RZ ;  /* 0x000000a003067824 */ /* 0x000fe200078e02ff */
[----:B------:R-:W-:Y:S01]  /*416e0*/  STL [R1+0x1214], R10 ;  /* 0x0012140a01007387 */ /* 0x000fe20000100800 */
[----:B-1----:R-:W-:-:S05]  /*416f0*/  IADD3 R9, P0, R7, R2, RZ ;  /* 0x0000000207097210 */ /* 0x002fca0007f1e0ff */
        /* <DEDUP_REMOVED lines=14> */
[----:B--2---:R-:W-:Y:S01]  /*417e0*/  IMAD R6, R3, 0x34, RZ ;  /* 0x0000003403067824 */ /* 0x004fe200078e02ff */
[-C--:B------:R-:W-:Y:S02]  /*417f0*/  LEA.HI.X.SX32 R10, R8, R4.reuse, 0x1, P6 ;  /* 0x00000004080a7211 */ /* 0x080fe400030f0eff */
[----:B------:R-:W-:Y:S01]  /*41800*/  LEA.HI.X.SX32 R8, R7, R4, 0x1, P5 ;  /* 0x0000000407087211 */ /* 0x000fe200028f0eff */
[C---:B0-----:R-:W-:Y:S02]  /*41810*/  IMAD R5, R3.reuse, 0x1a, RZ ;  /* 0x0000001a03057824 */ /* 0x041fe400078e02ff */
[----:B------:R-:W-:Y:S01]  /*41820*/  STL [R1+0x1224], R10 ;  /* 0x0012240a01007387 */ /* 0x000fe20000100800 */
[----:B------:R-:W-:Y:S01]  /*41830*/  IMAD R7, R3, 0xc0, RZ ;  /* 0x000000c003077824 */ /* 0x000fe200078e02ff */
[----:B-1----:R-:W-:-:S05]  /*41840*/  IADD3 R9, P6, R6, R2, RZ ;  /* 0x0000000206097210 */ /* 0x002fca0007fde0ff */
        /* <DEDUP_REMOVED lines=12> */
[----:B------:R-:W-:Y:S02]  /*41910*/  LEA.HI.X.SX32 R7, R7, R4, 0x1, P5 ;  /* 0x0000000407077211 */ /* 0x000fe400028f0eff */
[----:B------:R1:W-:Y:S01]  /*41920*/  STL [R1+0x11cc], R8 ;  /* 0x0011cc0801007387 */ /* 0x0003e20000100800 */
[C---:B0-----:R-:W-:Y:S02]  /*41930*/  IADD3 R9, P6, R6.reuse, R2, RZ ;  /* 0x0000000206097210 */ /* 0x041fe40007fde0ff */
[----:B------:R-:W-:Y:S01]  /*41940*/  LEA.HI.X.SX32 R6, R6, R4, 0x1, P1 ;  /* 0x0000000406067211 */ /* 0x000fe200008f0eff */
[----:B-1----:R-:W-:Y:S02]  /*41950*/  IMAD R8, R3, 0x16, RZ ;  /* 0x0000001603087824 */ /* 0x002fe400078e02ff */
[----:B------:R0:W-:Y:S04]  /*41960*/  STL [R1+0x1140], R9 ;  /* 0x0011400901007387 */ /* 0x0001e80000100800 */
[----:B------:R1:W-:Y:S01]  /*41970*/  STL [R1+0x1234], R7 ;  /* 0x0012340701007387 */ /* 0x0003e20000100800 */
[----:B0-----:R-:W-:Y:S01]  /*41980*/  IADD3 R9, P5, R5, R2, RZ ;  /* 0x0000000205097210 */ /* 0x001fe20007fbe0ff */
[----:B-1----:R-:W-:-:S04]  /*41990*/  IMAD R7, R3, 0x48, RZ ;  /* 0x0000004803077824 */ /* 0x002fc800078e02ff */
[----:B------:R0:W-:Y:S04]  /*419a0*/  STL [R1+0x11f0], R9 ;  /* 0x0011f00901007387 */ /* 0x0001e80000100800 */
[----:B------:R1:W-:Y:S01]  /*419b0*/  STL [R1+0xfdc], R6 ;  /* 0x000fdc0601007387 */ /* 0x0003e20000100800 */
[----:B0-----:R-:W-:Y:S02]  /*419c0*/  IADD3 R9, P1, R8, R2, RZ ;  /* 0x0000000208097210 */ /* 0x001fe40007f3e0ff */
[----:B-1----:R-:W-:Y:S01]  /*419d0*/  LEA.HI.X.SX32 R6, R5, R4, 0x1, P6 ;  /* 0x0000000405067211 */ /* 0x002fe200030f0eff */
[----:B------:R-:W-:Y:S01]  /*419e0*/  IMAD R5, R3, 0x24, RZ ;  /* 0x0000002403057824 */ /* 0x000fe200078e02ff */
[C---:B------:R-:W-:Y:S01]  /*419f0*/  IADD3 R10, P6, R7.reuse, R2, RZ ;  /* 0x00000002070a7210 */ /* 0x040fe20007fde0ff */
[----:B------:R0:W-:Y:S01]  /*41a00*/  STL [R1+0x1248], R9 ;  /* 0x0012480901007387 */ /* 0x0001e20000100800 */
[----:B------:R-:W-:-:S03]  /*41a10*/  LEA.HI.X.SX32 R7, R7, R4, 0x1, P2 ;  /* 0x0000000407077211 */ /* 0x000fc600010f0eff */
[----:B------:R1:W-:Y:S04]  /*41a20*/  STL [R1+0x113c], R6 ;  /* 0x00113c0601007387 */ /* 0x0003e80000100800 */
[----:B------:R2:W-:Y:S01]  /*41a30*/  STL [R1+0x1180], R10 ;  /* 0x0011800a01007387 */ /* 0x0005e20000100800 */
[----:B0-----:R-:W-:Y:S01]  /*41a40*/  LEA.HI.X.SX32 R9, R8, R4, 0x1, P5 ;  /* 0x0000000408097211 */ /* 0x001fe200028f0eff */
[C---:B------:R-:W-:Y:S02]  /*41a50*/  IMAD R8, R3.reuse, 0x12, RZ ;  /* 0x0000001203087824 */ /* 0x040fe400078e02ff */
[----:B-1----:R-:W-:Y:S02]  /*41a60*/  IMAD R6, R3, 0xb, RZ ;  /* 0x0000000b03067824 */ /* 0x002fe400078e02ff */
[----:B------:R0:W-:Y:S01]  /*41a70*/  STL [R1+0x11ec], R9 ;  /* 0x0011ec0901007387 */ /* 0x0001e20000100800 */
[----:B--2---:R-:W-:-:S02]  /*41a80*/  IADD3 R10, P5, R5, R2, RZ ;  /* 0x00000002050a7210 */ /* 0x004fc40007fbe0ff */
[----:B------:R-:W-:-:S03]  /*41a90*/  LEA.HI.X.SX32 R5, R5, R4, 0x1, P6 ;  /* 0x0000000405057211 */ /* 0x000fc600030f0eff */
[----:B------:R1:W-:Y:S01]  /*41aa0*/  STL [R1+0x1210], R10 ;  /* 0x0012100a01007387 */ /* 0x0003e20000100800 */
[----:B0-----:R-:W-:Y:S01]  /*41ab0*/  LEA.HI.X.SX32 R9, R6, R4, 0x1, P1 ;  /* 0x0000000406097211 */ /* 0x001fe200008f0eff */
[----:B------:R-:W-:-:S04]  /*41ac0*/  IMAD R6, R3, 0x70, RZ ;  /* 0x0000007003067824 */ /* 0x000fc800078e02ff */
[----:B------:R0:W-:Y:S01]  /*41ad0*/  STL [R1+0x1244], R9 ;  /* 0x0012440901007387 */ /* 0x0001e20000100800 */
[----:B-1----:R-:W-:-:S05]  /*41ae0*/  IADD3 R10, P1, R8, R2, RZ ;  /* 0x00000002080a7210 */ /* 0x002fca0007f3e0ff */
[----:B------:R1:W-:Y:S01]  /*41af0*/  STL [R1+0x1258], R10 ;  /* 0x0012580a01007387 */ /* 0x0003e20000100800 */
[----:B0-----:R-:W-:-:S03]  /*41b00*/  IMAD R9, R3, 0x38, RZ ;  /* 0x0000003803097824 */ /* 0x001fc600078e02ff */
[----:B------:R0:W-:Y:S02]  /*41b10*/  STL [R1+0x105c], R7 ;  /* 0x00105c0701007387 */ /* 0x0001e40000100800 */
[-C--:B------:R-:W-:Y:S02]  /*41b20*/  IADD3 R11, P6, R9, R2.reuse, RZ ;  /* 0x00000002090b7210 */ /* 0x080fe40007fde0ff */
[----:B-1----:R-:W-:Y:S01]  /*41b30*/  IADD3 R10, P2, R6, R2, RZ ;  /* 0x00000002060a7210 */ /* 0x002fe20007f5e0ff */
[----:B0-----:R-:W-:-:S04]  /*41b40*/  IMAD R7, R3, 0x1c, RZ ;  /* 0x0000001c03077824 */ /* 0x001fc800078e02ff */
[----:B------:R0:W-:Y:S04]  /*41b50*/  STL [R1+0x10e0], R10 ;  /* 0x0010e00a01007387 */ /* 0x0001e80000100800 */
[----:B------:R1:W-:Y:S04]  /*41b60*/  STL [R1+0x117c], R5 ;  /* 0x00117c0501007387 */ /* 0x0003e80000100800 */
[----:B------:R2:W-:Y:S01]  /*41b70*/  STL [R1+0x11c0], R11 ;  /* 0x0011c00b01007387 */ /* 0x0005e20000100800 */
[----:B0-----:R-:W-:Y:S01]  /*41b80*/  LEA.HI.X.SX32 R10, R8, R4, 0x1, P5 ;  /* 0x00000004080a7211 */ /* 0x001fe200028f0eff */
[----:B------:R-:W-:-:S02]  /*41b90*/  IMAD R8, R3, 0xe, RZ ;  /* 0x0000000e03087824 */ /* 0x000fc400078e02ff */
[----:B-1----:R-:W-:Y:S02]  /*41ba0*/  IMAD R5, R3, 0x9, RZ ;  /* 0x0000000903057824 */ /* 0x002fe400078e02ff */
[----:B------:R0:W-:Y:S01]  /*41bb0*/  STL [R1+0x120c], R10 ;  /* 0x00120c0a01007387 */ /* 0x0001e20000100800 */
[C---:B--2---:R-:W-:Y:S02]  /*41bc0*/  IADD3 R11, P5, R7.reuse, R2, RZ ;  /* 0x00000002070b7210 */ /* 0x044fe40007fbe0ff */
[----:B------:R-:W-:-:S03]  /*41bd0*/  LEA.HI.X.SX32 R7, R7, R4, 0x1, P6 ;  /* 0x0000000407077211 */ /* 0x000fc600030f0eff */
[----:B------:R1:W-:Y:S01]  /*41be0*/  STL [R1+0x1230], R11 ;  /* 0x0012300b01007387 */ /* 0x0003e20000100800 */
[----:B0-----:R-:W-:Y:S01]  /*41bf0*/  LEA.HI.X.SX32 R10, R5, R4, 0x1, P1 ;  /* 0x00000004050a7211 */ /* 0x001fe200008f0eff */
[----:B------:R-:W-:-:S04]  /*41c00*/  IMAD R5, R3, 0x50, RZ ;  /* 0x0000005003057824 */ /* 0x000fc800078e02ff */
[----:B------:R0:W-:Y:S01]  /*41c10*/  STL [R1+0x1254], R10 ;  /* 0x0012540a01007387 */ /* 0x0001e20000100800 */
[C---:B-1----:R-:W-:Y:S02]  /*41c20*/  IADD3 R11, P1, R8.reuse, R2, RZ ;  /* 0x00000002080b7210 */ /* 0x042fe40007f3e0ff */
[----:B------:R-:W-:-:S03]  /*41c30*/  LEA.HI.X.SX32 R8, R8, R4, 0x1, P5 ;  /* 0x0000000408087211 */ /* 0x000fc600028f0eff */
[----:B------:R1:W-:Y:S01]  /*41c40*/  STL [R1+0x1268], R11 ;  /* 0x0012680b01007387 */ /* 0x0003e20000100800 */
[----:B0-----:R-:W-:Y:S01]  /*41c50*/  LEA.HI.X.SX32 R10, R6, R4, 0x1, P4 ;  /* 0x00000004060a7211 */ /* 0x001fe200020f0eff */
[----:B------:R-:W-:Y:S01]  /*41c60*/  IMAD R6, R3, 0x28, RZ ;  /* 0x0000002803067824 */ /* 0x000fe200078e02ff */
[----:B------:R-:W-:-:S03]  /*41c70*/  IADD3 R12, P4, R5, R2, RZ ;  /* 0x00000002050c7210 */ /* 0x000fc60007f9e0ff */
[----:B------:R0:W-:Y:S01]  /*41c80*/  STL [R1+0xf1c], R10 ;  /* 0x000f1c0a01007387 */ /* 0x0001e20000100800 */
[----:B-1----:R-:W-:-:S03]  /*41c90*/  LEA.HI.X.SX32 R11, R9, R4, 0x1, P2 ;  /* 0x00000004090b7211 */ /* 0x002fc600010f0eff */
[----:B------:R-:W-:Y:S01]  /*41ca0*/  STL [R1+0x1160], R12 ;  /* 0x0011600c01007387 */ /* 0x000fe20000100800 */
[C---:B------:R-:W-:Y:S02]  /*41cb0*/  IADD3 R9, P2, R6.reuse, R2, RZ ;  /* 0x0000000206097210 */ /* 0x040fe40007f5e0ff */
[----:B------:R-:W-:Y:S01]  /*41cc0*/  LEA.HI.X.SX32 R6, R6, R4, 0x1, P4 ;  /* 0x0000000406067211 */ /* 0x000fe200020f0eff */
[----:B------:R1:W-:Y:S01]  /*41cd0*/  STL [R1+0x10dc], R11 ;  /* 0x0010dc0b01007387 */ /* 0x0003e20000100800 */
[----:B0-----:R-:W-:-:S03]  /*41ce0*/  IMAD R10, R3, 0x14, RZ ;  /* 0x00000014030a7824 */ /* 0x001fc600078e02ff */
[----:B------:R0:W-:Y:S04]  /*41cf0*/  STL [R1+0x1200], R9 ;  /* 0x0012000901007387 */ /* 0x0001e80000100800 */
[----:B------:R2:W-:Y:S01]  /*41d00*/  STL [R1+0x11bc], R7 ;  /* 0x0011bc0701007387 */ /* 0x0005e20000100800 */
[----:B-1----:R-:W-:Y:S01]  /*41d10*/  IMAD R11, R3, 0xa, RZ ;  /* 0x0000000a030b7824 */ /* 0x002fe200078e02ff */
[----:B0-----:R-:W-:-:S04]  /*41d20*/  IADD3 R9, P6, R10, R2, RZ ;  /* 0x000000020a097210 */ /* 0x001fc80007fde0ff */
[----:B------:R-:W-:Y:S01]  /*41d30*/  IADD3 R12, P5, R11, R2, RZ ;  /* 0x000000020b0c7210 */ /* 0x000fe20007fbe0ff */
[----:B--2---:R-:W-:Y:S01]  /*41d40*/  IMAD R7, R3, 0x7, RZ ;  /* 0x0000000703077824 */ /* 0x004fe200078e02ff */
[----:B------:R0:W-:Y:S04]  /*41d50*/  STL [R1+0x1250], R9 ;  /* 0x0012500901007387 */ /* 0x0001e80000100800 */
[----:B------:R1:W-:Y:S01]  /*41d60*/  STL [R1+0x122c], R8 ;  /* 0x00122c0801007387 */ /* 0x0003e20000100800 */
[----:B------:R-:W-:-:S03]  /*41d70*/  LEA.HI.X.SX32 R7, R7, R4, 0x1, P1 ;  /* 0x0000000407077211 */ /* 0x000fc600008f0eff */
[----:B------:R2:W-:Y:S01]  /*41d80*/  STL [R1+0x1278], R12 ;  /* 0x0012780c01007387 */ /* 0x0005e20000100800 */
[----:B0-----:R-:W-:-:S03]  /*41d90*/  IMAD R9, R3, 0x60, RZ ;  /* 0x0000006003097824 */ /* 0x001fc600078e02ff */
[----:B------:R0:W-:Y:S01]  /*41da0*/  STL [R1+0x1264], R7 ;  /* 0x0012640701007387 */ /* 0x0001e20000100800 */
[----:B-1----:R-:W-:Y:S01]  /*41db0*/  IMAD R8, R3, 0x30, RZ ;  /* 0x0000003003087824 */ /* 0x002fe200078e02ff */
[----:B--2---:R-:W-:Y:S02]  /*41dc0*/  IADD3 R12, P1, R9, R2, RZ ;  /* 0x00000002090c7210 */ /* 0x004fe40007f3e0ff */
[----:B0-----:R-:W-:-:S03]  /*41dd0*/  LEA.HI.X.SX32 R7, R5, R4, 0x1, P3 ;  /* 0x0000000405077211 */ /* 0x001fc600018f0eff */
[----:B------:R0:W-:Y:S01]  /*41de0*/  STL [R1+0x1120], R12 ;  /* 0x0011200c01007387 */ /* 0x0001e20000100800 */
[----:B------:R-:W-:-:S03]  /*41df0*/  IMAD R5, R3, 0x18, RZ ;  /* 0x0000001803057824 */ /* 0x000fc600078e02ff */
[----:B------:R1:W-:Y:S02]  /*41e00*/  STL [R1+0x101c], R7 ;  /* 0x00101c0701007387 */ /* 0x0003e40000100800 */
[-C--:B------:R-:W-:Y:S02]  /*41e10*/  IADD3 R13, P4, R5, R2.reuse, RZ ;  /* 0x00000002050d7210 */ /* 0x080fe40007f9e0ff */
[----:B0-----:R-:W-:Y:S01]  /*41e20*/  IADD3 R12, P3, R8, R2, RZ ;  /* 0x00000002080c7210 */ /* 0x001fe20007f7e0ff */
[----:B-1----:R-:W-:-:S04]  /*41e30*/  IMAD R7, R3, 0xc, RZ ;  /* 0x0000000c03077824 */ /* 0x002fc800078e02ff */
[----:B------:R0:W-:Y:S04]  /*41e40*/  STL [R1+0x11e0], R12 ;  /* 0x0011e00c01007387 */ /* 0x0001e80000100800 */
[----:B------:R1:W-:Y:S04]  /*41e50*/  STL [R1+0x115c], R6 ;  /* 0x00115c0601007387 */ /* 0x0003e80000100800 */
[----:B------:R-:W-:Y:S01]  /*41e60*/  STL [R1+0x1240], R13 ;  /* 0x0012400d01007387 */ /* 0x000fe20000100800 */
[----:B0-----:R-:W-:Y:S01]  /*41e70*/  LEA.HI.X.SX32 R12, R10, R4, 0x1, P2 ;  /* 0x000000040a0c7211 */ /* 0x001fe200010f0eff */
[----:B------:R-:W-:Y:S01]  /*41e80*/  IMAD R10, R3, 0x5, RZ ;  /* 0x00000005030a7824 */ /* 0x000fe200078e02ff */
[----:B------:R-:W-:Y:S01]  /*41e90*/  IADD3 R14, P2, R7, R2, RZ ;  /* 0x00000002070e7210 */ /* 0x000fe20007f5e0ff */
[----:B-1----:R-:W-:-:S02]  /*41ea0*/  IMAD R6, R3, 0x6, RZ ;  /* 0x0000000603067824 */ /* 0x002fc400078e02ff */
[----:B------:R0:W-:Y:S04]  /*41eb0*/  STL [R1+0x11fc], R12 ;  /* 0x0011fc0c01007387 */ /* 0x0001e80000100800 */
[----:B------:R-:W-:Y:S01]  /*41ec0*/  STL [R1+0x1270], R14 ;  /* 0x0012700e01007387 */ /* 0x000fe20000100800 */
[----:B0-----:R-:W-:Y:S02]  /*41ed0*/  LEA.HI.X.SX32 R12, R11, R4, 0x1, P6 ;  /* 0x000000040b0c7211 */ /* 0x001fe400030f0eff */
[----:B------:R-:W-:Y:S02]  /*41ee0*/  IADD3 R13, P6, R6, R2, RZ ;  /* 0x00000002060d7210 */ /* 0x000fe40007fde0ff */
[-C--:B------:R-:W-:Y:S01]  /*41ef0*/  LEA.HI.X.SX32 R11, R10, R4.reuse, 0x1, P5 ;  /* 0x000000040a0b7211 */ /* 0x080fe200028f0eff */
[----:B------:R0:W-:Y:S01]  /*41f00*/  STL [R1+0x124c], R12 ;  /* 0x00124c0c01007387 */ /* 0x0001e20000100800 */
[----:B------:R-:W-:-:S02]  /*41f10*/  LEA.HI.X.SX32 R10, R9, R4, 0x1, P0 ;  /* 0x00000004090a7211 */ /* 0x000fc400000f0eff */
[-C--:B------:R-:W-:Y:S01]  /*41f20*/  LEA.HI.X.SX32 R9, R8, R4.reuse, 0x1, P1 ;  /* 0x0000000408097211 */ /* 0x080fe200008f0eff */
[----:B------:R-:W-:Y:S01]  /*41f30*/  STL [R1+0x1288], R13 ;  /* 0x0012880d01007387 */ /* 0x000fe20000100800 */
[----:B------:R-:W-:Y:S01]  /*41f40*/  LEA.HI.X.SX32 R8, R5, R4, 0x1, P3 ;  /* 0x0000000405087211 */ /* 0x000fe200018f0eff */
[C---:B------:R-:W-:Y:S02]  /*41f50*/  IMAD.SHL.U32 R5, R3.reuse, 0x2, RZ ;  /* 0x0000000203057824 */ /* 0x040fe400078e00ff */
[----:B------:R1:W-:Y:S01]  /*41f60*/  STL [R1+0x1274], R11 ;  /* 0x0012740b01007387 */ /* 0x0003e20000100800 */
[----:B0-----:R-:W-:-:S05]  /*41f70*/  LEA R12, P5, R3, R2, 0x7 ;  /* 0x00000002030c7211 */ /* 0x001fca00078a38ff */
[----:B------:R-:W-:Y:S01]  /*41f80*/  STL [R1+0x10a0], R12 ;  /* 0x0010a00c01007387 */ /* 0x000fe20000100800 */
[----:B-1----:R-:W-:-:S03]  /*41f90*/  LEA R11, P0, R3, R2, 0x6 ;  /* 0x00000002030b7211 */ /* 0x002fc600078030ff */
[----:B------:R0:W-:Y:S04]  /*41fa0*/  STL [R1+0xf9c], R10 ;  /* 0x000f9c0a01007387 */ /* 0x0001e80000100800 */
[----:B------:R-:W-:Y:S04]  /*41fb0*/  STL [R1+0x11a0], R11 ;  /* 0x0011a00b01007387 */ /* 0x000fe80000100800 */
[----:B------:R1:W-:Y:S01]  /*41fc0*/  STL [R1+0x111c], R9 ;  /* 0x00111c0901007387 */ /* 0x0003e20000100800 */
[----:B0-----:R-:W-:-:S05]  /*41fd0*/  LEA R10, P1, R3, R2, 0x5 ;  /* 0x00000002030a7211 */ /* 0x001fca00078228ff */
[----:B------:R-:W-:Y:S01]  /*41fe0*/  STL [R1+0x1220], R10 ;  /* 0x0012200a01007387 */ /* 0x000fe20000100800 */
[----:B-1----:R-:W-:-:S03]  /*41ff0*/  LEA R9, P3, R3, R2, 0x4 ;  /* 0x0000000203097211 */ /* 0x002fc600078620ff */
[----:B------:R0:W-:Y:S04]  /*42000*/  STL [R1+0x11dc], R8 ;  /* 0x0011dc0801007387 */ /* 0x0001e80000100800 */
[----:B------:R1:W-:Y:S01]  /*42010*/  STL [R1+0x1260], R9 ;  /* 0x0012600901007387 */ /* 0x0003e20000100800 */
[----:B0-----:R-:W-:Y:S01]  /*42020*/  LEA.HI.X.SX32 R8, R7, R4, 0x1, P4 ;  /* 0x0000000407087211 */ /* 0x001fe200020f0eff */
[C---:B------:R-:W-:Y:S01]  /*42030*/  IMAD R7, R3.reuse, 0x3, RZ ;  /* 0x0000000303077824 */ /* 0x040fe200078e02ff */
[----:B-1----:R-:W-:-:S03]  /*42040*/  LEA R9, P4, R3, R2, 0x3 ;  /* 0x0000000203097211 */ /* 0x002fc600078818ff */
[----:B------:R0:W-:Y:S04]  /*42050*/  STL [R1+0x123c], R8 ;  /* 0x00123c0801007387 */ /* 0x0001e80000100800 */
[----:B------:R1:W-:Y:S01]  /*42060*/  STL [R1+0x1280], R9 ;  /* 0x0012800901007387 */ /* 0x0003e20000100800 */
[----:B0-----:R-:W-:Y:S01]  /*42070*/  LEA.HI.X.SX32 R8, R6, R4, 0x1, P2 ;  /* 0x0000000406087211 */ /* 0x001fe200010f0eff */
[----:B------:R-:W-:Y:S01]  /*42080*/  IMAD.SHL.U32 R6, R3, 0x40, RZ ;  /* 0x0000004003067824 */ /* 0x000fe200078e00ff */
[----:B-1----:R-:W-:-:S03]  /*42090*/  IADD3 R9, P2, R5, R2, RZ ;  /* 0x0000000205097210 */ /* 0x002fc60007f5e0ff */
[----:B------:R0:W-:Y:S01]  /*420a0*/  STL [R1+0x126c], R8 ;  /* 0x00126c0801007387 */ /* 0x0001e20000100800 */
[----:B------:R-:W-:-:S03]  /*420b0*/  LEA.HI.X.SX32 R6, R6, R4, 0x1, P5 ;  /* 0x0000000406067211 */ /* 0x000fc600028f0eff */
[----:B------:R1:W-:Y:S01]  /*420c0*/  STL [R1+0x1298], R9 ;  /* 0x0012980901007387 */ /* 0x0003e20000100800 */
[----:B0-----:R-:W-:Y:S02]  /*420d0*/  LEA.HI.X.SX32 R8, R7, R4, 0x1, P6 ;  /* 0x0000000407087211 */ /* 0x001fe400030f0eff */
[C---:B------:R-:W-:Y:S01]  /*420e0*/  LEA R7, P6, R3.reuse, R2, 0x2 ;  /* 0x0000000203077211 */ /* 0x040fe200078c10ff */
[----:B-1----:R-:W-:Y:S02]  /*420f0*/  IMAD.SHL.U32 R9, R3, 0x20, RZ ;  /* 0x0000002003097824 */ /* 0x002fe400078e00ff */
[----:B------:R0:W-:Y:S04]  /*42100*/  STL [R1+0x1284], R8 ;  /* 0x0012840801007387 */ /* 0x0001e80000100800 */
[----:B------:R1:W-:Y:S01]  /*42110*/  STL [R1+0x1290], R7 ;  /* 0x0012900701007387 */ /* 0x0003e20000100800 */
[----:B------:R-:W-:-:S03]  /*42120*/  LEA.HI.X.SX32 R10, R9, R4, 0x1, P0 ;  /* 0x00000004090a7211 */ /* 0x000fc600000f0eff */
[----:B------:R2:W-:Y:S01]  /*42130*/  STL [R1+0x109c], R6 ;  /* 0x00109c0601007387 */ /* 0x0005e20000100800 */
[----:B0-----:R-:W-:-:S03]  /*42140*/  IMAD.SHL.U32 R8, R3, 0x10, RZ ;  /* 0x0000001003087824 */ /* 0x001fc600078e00ff */
[----:B------:R-:W-:Y:S01]  /*42150*/  STL [R1+0x119c], R10 ;  /* 0x00119c0a01007387 */ /* 0x000fe20000100800 */
[C---:B-1----:R-:W-:Y:S01]  /*42160*/  IMAD.SHL.U32 R7, R3.reuse, 0x8, RZ ;  /* 0x0000000803077824 */ /* 0x042fe200078e00ff */
[-C--:B------:R-:W-:Y:S02]  /*42170*/  LEA.HI.X.SX32 R9, R8, R4.reuse, 0x1, P1 ;  /* 0x0000000408097211 */ /* 0x080fe400008f0eff */
[----:B------:R-:W0:Y:S01]  /*42180*/  S2R R2, SR_TID.X ;  /* 0x0000000000027919 */ /* 0x000e220000002100 */
[----:B--2---:R-:W-:Y:S01]  /*42190*/  IMAD.SHL.U32 R6, R3, 0x4, RZ ;  /* 0x0000000403067824 */ /* 0x004fe200078e00ff */
[-C--:B------:R-:W-:Y:S02]  /*421a0*/  LEA.HI.X.SX32 R8, R7, R4.reuse, 0x1, P3 ;  /* 0x0000000407087211 */ /* 0x080fe400018f0eff */
[----:B------:R-:W-:Y:S02]  /*421b0*/  STL [R1+0x121c], R9 ;  /* 0x00121c0901007387 */ /* 0x000fe40000100800 */
[----:B------:R-:W-:-:S02]  /*421c0*/  LEA.HI.X.SX32 R7, R6, R4, 0x1, P4 ;  /* 0x0000000406077211 */ /* 0x000fc400020f0eff */
[----:B------:R-:W-:Y:S01]  /*421d0*/  STL [R1+0x125c], R8 ;  /* 0x00125c0801007387 */ /* 0x000fe20000100800 */
[-C--:B------:R-:W-:Y:S02]  /*421e0*/  LEA.HI.X.SX32 R6, R3, R4.reuse, 0x1, P2 ;  /* 0x0000000403067211 */ /* 0x080fe400010f0eff */
[----:B------:R-:W-:Y:S01]  /*421f0*/  LEA.HI.X.SX32 R3, R5, R4, 0x1, P6 ;  /* 0x0000000405037211 */ /* 0x000fe200030f0eff */
[----:B------:R-:W-:Y:S04]  /*42200*/  STL [R1+0x127c], R7 ;  /* 0x00127c0701007387 */ /* 0x000fe80000100800 */
[----:B------:R-:W-:Y:S04]  /*42210*/  STL [R1+0x1294], R6 ;  /* 0x0012940601007387 */ /* 0x000fe80000100800 */
[----:B------:R-:W-:Y:S04]  /*42220*/  STL [R1+0x2cc], RZ ;  /* 0x0002ccff01007387 */ /* 0x000fe80000100800 */
[----:B------:R1:W-:Y:S01]  /*42230*/  STL [R1+0x128c], R3 ;  /* 0x00128c0301007387 */ /* 0x0003e20000100800 */
[----:B0-----:R-:W-:-:S03]  /*42240*/  LOP3.LUT R2, R2, 0x7f, RZ, 0xc0, !PT ;  /* 0x0000007f02027812 */ /* 0x001fc600078ec0ff */
[----:B------:R-:W-:Y:S02]  /*42250*/  STL [R1+0xcb0], RZ ;  /* 0x000cb0ff01007387 */ /* 0x000fe40000100800 */
[----:B------:R-:W-:Y:S02]  /*42260*/  IMAD.SHL.U32 R2, R2, 0x2, RZ ;  /* 0x0000000202027824 */ /* 0x000fe400078e00ff */
[----:B------:R-:W-:Y:S04]  /*42270*/  STL [R1+0xcb4], RZ ;  /* 0x000cb4ff01007387 */ /* 0x000fe80000100800 */
        /* <DEDUP_REMOVED lines=102> */
[----:B------:R-:W2:Y:S04]  /*428e0*/  LDL R4, [R1+0xbd8] ;  /* 0x000bd80001047983 */ /* 0x000ea80000100800 */
[----:B------:R-:W3:Y:S01]  /*428f0*/  LDL R5, [R1+0xbd0] ;  /* 0x000bd00001057983 */ /* 0x000ee20000100800 */
[----:B-1----:R-:W-:-:S02]  /*42900*/  LOP3.LUT R3, R2, 0x20, RZ, 0x3c, !PT ;  /* 0x0000002002037812 */ /* 0x002fc400078e3cff */
[C---:B------:R-:W-:Y:S01]  /*42910*/  LOP3.LUT R3, R2.reuse, 0x50, RZ, 0x3c, !PT ;  /* 0x0000005002037812 */ /* 0x040fe200078e3cff */
[----:B------:R-:W-:Y:S01]  /*42920*/  STL [R1+0x870], RZ ;  /* 0x000870ff01007387 */ /* 0x000fe20000100800 */
[C---:B------:R-:W-:Y:S02]  /*42930*/  LOP3.LUT R6, R2.reuse, 0x30, RZ, 0x3c, !PT ;  /* 0x0000003002067812 */ /* 0x040fe400078e3cff */
[C---:B------:R-:W-:Y:S01]  /*42940*/  LOP3.LUT R6, R2.reuse, 0x60, RZ, 0x3c, !PT ;  /* 0x0000006002067812 */ /* 0x040fe200078e3cff */
[----:B------:R-:W-:Y:S01]  /*42950*/  STL [R1+0x874], RZ ;  /* 0x000874ff01007387 */ /* 0x000fe20000100800 */
[C---:B------:R-:W-:Y:S02]  /*42960*/  LOP3.LUT R7, R2.reuse, 0x10, RZ, 0x3c, !PT ;  /* 0x0000001002077812 */ /* 0x040fe400078e3cff */
[C---:B------:R-:W-:Y:S01]  /*42970*/  LOP3.LUT R7, R2.reuse, 0x40, RZ, 0x3c, !PT ;  /* 0x0000004002077812 */ /* 0x040fe200078e3cff */
[----:B------:R-:W-:Y:S01]  /*42980*/  STL [R1+0x878], RZ ;  /* 0x000878ff01007387 */ /* 0x000fe20000100800 */
[----:B------:R-:W-:-:S03]  /*42990*/  LOP3.LUT R7, R2, 0x70, RZ, 0x3c, !PT ;  /* 0x0000007002077812 */ /* 0x000fc600078e3cff */
        /* <DEDUP_REMOVED lines=20> */
[----:B------:R-:W-:Y:S01]  /*42ae0*/  STL [R1+0x88c], RZ ;  /* 0x00088cff01007387 */ /* 0x000fe20000100800 */
[----:B--2---:R-:W-:-:S02]  /*42af0*/  LOP3.LUT R3, R4, 0x40, RZ, 0x3c, !PT ;  /* 0x0000004004037812 */ /* 0x004fc400078e3cff */
[----:B---3--:R-:W-:-:S03]  /*42b00*/  LOP3.LUT R6, R5, 0x20, RZ, 0x3c, !PT ;  /* 0x0000002005067812 */ /* 0x008fc600078e3cff */
[----:B------:R0:W-:Y:S01]  /*42b10*/  STL [R1+0xbd4], R3 ;  /* 0x000bd40301007387 */ /* 0x0001e20000100800 */
[----:B------:R-:W-:-:S03]  /*42b20*/  LOP3.LUT R4, R5, 0x40, RZ, 0x3c, !PT ;  /* 0x0000004005047812 */ /* 0x000fc600078e3cff */
[----:B------:R1:W-:Y:S01]  /*42b30*/  STL [R1+0x22c0], R6 ;  /* 0x0022c00601007387 */ /* 0x0003e20000100800 */
[----:B0-----:R-:W-:-:S05]  /*42b40*/  LOP3.LUT R3, R5, 0x60, RZ, 0x3c, !PT ;  /* 0x0000006005037812 */ /* 0x001fca00078e3cff */
[----:B------:R1:W-:Y:S04]  /*42b50*/  STL [R1+0x22b8], R3 ;  /* 0x0022b80301007387 */ /* 0x0003e80000100800 */
[----:B------:R1:W-:Y:S02]  /*42b60*/  STL [R1+0x22bc], R4 ;  /* 0x0022bc0401007387 */ /* 0x0003e40000100800 */
.L_x_3:
[----:B-----5:R-:W2:Y:S01]  /*42b70*/  LDL R5, [R1+0xe44] ;  /* 0x000e440001057983 */ /* 0x020ea20000100800 */
[----:B-1----:R-:W-:-:S03]  /*42b80*/  IMAD.MOV.U32 R3, RZ, RZ, -0x80 ;  /* 0xffffff80ff037424 */ /* 0x002fc600078e00ff */
[----:B0-2---:R0:W-:Y:S04]  /*42b90*/  STL [R1+0x80a4], R5 ;  /* 0x0080a40501007387 */ /* 0x0051e80000100800 */
[----:B------:R-:W2:Y:S04]  /*42ba0*/  LDL R4, [R1+0xe48] ;  /* 0x000e480001047983 */ /* 0x000ea80000100800 */
[----:B0-----:R-:W3:Y:S04]  /*42bb0*/  LDL R5, [R1+0xe9c] ;  /* 0x000e9c0001057983 */ /* 0x001ee80000100800 */
[----:B------:R-:W-:Y:S04]  /*42bc0*/  STL [R1+0x7e58], R15 ;  /* 0x007e580f01007387 */ /* 0x000fe80000100800 */
        /* <DEDUP_REMOVED lines=167> */
[----:B------:R-:W-:Y:S01]  /*43640*/  STL [R1+0x7e00], R21 ;  /* 0x007e001501007387 */ /* 0x000fe20000100800 */
[----:B---3--:R-:W-:-:S03]  /*43650*/  IMAD R3, R5, R3, c[0x0][0x180] ;  /* 0x0000600005037624 */ /* 0x008fc600078e0203 */
[----:B------:R-:W-:Y:S04]  /*43660*/  STL [R1+0x7dfc], R22 ;  /* 0x007dfc1601007387 */ /* 0x000fe80000100800 */
[----:B------:R-:W-:Y:S04]  /*43670*/  STL [R1+0x7df8], R23 ;  /* 0x007df81701007387 */ /* 0x000fe80000100800 */
[----:B------:R0:W-:Y:S04]  /*43680*/  STL [R1+0x2c64], R0 ;  /* 0x002c640001007387 */ /* 0x0001e80000100800 */
[----:B0-----:R-:W3:Y:S04]  /*43690*/  LDL R0, [R1+0x1298] ;  /* 0x0012980001007983 */ /* 0x001ee80000100800 */
[----:B------:R-:W2:Y:S01]  /*436a0*/  LDL.LU R5, [R1+0x80a4] ;  /* 0x0080a40001057983 */ /* 0x000ea20000300800 */
[----:B------:R-:W-:-:S02]  /*436b0*/  ISETP.GT.AND P0, PT, R3, RZ, PT ;  /* 0x000000ff0300720c */ /* 0x000fc40003f04270 */
[----:B------:R-:W-:-:S11]  /*436c0*/  PRMT R15, RZ, 0x7610, R15 ;  /* 0x00007610ff0f7816 */ /* 0x000fd6000000000f */
[----:B--2---:R-:W2:Y:S01]  /*436d0*/  @P0 LDG.E.U16 R15, [R4.64] ;  /* 0x00000006040f0981 */ /* 0x004ea2000c1e1500 */
[----:B------:R-:W-:Y:S02]  /*436e0*/  ISETP.GT.AND P1, PT, R3, 0x1, PT ;  /* 0x000000010300780c */ /* 0x000fe40003f24270 */
[----:B------:R-:W-:Y:S01]  /*436f0*/  PRMT R14, RZ, 0x7610, R14 ;  /* 0x00007610ff0e7816 */ /* 0x000fe2000000000e */
[----:B--2---:R0:W-:Y:S04]  /*43700*/  STL [R1+0x354], R15 ;  /* 0x0003540f01007387 */ /* 0x0041e80000100800 */
[----:B0-----:R-:W2:Y:S04]  /*43710*/  LDL.LU R15, [R1+0x80a0] ;  /* 0x0080a000010f7983 */ /* 0x001ea80000300800 */
[----:B------:R-:W4:Y:S02]  /*43720*/  LDL R5, [R1+0x1294] ;  /* 0x0012940001057983 */ /* 0x000f240000100800 */
[----:B---3--:R-:W-:-:S02]  /*43730*/  @P1 IMAD.MOV.U32 R4, RZ, RZ, R0 ;  /* 0x000000ffff041224 */ /* 0x008fc400078e0000 */
[----:B------:R-:W3:Y:S04]  /*43740*/  LDL.LU R0, [R1+0x1278] ;  /* 0x0012780001007983 */ /* 0x000ee80000300800 */
[----:B----4-:R-:W4:Y:S01]  /*43750*/  @P1 LDG.E.U16 R14, [R4.64] ;  /* 0x00000006040e1981 */ /* 0x010f22000c1e1500 */
[----:B------:R-:W-:-:S03]  /*43760*/  ISETP.GT.AND P2, PT, R3, 0x2, PT ;  /* 0x000000020300780c */ /* 0x000fc60003f44270 */
[----:B----4-:R0:W-:Y:S04]  /*43770*/  STL [R1+0x350], R14 ;  /* 0x0003500e01007387 */ /* 0x0101e80000100800 */
[----:B0-----:R-:W4:Y:S04]  /*43780*/  LDL.LU R14, [R1+0x809c] ;  /* 0x00809c00010e7983 */ /* 0x001f280000300800 */
[----:B------:R-:W3:Y:S04]  /*43790*/  LDL R4, [R1+0x128c] ;  /* 0x00128c0001047983 */ /* 0x000ee80000100800 */
[----:B------:R-:W3:Y:S01]  /*437a0*/  LDL R5, [R1+0x1290] ;  /* 0x0012900001057983 */ /* 0x000ee20000100800 */
[----:B--2---:R-:W-:-:S02]  /*437b0*/  PRMT R15, RZ, 0x7610, R15 ;  /* 0x00007610ff0f7816 */ /* 0x004fc4000000000f */
[----:B---3--:R-:W-:-:S04]  /*437c0*/  @P2 LOP3.LUT R5, R5, R4, RZ, 0x3c, !PT ;  /* 0x0000000405052212 */ /* 0x008fc800078e3cff */
[----:B------:R-:W-:-:S04]  /*437d0*/  @P2 LOP3.LUT R4, R5, R4, RZ, 0x3c, !PT ;  /* 0x0000000405042212 */ /* 0x000fc800078e3cff */
[----:B------:R-:W-:-:S05]  /*437e0*/  @P2 LOP3.LUT R5, R5, R4, RZ, 0x3c, !PT ;  /* 0x0000000405052212 */ /* 0x000fca00078e3cff */
[----:B------:R-:W2:Y:S01]  /*437f0*/  @P2 LDG.E.U16 R15, [R4.64] ;  /* 0x00000006040f2981 */ /* 0x000ea2000c1e1500 */
[----:B------:R-:W-:-:S03]  /*43800*/  ISETP.GT.AND P3, PT, R3, 0x3, PT ;  /* 0x000000030300780c */ /* 0x000fc60003f64270 */
[----:B--2---:R0:W-:Y:S04]  /*43810*/  STL [R1+0x2ac], R15 ;  /* 0x0002ac0f01007387 */ /* 0x0041e80000100800 */
[----:B0-----:R-:W2:Y:S04]  /*43820*/  LDL.LU R15, [R1+0x8098] ;  /* 0x00809800010f7983 */ /* 0x001ea80000300800 */
[----:B------:R-:W3:Y:S04]  /*43830*/  LDL R4, [R1+0x1284] ;  /* 0x0012840001047983 */ /* 0x000ee80000100800 */
[----:B------:R-:W3:Y:S01]  /*43840*/  LDL R5, [R1+0x1288] ;  /* 0x0012880001057983 */ /* 0x000ee20000100800 */
[----:B----4-:R-:W-:-:S02]  /*43850*/  PRMT R14, RZ, 0x7610, R14 ;  /* 0x00007610ff0e7816 */ /* 0x010fc4000000000e */
[----:B---3--:R-:W-:-:S04]  /*43860*/  @P3 LOP3.LUT R5, R5, R4, RZ, 0x3c, !PT ;  /* 0x0000000405053212 */ /* 0x008fc800078e3cff */
[----:B------:R-:W-:-:S04]  /*43870*/  @P3 LOP3.LUT R4, R5, R4, RZ, 0x3c, !PT ;  /* 0x0000000405043212 */ /* 0x000fc800078e3cff */
[----:B------:R-:W-:-:S05]  /*43880*/  @P3 LOP3.LUT R5, R5, R4, RZ, 0x3c, !PT ;  /* 0x0000000405053212 */ /* 0x000fca00078e3cff */
[----:B------:R-:W3:Y:S01]  /*43890*/  @P3 LDG.E.U16 R14, [R4.64] ;  /* 0x00000006040e3981 */ /* 0x000ee2000c1e1500 */
[----:B------:R-:W-:-:S03]  /*438a0*/  ISETP.GT.AND P0, PT, R3, 0x4, PT ;  /* 0x000000040300780c */ /* 0x000fc60003f04270 */
[----:B---3--:R0:W-:Y:S04]  /*438b0*/  STL [R1+0x2a8], R14 ;  /* 0x0002a80e01007387 */ /* 0x0081e80000100800 */
[----:B0-----:R-:W3:Y:S04]  /*438c0*/  LDL.LU R14, [R1+0x8094] ;  /* 0x00809400010e7983 */ /* 0x001ee80000300800 */
[----:B------:R-:W4:Y:S04]  /*438d0*/  LDL R4, [R1+0x127c] ;  /* 0x00127c0001047983 */ /* 0x000f280000100800 */
[----:B------:R-:W4:Y:S01]  /*438e0*/  LDL R5, [R1+0x1280] ;  /* 0x0012800001057983 */ /* 0x000f220000100800 */
[----:B--2---:R-:W-:-:S02]  /*438f0*/  PRMT R15, RZ, 0x7610, R15 ;  /* 0x00007610ff0f7816 */ /* 0x004fc4000000000f */
[----:B----4-:R-:W-:-:S04]  /*43900*/  @P0 LOP3.LUT R5, R5, R4, RZ, 0x3c, !PT ;  /* 0x0000000405050212 */ /* 0x010fc800078e3cff */
[----:B------:R-:W-:-:S04]  /*43910*/  @P0 LOP3.LUT R4, R5, R4, RZ, 0x3c, !PT ;  /* 0x0000000405040212 */ /* 0x000fc800078e3cff */
[----:B------:R-:W-:-:S05]  /*43920*/  @P0 LOP3.LUT R5, R5, R4, RZ, 0x3c, !PT ;  /* 0x0000000405050212 */ /* 0x000fca00078e3cff */
[----:B------:R-:W2:Y:S01]  /*43930*/  @P0 LDG.E.U16 R15, [R4.64] ;  /* 0x00000006040f0981 */ /* 0x000ea2000c1e1500 */
[----:B------:R-:W-:Y:S02]  /*43940*/  ISETP.GT.AND P1, PT, R3, 0x5, PT ;  /* 0x000000050300780c */ /* 0x000fe40003f24270 */
[----:B---3--:R-:W-:Y:S01]  /*43950*/  PRMT R14, RZ, 0x7610, R14 ;  /* 0x00007610ff0e7816 */ /* 0x008fe2000000000e */
[----:B--2---:R0:W-:Y:S04]  /*43960*/  STL [R1+0x2a4], R15 ;  /* 0x0002a40f01007387 */ /* 0x0041e80000100800 */
[----:B0-----:R-:W2:Y:S04]  /*43970*/  LDL.LU R15, [R1+0x8090] ;  /* 0x00809000010f7983 */ /* 0x001ea80000300800 */
[----:B------:R-:W3:Y:S02]  /*43980*/  LDL R5, [R1+0x1274] ;  /* 0x0012740001057983 */ /* 0x000ee40000100800 */
[----:B------:R-:W-:-:S05]  /*43990*/  @P1 IMAD.MOV.U32 R4, RZ, RZ, R0 ;  /* 0x000000ffff041224 */ /* 0x000fca00078e0000 */
[----:B---3--:R-:W3:Y:S04]  /*439a0*/  @P1 LDG.E.U16 R14, [R4.64] ;  /* 0x00000006040e1981 */ /* 0x008ee8000c1e1500 */
[----:B------:R-:W-:Y:S01]  /*439b0*/  STL [R1+0x2db8], R0 ;  /* 0x002db80001007387 */ /* 0x000fe20000100800 */
        /* <DEDUP_REMOVED lines=10> */
[----:B------:R-:W-:-:S03]  /*43a60*/  ISETP.GT.AND P3, PT, R3, 0x7, PT ;  /* 0x000000070300780c */ /* 0x000fc60003f64270 */
[----:B--2---:R0:W-:Y:S04]  /*43a70*/  STL [R1+0x29c], R15 ;  /* 0x00029c0f01007387 */ /* 0x0041e80000100800 */
[----:B0-----:R-:W2:Y:S04]  /*43a80*/  LDL.LU R15, [R1+0x8088] ;  /* 0x00808800010f7983 */ /* 0x001ea80000300800 */
[----:B------:R-:W4:Y:S04]  /*43a90*/  LDL R4, [R1+0x1264] ;  /* 0x0012640001047983 */ /* 0x000f280000100800 */
[----:B------:R-:W4:Y:S01]  /*43aa0*/  LDL R5, [R1+0x1268] ;  /* 0x0012680001057983 */ /* 0x000f220000100800 */
[----:B---3--:R-:W-:-:S02]  /*43ab0*/  PRMT R14, RZ, 0x7610, R14 ;  /* 0x00007610ff0e7816 */ /* 0x008fc4000000000e */
[----:B----4-:R-:W-:-:S04]  /*43ac0*/  @P3 LOP3.LUT R5, R5, R4, RZ, 0x3c, !PT ;  /* 0x0000000405053212 */ /* 0x010fc800078e3cff */
        /* <DEDUP_REMOVED lines=1142> */
[----:B------:R0:W3:Y:S04]  /*48230*/  @P4 LDG.E.U16 R14, [R4.64] ;  /* 0x00000006040e4981 */ /* 0x0000e8000c1e1500 */
[----:B0-----:R-:W4:Y:S01]  /*48240*/  LDL R4, [R1+0xecc] ;  /* 0x000ecc0001047983 */ /* 0x001f220000100800 */
[----:B------:R-:W-:-:S03]  /*48250*/  ISETP.GT.AND P0, PT, R3, 0x7a, PT ;  /* 0x0000007a0300780c */ /* 0x000fc60003f04270 */
[----:B---3--:R0:W-:Y:S04]  /*48260*/  STL [R1+0xd0], R14 ;  /* 0x0000d00e01007387 */ /* 0x0081e80000100800 */
[----:B------:R-:W4:Y:S01]  /*48270*/  LDL R5, [R1+0xed0] ;  /* 0x000ed00001057983 */ /* 0x000f220000100800 */
[----:B--2---:R-:W-:-:S03]  /*48280*/  PRMT R15, RZ, 0x7610, R15 ;  /* 0x00007610ff0f7816 */ /* 0x004fc6000000000f */
[----:B0-----:R-:W0:Y:S02]  /*48290*/  S2R R14, SR_TID.X ;  /* 0x00000000000e7919 */ /* 0x001e240000002100 */
[----:B----4-:R-:W-:-:S04]  /*482a0*/  @P0 LOP3.LUT R5, R5, R4, RZ, 0x3c, !PT ;  /* 0x0000000405050212 */ /* 0x010fc800078e3cff */
[----:B------:R-:W-:-:S04]  /*482b0*/  @P0 LOP3.LUT R4, R5, R4, RZ, 0x3c, !PT ;  /* 0x0000000405040212 */ /* 0x000fc800078e3cff */
[----:B------:R-:W-:-:S05]  /*482c0*/  @P0 LOP3.LUT R5, R5, R4, RZ, 0x3c, !PT ;  /* 0x0000000405050212 */ /* 0x000fca00078e3cff */
[----:B------:R-:W2:Y:S01]  /*482d0*/  @P0 LDG.E.U16 R15, [R4.64] ;  /* 0x00000006040f0981 */ /* 0x000ea2000c1e1500 */
[----:B0-----:R-:W-:-:S04]  /*482e0*/  LOP3.LUT R14, R14, 0x7f, RZ, 0xc0, !PT ;  /* 0x0000007f0e0e7812 */ /* 0x001fc800078ec0ff */
[----:B------:R-:W-:Y:S02]  /*482f0*/  ISETP.GE.AND P2, PT, R14, R3, PT ;  /* 0x000000030e00720c */ /* 0x000fe40003f46270 */
[----:B------:R-:W3:Y:S01]  /*48300*/  LDL.LU R14, [R1+0x7ebc] ;  /* 0x007ebc00010e7983 */ /* 0x000ee20000300800 */
        /* <DEDUP_REMOVED lines=25> */
[----:B------:R-:W-:-:S02]  /*484a0*/  PRMT R2, RZ, 0x7610, R2 ;  /* 0x00007610ff027816 */ /* 0x000fc40000000002 */
[----:B----4-:R-:W-:-:S04]  /*484b0*/  @P4 LOP3.LUT R5, R5, R4, RZ, 0x3c, !PT ;  /* 0x0000000405054212 */ /* 0x010fc800078e3cff */
[----:B------:R-:W-:-:S04]  /*484c0*/  @P4 LOP3.LUT R4, R5, R4, RZ, 0x3c, !PT ;  /* 0x0000000405044212 */ /* 0x000fc800078e3cff */
[----:B------:R-:W-:-:S05]  /*484d0*/  @P4 LOP3.LUT R5, R5, R4, RZ, 0x3c, !PT ;  /* 0x0000000405054212 */ /* 0x000fca00078e3cff */
[----:B------:R-:W4:Y:S01]  /*484e0*/  @P4 LDG.E.U16 R2, [R4.64] ;  /* 0x0000000604024981 */ /* 0x000f22000c1e1500 */
[----:B------:R-:W-:-:S03]  /*484f0*/  ISETP.GT.AND P5, PT, R3, 0x7e, PT ;  /* 0x0000007e0300780c */ /* 0x000fc60003fa4270 */
[----:B----4-:R0:W-:Y:S04]  /*48500*/  STL [R1+0xc0], R2 ;  /* 0x0000c00201007387 */ /* 0x0101e80000100800 */
[----:B0-----:R-:W4:Y:S04]  /*48510*/  LDL.LU R2, [R1+0x7eac] ;  /* 0x007eac0001027983 */ /* 0x001f280000300800 */
[----:B------:R-:W2:Y:S04]  /*48520*/  LDL R4, [R1+0xeac] ;  /* 0x000eac0001047983 */ /* 0x000ea80000100800 */
[----:B------:R-:W2:Y:S01]  /*48530*/  LDL R5, [R1+0xeb0] ;  /* 0x000eb00001057983 */ /* 0x000ea20000100800 */
[----:B---3--:R-:W-:-:S02]  /*48540*/  PRMT R14, RZ, 0x7610, R14 ;  /* 0x00007610ff0e7816 */ /* 0x008fc4000000000e */
[----:B--2---:R-:W-:-:S04]  /*48550*/  @P5 LOP3.LUT R5, R5, R4, RZ, 0x3c, !PT ;  /* 0x0000000405055212 */ /* 0x004fc800078e3cff */
        /* <DEDUP_REMOVED lines=8> */
[----:B------:R-:W-:-:S02]  /*485e0*/  PRMT R15, RZ, 0x7610, R15 ;  /* 0x00007610ff0f7816 */ /* 0x000fc4000000000f */
[----:B---3--:R-:W-:-:S04]  /*485f0*/  @P6 LOP3.LUT R5, R5, R4, RZ, 0x3c, !PT ;  /* 0x0000000405056212 */ /* 0x008fc800078e3cff */
[----:B------:R-:W-:-:S04]  /*48600*/  @P6 LOP3.LUT R4, R5, R4, RZ, 0x3c, !PT ;  /* 0x0000000405046212 */ /* 0x000fc800078e3cff */
[----:B------:R-:W-:-:S05]  /*48610*/  @P6 LOP3.LUT R5, R5, R4, RZ, 0x3c, !PT ;  /* 0x0000000405056212 */ /* 0x000fca00078e3cff */
[----:B------:R-:W3:Y:S01]  /*48620*/  @P6 LDG.E.U16 R15, [R4.64] ;  /* 0x00000006040f6981 */ /* 0x000ee2000c1e1500 */
[----:B----4-:R-:W-:-:S03]  /*48630*/  PRMT R2, RZ, 0x7610, R2 ;  /* 0x00007610ff027816 */ /* 0x010fc60000000002 */
[----:B------:R-:W-:Y:S06]  /*48640*/  BAR.SYNC.DEFER_BLOCKING 0x0 ;  /* 0x0000000000007b1d */ /* 0x000fec0000010000 */
[----:B---3--:R0:W-:Y:S04]  /*48650*/  STL [R1+0xb8], R15 ;  /* 0x0000b80f01007387 */ /* 0x0081e80000100800 */
[----:B0-----:R-:W3:Y:S04]  /*48660*/  LDL.LU R15, [R1+0x7ea4] ;  /* 0x007ea400010f7983 */ /* 0x001ee80000300800 */
[----:B------:R-:W4:Y:S04]  /*48670*/  LDL R4, [R1+0x12b4] ;  /* 0x0012b40001047983 */ /* 0x000f280000100800 */
[----:B------:R-:W4:Y:S02]  /*48680*/  LDL R5, [R1+0x2188] ;  /* 0x0021880001057983 */ /* 0x000f240000100800 */
[----:B----4-:R-:W-:-:S04]  /*48690*/  @!P2 LOP3.LUT R5, R5, R4, RZ, 0x3c, !PT ;  /* 0x000000040505a212 */ /* 0x010fc800078e3cff */
[----:B------:R-:W-:-:S04]  /*486a0*/  @!P2 LOP3.LUT R4, R5, R4, RZ, 0x3c, !PT ;  /* 0x000000040504a212 */ /* 0x000fc800078e3cff */
[----:B------:R-:W-:-:S05]  /*486b0*/  @!P2 LOP3.LUT R5, R5, R4, RZ, 0x3c, !PT ;  /* 0x000000040505a212 */ /* 0x000fca00078e3cff */
[----:B------:R-:W4:Y:S04]  /*486c0*/  @!P2 LDG.E.U16 R2, [R4.64] ;  /* 0x000000060402a981 */ /* 0x000f28000c1e1500 */
[----:B----4-:R0:W-:Y:S04]  /*486d0*/  STL [R1+0xb4], R2 ;  /* 0x0000b40201007387 */ /* 0x0101e80000100800 */
[----:B0-----:R-:W4:Y:S04]  /*486e0*/  LDL.LU R2, [R1+0x7ea0] ;  /* 0x007ea00001027983 */ /* 0x001f280000300800 */
[----:B------:R-:W3:Y:S04]  /*486f0*/  LDL R4, [R1+0x2164] ;  /* 0x0021640001047983 */ /* 0x000ee80000100800 */
[----:B------:R-:W3:Y:S01]  /*48700*/  LDL R5, [R1+0x2168] ;  /* 0x0021680001057983 */ /* 0x000ee20000100800 */
[----:B--2---:R-:W-:-:S02]  /*48710*/  PRMT R14, RZ, 0x7610, R14 ;  /* 0x00007610ff0e7816 */ /* 0x004fc4000000000e */
[----:B---3--:R-:W-:-:S04]  /*48720*/  @!P2 LOP3.LUT R5, R5, R4, RZ, 0x3c, !PT ;  /* 0x000000040505a212 */ /* 0x008fc800078e3cff */
[----:B------:R-:W-:-:S04]  /*48730*/  @!P2 LOP3.LUT R4, R5, R4, RZ, 0x3c, !PT ;  /* 0x000000040504a212 */ /* 0x000fc800078e3cff */
[----:B------:R-:W-:-:S05]  /*48740*/  @!P2 LOP3.LUT R5, R5, R4, RZ, 0x3c, !PT ;  /* 0x000000040505a212 */ /* 0x000fca00078e3cff */
[----:B------:R-:W2:Y:S04]  /*48750*/  @!P2 LDG.E.U16 R14, [R4.64] ;  /* 0x00000006040ea981 */ /* 0x000ea8000c1e1500 */
[----:B--2---:R0:W-:Y:S04]  /*48760*/  STL [R1+0xb0], R14 ;  /* 0x0000b00e01007387 */ /* 0x0041e80000100800 */
[----:B0-----:R-:W2:Y:S04]  /*48770*/  LDL.LU R14, [R1+0x7e9c] ;  /* 0x007e9c00010e7983 */ /* 0x001ea80000300800 */
[----:B------:R-:W3:Y:S04]  /*48780*/  LDL R4, [R1+0x2124] ;  /* 0x0021240001047983 */ /* 0x000ee80000100800 */
[----:B------:R-:W3:Y:S01]  /*48790*/  LDL R5, [R1+0x2128] ;  /* 0x0021280001057983 */ /* 0x000ee20000100800 */
[----:B------:R-:W-:-:S02]  /*487a0*/  PRMT R15, RZ, 0x7610, R15 ;  /* 0x00007610ff0f7816 */ /* 0x000fc4000000000f */
[----:B---3--:R-:W-:-:S04]  /*487b0*/  @!P2 LOP3.LUT R5, R5, R4, RZ, 0x3c, !PT ;  /* 0x000000040505a212 */ /* 0x008fc800078e3cff */
[----:B------:R-:W-:-:S04]  /*487c0*/  @!P2 LOP3.LUT R4, R5, R4, RZ, 0x3c, !PT ;  /* 0x000000040504a212 */ /* 0x000fc800078e3cff */
[----:B------:R-:W-:-:S05]  /*487d0*/  @!P2 LOP3.LUT R5, R5, R4, RZ, 0x3c, !PT ;  /* 0x000000040505a212 */ /* 0x000fca00078e3cff */
[----:B------:R-:W3:Y:S04]  /*487e0*/  @!P2 LDG.E.U16 R15, [R4.64] ;  /* 0x00000006040fa981 */ /* 0x000ee8000c1e1500 */
[----:B---3--:R0:W-:Y:S04]  /*487f0*/  STL [R1+0xac], R15 ;  /* 0x0000ac0f01007387 */ /* 0x0081e80000100800 */
[----:B0-----:R-:W3:Y:S04]  /*48800*/  LDL.LU R15, [R1+0x7e98] ;  /* 0x007e9800010f7983 */ /* 0x001ee80000300800 */
        /* <DEDUP_REMOVED lines=155> */
[----:B----4-:R-:W-:-:S02]  /*491c0*/  PRMT R2, RZ, 0x7610, R2 ;  /* 0x00007610ff027816 */ /* 0x010fc40000000002 */
[----:B---3--:R-:W-:-:S04]  /*491d0*/  @!P2 LOP3.LUT R5, R5, R4, RZ, 0x3c, !PT ;  /* 0x000000040505a212 */ /* 0x008fc800078e3cff */
[----:B------:R-:W-:-:S04]  /*491e0*/  @!P2 LOP3.LUT R4, R5, R4, RZ, 0x3c, !PT ;  /* 0x000000040504a212 */ /* 0x000fc800078e3cff */
[----:B------:R-:W-:-:S05]  /*491f0*/  @!P2 LOP3.LUT R5, R5, R4, RZ, 0x3c, !PT ;  /* 0x000000040505a212 */ /* 0x000fca00078e3cff */
[----:B------:R-:W3:Y:S04]  /*49200*/  @!P2 LDG.E.U16 R2, [R4.64] ;  /* 0x000000060402a981 */ /* 0x000ee8000c1e1500 */
[----:B---3--:R0:W-:Y:S04]  /*49210*/  STL [R1+0x64], R2 ;  /* 0x0000640201007387 */ /* 0x0081e80000100800 */
[----:B0-----:R-:W3:Y:S04]  /*49220*/  LDL.LU R2, [R1+0x7e50] ;  /* 0x007e500001027983 */ /* 0x001ee80000300800 */
[----:B------:R-:W4:Y:S04]  /*49230*/  LDL R4, [R1+0x1c64] ;  /* 0x001c640001047983 */ /* 0x000f280000100800 */
[----:B------:R-:W4:Y:S01]  /*49240*/  LDL R5, [R1+0x1c68] ;  /* 0x001c680001057983 */ /* 0x000f220000100800 */
[----:B------:R-:W-:-:S02]  /*49250*/  PRMT R29, RZ, 0x7610, R29 ;  /* 0x00007610ff1d7816 */ /* 0x000fc4000000001d */
[----:B----4-:R-:W-:-:S04]  /*49260*/  @!P2 LOP3.LUT R5, R5, R4, RZ, 0x3c, !PT ;  /* 0x000000040505a212 */ /* 0x010fc800078e3cff */
[----:B------:R-:W-:-:S04]  /*49270*/  @!P2 LOP3.LUT R4, R5, R4, RZ, 0x3c, !PT ;  /* 0x000000040504a212 */ /* 0x000fc800078e3cff */
[----:B------:R-:W-:-:S05]  /*49280*/  @!P2 LOP3.LUT R5, R5, R4, RZ, 0x3c, !PT ;  /* 0x000000040505a212 */ /* 0x000fca00078e3cff */
[----:B------:R-:W4:Y:S04]  /*49290*/  @!P2 LDG.E.U16 R29, [R4.64] ;  /* 0x00000006041da981 */ /* 0x000f28000c1e1500 */
[----:B----4-:R0:W-:Y:S04]  /*492a0*/  STL [R1+0x60], R29 ;  /* 0x0000601d01007387 */ /* 0x0101e80000100800 */
[----:B0-----:R-:W4:Y:S04]  /*492b0*/  LDL.LU R29, [R1+0x7e4c] ;  /* 0x007e4c00011d7983 */ /* 0x001f280000300800 */
[----:B------:R-:W2:Y:S04]  /*492c0*/  LDL R4, [R1+0x1c24] ;  /* 0x001c240001047983 */ /* 0x000ea80000100800 */
[----:B------:R-:W2:Y:S01]  /*492d0*/  LDL R5, [R1+0x1c28] ;  /* 0x001c280001057983 */ /* 0x000ea20000100800 */
[----:B------:R-:W-:-:S02]  /*492e0*/  PRMT R28, RZ, 0x7610, R28 ;  /* 0x00007610ff1c7816 */ /* 0x000fc4000000001c */
[----:B--2---:R-:W-:-:S04]  /*492f0*/  @!P2 LOP3.LUT R5, R5, R4, RZ, 0x3c, !PT ;  /* 0x000000040505a212 */ /* 0x004fc800078e3cff */
[----:B------:R-:W-:-:S04]  /*49300*/  @!P2 LOP3.LUT R4, R5, R4, RZ, 0x3c, !PT ;  /* 0x000000040504a212 */ /* 0x000fc800078e3cff */
[----:B------:R-:W-:-:S05]  /*49310*/  @!P2 LOP3.LUT R5, R5, R4, RZ, 0x3c, !PT ;  /* 0x000000040505a212 */ /* 0x000fca00078e3cff */
[----:B------:R-:W2:Y:S04]  /*49320*/  @!P2 LDG.E.U16 R28, [R4.64] ;  /* 0x00000006041ca981 */ /* 0x000ea8000c1e1500 */
[----:B--2---:R0:W-:Y:S04]  /*49330*/  STL [R1+0x5c], R28 ;  /* 0x00005c1c01007387 */ /* 0x0041e80000100800 */
[----:B0-----:R-:W2:Y:S04]  /*49340*/  LDL.LU R28, [R1+0x7e48] ;  /* 0x007e4800011c7983 */ /* 0x001ea80000300800 */
        /* <DEDUP_REMOVED lines=53> */
[----:B0-----:R-:W2:Y:S01]  /*496a0*/  LDL.LU R13, [R1+0x7e30] ;  /* 0x007e3000010d7983 */ /* 0x001ea20000300800 */
[----:B------:R-:W2:Y:S02]  /*496b0*/  LDL R4, [R1+0x1a64] ;  /* 0x001a640001047983 */ /* 0x000ea40000100800 */
        /* <DEDUP_REMOVED lines=50> */
[----:B------:R0:W2:Y:S04]  /*499e0*/  @!P2 LDG.E.U16 R15, [R4.64] ;  /* 0x00000006040fa981 */ /* 0x0000a8000c1e1500 */
[----:B0-----:R-:W2:Y:S04]  /*499f0*/  LDL R4, [R1+0x18e4] ;  /* 0x0018e40001047983 */ /* 0x001ea80000100800 */
[----:B------:R-:W2:Y:S01]  /*49a00*/  LDL R5, [R1+0x18e8] ;  /* 0x0018e80001057983 */ /* 0x000ea20000100800 */
[----:B------:R-:W-:Y:S02]  /*49a10*/  PRMT R7, RZ, 0x7610, R7 ;  /* 0x00007610ff077816 */ /* 0x000fe40000000007 */
[----:B--2---:R-:W-:-:S04]  /*49a20*/  @!P2 LOP3.LUT R5, R5, R4, RZ, 0x3c, !PT ;  /* 0x000000040505a212 */ /* 0x004fc800078e3cff */
[----:B------:R-:W-:-:S04]  /*49a30*/  @!P2 LOP3.LUT R4, R5, R4, RZ, 0x3c, !PT ;  /* 0x000000040504a212 */ /* 0x000fc800078e3cff */
[----:B------:R-:W-:-:S05]  /*49a40*/  @!P2 LOP3.LUT R5, R5, R4, RZ, 0x3c, !PT ;  /* 0x000000040505a212 */ /* 0x000fca00078e3cff */
[----:B------:R-:W2:Y:S04]  /*49a50*/  @!P2 LDG.E.U16 R7, [R4.64] ;  /* 0x000000060407a981 */ /* 0x000ea8000c1e1500 */
[----:B------:R0:W-:Y:S04]  /*49a60*/  STL [R1+0x2c], R15 ;  /* 0x00002c0f01007387 */ /* 0x0001e80000100800 */
[----:B0-----:R-:W3:Y:S04]  /*49a70*/  LDL R15, [R1+0x17a8] ;  /* 0x0017a800010f7983 */ /* 0x001ee80000100800 */
        /* <DEDUP_REMOVED lines=35> */
[----:B------:R-:W2:Y:S01]  /*49cb0*/  @!P2 LDG.E.U16 R17, [R4.64] ;  /* 0x000000060411a981 */ /* 0x000ea2000c1e1500 */
[----:B------:R-:W-:-:S03]  /*49cc0*/  PRMT R14, RZ, 0x7610, R14 ;  /* 0x00007610ff0e7816 */ /* 0x000fc6000000000e */
[----:B--2---:R0:W-:Y:S04]  /*49cd0*/  STL [R1+0x18], R17 ;  /* 0x0000181101007387 */ /* 0x0041e80000100800 */
[----:B0-----:R-:W2:Y:S01]  /*49ce0*/  LDL.LU R17, [R1+0x7e08] ;  /* 0x007e080001117983 */ /* 0x001ea20000300800 */
[----:B------:R-:W2:Y:S02]  /*49cf0*/  LDL R5, [R1+0x17a4] ;  /* 0x0017a40001057983 */ /* 0x000ea40000100800 */
[----:B---3--:R-:W-:Y:S01]  /*49d00*/  @!P2 IMAD.MOV.U32 R4, RZ, RZ, R15 ;  /* 0x000000ffff04a224 */ /* 0x008fe200078e000f */
[----:B------:R-:W-:Y:S01]  /*49d10*/  PRMT R19, RZ, 0x7610, R19 ;  /* 0x00007610ff137816 */ /* 0x000fe20000000013 */
[----:B------:R-:W3:Y:S04]  /*49d20*/  LDL R15, [R1+0x1624] ;  /* 0x00162400010f7983 */ /* 0x000ee80000100800 */
[----:B--2---:R0:W2:Y:S04]  /*49d30*/  @!P2 LDG.E.U16 R14, [R4.64] ;  /* 0x00000006040ea981 */ /* 0x0040a8000c1e1500 */
[----:B0-----:R-:W2:Y:S04]  /*49d40*/  LDL R4, [R1+0x1764] ;  /* 0x0017640001047983 */ /* 0x001ea80000100800 */
[----:B------:R-:W2:Y:S02]  /*49d50*/  LDL R5, [R1+0x1768] ;  /* 0x0017680001057983 */ /* 0x000ea40000100800 */
        /* <DEDUP_REMOVED lines=41> */
[----:B------:R3:W2:Y:S01]  /*49ff0*/  @!P2 LDG.E.U16 R2, [R4.64] ;  /* 0x000000060402a981 */ /* 0x0006a2000c1e1500 */
[----:B----4-:R-:W-:Y:S01]  /*4a000*/  PRMT R29, RZ, 0x7610, R29 ;  /* 0x00007610ff1d7816 */ /* 0x010fe2000000001d */
[----:B---3--:R-:W-:Y:S02]  /*4a010*/  @!P2 IMAD.MOV.U32 R4, RZ, RZ, R14 ;  /* 0x000000ffff04a224 */ /* 0x008fe400078e000e */
[----:B------:R-:W-:-:S05]  /*4a020*/  @!P2 IMAD.MOV.U32 R5, RZ, RZ, R15 ;  /* 0x000000ffff05a224 */ /* 0x000fca00078e000f */
[----:B------:R0:W3:Y:S04]  /*4a030*/  @!P2 LDG.E.U16 R29, [R4.64] ;  /* 0x00000006041da981 */ /* 0x0000e8000c1e1500 */
[----:B--2---:R-:W-:Y:S01]  /*4a040*/  STL [R1], R2 ;  /* 0x0000000201007387 */ /* 0x004fe20000100800 */
[----:B0-----:R-:W2:Y:S02]  /*4a050*/  LDL R4, [R1+0x15e4] ;  /* 0x0015e40001047983 */ /* 0x001ea40000100800 */
[----:B------:R-:W2:Y:S01]  /*4a060*/  LDL R5, [R1+0x15e8] ;  /* 0x0015e80001057983 */ /* 0x000ea20000100800 */
[----:B------:R-:W-:Y:S01]  /*4a070*/  PRMT R28, RZ, 0x7610, R28 ;  /* 0x00007610ff1c7816 */ /* 0x000fe2000000001c */
[----:B------:R-:W4:Y:S04]  /*4a080*/  LDL R15, [R1+0x1524] ;  /* 0x00152400010f7983 */ /* 0x000f280000100800 */
[----:B------:R-:W4:Y:S04]  /*4a090*/  LDL R14, [R1+0x1528] ;  /* 0x00152800010e7983 */ /* 0x000f280000100800 */
[----:B---3--:R0:W-:Y:S01]  /*4a0a0*/  STL [R1+0x7d5c], R29 ;  /* 0x007d5c1d01007387 */ /* 0x0081e20000100800 */
[----:B------:R-:W-:-:S03]  /*4a0b0*/  PRMT R27, RZ, 0x7610, R27 ;  /* 0x00007610ff1b7816 */ /* 0x000fc6000000001b */
[----:B0-----:R-:W3:Y:S01]  /*4a0c0*/  LDL R29, [R1+0x14e8] ;  /* 0x0014e800011d7983 */ /* 0x001ee20000100800 */
[----:B--2---:R-:W-:-:S04]  /*4a0d0*/  @!P2 LOP3.LUT R5, R5, R4, RZ, 0x3c, !PT ;  /* 0x000000040505a212 */ /* 0x004fc800078e3cff */
[----:B------:R-:W-:-:S04]  /*4a0e0*/  @!P2 LOP3.LUT R4, R5, R4, RZ, 0x3c, !PT ;  /* 0x000000040504a212 */ /* 0x000fc800078e3cff */
[----:B------:R-:W-:-:S05]  /*4a0f0*/  @!P2 LOP3.LUT R5, R5, R4, RZ, 0x3c, !PT ;  /* 0x000000040505a212 */ /* 0x000fca00078e3cff */
[----:B------:R0:W2:Y:S04]  /*4a100*/  @!P2 LDG.E.U16 R28, [R4.64] ;  /* 0x00000006041ca981 */ /* 0x0000a8000c1e1500 */
[----:B0-----:R-:W2:Y:S04]  /*4a110*/  LDL R4, [R1+0x15a4] ;  /* 0x0015a40001047983 */ /* 0x001ea80000100800 */
[----:B------:R-:W2:Y:S02]  /*4a120*/  LDL R5, [R1+0x15a8] ;  /* 0x0015a80001057983 */ /* 0x000ea40000100800 */
[----:B--2---:R-:W-:-:S04]  /*4a130*/  @!P2 LOP3.LUT R5, R5, R4, RZ, 0x3c, !PT ;  /* 0x000000040505a212 */ /* 0x004fc800078e3cff */
[----:B------:R-:W-:-:S04]  /*4a140*/  @!P2 LOP3.LUT R4, R5, R4, RZ, 0x3c, !PT ;  /* 0x000000040504a212 */ /* 0x000fc800078e3cff */
[----:B------:R-:W-:Y:S01]  /*4a150*/  @!P2 LOP3.LUT R5, R5, R4, RZ, 0x3c, !PT ;  /* 0x000000040505a212 */ /* 0x000fe200078e3cff */
[----:B------:R0:W-:Y:S04]  /*4a160*/  STL [R1+0x7d60], R28 ;  /* 0x007d601c01007387 */ /* 0x0001e80000100800 */
[----:B------:R1:W2:Y:S01]  /*4a170*/  @!P2 LDG.E.U16 R27, [R4.64] ;  /* 0x00000006041ba981 */ /* 0x0002a2000c1e1500 */
[----:B------:R-:W-:-:S03]  /*4a180*/  PRMT R26, RZ, 0x7610, R26 ;  /* 0x00007610ff1a7816 */ /* 0x000fc6000000001a */
[----:B0-----:R-:W2:Y:S04]  /*4a190*/  LDL R28, [R1+0x14e4] ;  /* 0x0014e400011c7983 */ /* 0x001ea80000100800 */
[----:B-1----:R-:W2:Y:S04]  /*4a1a0*/  LDL R4, [R1+0x1564] ;  /* 0x0015640001047983 */ /* 0x002ea80000100800 */
[----:B------:R-:W2:Y:S02]  /*4a1b0*/  LDL R5, [R1+0x1568] ;  /* 0x0015680001057983 */ /* 0x000ea40000100800 */
[----:B--2---:R-:W-:-:S04]  /*4a1c0*/  @!P2 LOP3.LUT R5, R5, R4, RZ, 0x3c, !PT ;  /* 0x000000040505a212 */ /* 0x004fc800078e3cff */
[----:B------:R-:W-:-:S04]  /*4a1d0*/  @!P2 LOP3.LUT R4, R5, R4, RZ, 0x3c, !PT ;  /* 0x000000040504a212 */ /* 0x000fc800078e3cff */
[----:B------:R-:W-:-:S05]  /*4a1e0*/  @!P2 LOP3.LUT R5, R5, R4, RZ, 0x3c, !PT ;  /* 0x000000040505a212 */ /* 0x000fca00078e3cff */
[----:B------:R4:W2:Y:S01]  /*4a1f0*/  @!P2 LDG.E.U16 R26, [R4.64] ;  /* 0x00000006041aa981 */ /* 0x0008a2000c1e1500 */
[----:B------:R-:W-:Y:S02]  /*4a200*/  PRMT R25, RZ, 0x7610, R25 ;  /* 0x00007610ff197816 */ /* 0x000fe40000000019 */
[----:B------:R-:W-:Y:S01]  /*4a210*/  PRMT R24, RZ, 0x7610, R24 ;  /* 0x00007610ff187816 */ /* 0x000fe20000000018 */
[----:B----4-:R-:W-:Y:S02]  /*4a220*/  @!P2 IMAD.MOV.U32 R4, RZ, RZ, R14 ;  /* 0x000000ffff04a224 */ /* 0x010fe400078e000e */
[----:B------:R-:W-:Y:S01]  /*4a230*/  @!P2 IMAD.MOV.U32 R5, RZ, RZ, R15 ;  /* 0x000000ffff05a224 */ /* 0x000fe200078e000f */
[----:B------:R0:W-:Y:S04]  /*4a240*/  STL [R1+0x7d64], R27 ;  /* 0x007d641b01007387 */ /* 0x0001e80000100800 */
[----:B------:R3:W4:Y:S04]  /*4a250*/  @!P2 LDG.E.U16 R25, [R4.64] ;  /* 0x000000060419a981 */ /* 0x000728000c1e1500 */
[----:B0-----:R-:W4:Y:S01]  /*4a260*/  LDL R27, [R1+0x14a8] ;  /* 0x0014a800011b7983 */ /* 0x001f220000100800 */
[----:B---3--:R-:W-:-:S02]  /*4a270*/  @!P2 IMAD.MOV.U32 R4, RZ, RZ, R29 ;  /* 0x000000ffff04a224 */ /* 0x008fc400078e001d */
[----:B------:R-:W-:-:S05]  /*4a280*/  @!P2 IMAD.MOV.U32 R5, RZ, RZ, R28 ;  /* 0x000000ffff05a224 */ /* 0x000fca00078e001c */
[----:B------:R0:W3:Y:S04]  /*4a290*/  @!P2 LDG.E.U16 R24, [R4.64] ;  /* 0x000000060418a981 */ /* 0x0000e8000c1e1500 */
[----:B--2---:R1:W-:Y:S01]  /*4a2a0*/  STL [R1+0x7d68], R26 ;  /* 0x007d681a01007387 */ /* 0x0043e20000100800 */
[----:B------:R-:W2:Y:S02]  /*4a2b0*/  LDL R15, [R1+0x1464] ;  /* 0x00146400010f7983 */ /* 0x000ea40000100800 */
[----:B------:R-:W2:Y:S01]  /*4a2c0*/  LDL R14, [R1+0x1468] ;  /* 0x00146800010e7983 */ /* 0x000ea20000100800 */
[----:B-1----:R-:W2:Y:S04]  /*4a2d0*/  LDL R26, [R1+0x14a4] ;  /* 0x0014a400011a7983 */ /* 0x002ea80000100800 */
[----:B----4-:R1:W-:Y:S01]  /*4a2e0*/  STL [R1+0x7d6c], R25 ;  /* 0x007d6c1901007387 */ /* 0x0103e20000100800 */
[----:B------:R-:W4:Y:S02]  /*4a2f0*/  LDL R29, [R1+0x1424] ;  /* 0x00142400011d7983 */ /* 0x000f240000100800 */
[----:B------:R-:W4:Y:S02]  /*4a300*/  LDL R28, [R1+0x1428] ;  /* 0x00142800011c7983 */ /* 0x000f240000100800 */
[----:B0-----:R-:W-:Y:S01]  /*4a310*/  @!P2 IMAD.MOV.U32 R4, RZ, RZ, R27 ;  /* 0x000000ffff04a224 */ /* 0x001fe200078e001b */
[----:B---3--:R0:W-:Y:S01]  /*4a320*/  STL [R1+0x7d70], R24 ;  /* 0x007d701801007387 */ /* 0x0081e20000100800 */
[----:B------:R-:W3:Y:S01]  /*4a330*/  LDL R27, [R1+0x13e4] ;  /* 0x0013e400011b7983 */ /* 0x000ee20000100800 */
[----:B------:R-:W-:-:S02]  /*4a340*/  PRMT R20, RZ, 0x7610, R20 ;  /* 0x00007610ff147816 */ /* 0x000fc40000000014 */
[----:B------:R-:W-:Y:S02]  /*4a350*/  PRMT R13, RZ, 0x7610, R13 ;  /* 0x00007610ff0d7816 */ /* 0x000fe4000000000d */
[----:B------:R-:W-:Y:S02]  /*4a360*/  PRMT R12, RZ, 0x7610, R12 ;  /* 0x00007610ff0c7816 */ /* 0x000fe4000000000c */
[----:B------:R-:W-:Y:S01]  /*4a370*/  PRMT R11, RZ, 0x7610, R11 ;  /* 0x00007610ff0b7816 */ /* 0x000fe2000000000b */
[----:B-1----:R-:W3:Y:S04]  /*4a380*/  LDL R25, [R1+0x13a4] ;  /* 0x0013a40001197983 */ /* 0x002ee80000100800 */
[----:B0-----:R-:W3:Y:S01]  /*4a390*/  LDL R24, [R1+0x13a8] ;  /* 0x0013a80001187983 */ /* 0x001ee20000100800 */
[----:B--2---:R-:W-:-:S03]  /*4a3a0*/  @!P2 IMAD.MOV.U32 R5, RZ, RZ, R26 ;  /* 0x000000ffff05a224 */ /* 0x004fc600078e001a */
[----:B------:R-:W2:Y:S04]  /*4a3b0*/  LDL R26, [R1+0x13e8] ;  /* 0x0013e800011a7983 */ /* 0x000ea80000100800 */
[----:B------:R0:W2:Y:S02]  /*4a3c0*/  @!P2 LDG.E.U16 R20, [R4.64] ;  /* 0x000000060414a981 */ /* 0x0000a4000c1e1500 */
[----:B0-----:R-:W-:Y:S02]  /*4a3d0*/  @!P2 IMAD.MOV.U32 R4, RZ, RZ, R14 ;  /* 0x000000ffff04a224 */ /* 0x001fe400078e000e */
[----:B------:R-:W-:-:S05]  /*4a3e0*/  @!P2 IMAD.MOV.U32 R5, RZ, RZ, R15 ;  /* 0x000000ffff05a224 */ /* 0x000fca00078e000f */
[----:B------:R4:W2:Y:S02]  /*4a3f0*/  @!P2 LDG.E.U16 R13, [R4.64] ;  /* 0x00000006040da981 */ /* 0x0008a4000c1e1500 */
[----:B----4-:R-:W-:Y:S02]  /*4a400*/  @!P2 IMAD.MOV.U32 R4, RZ, RZ, R28 ;  /* 0x000000ffff04a224 */ /* 0x010fe400078e001c */
[----:B------:R-:W-:-:S05]  /*4a410*/  @!P2 IMAD.MOV.U32 R5, RZ, RZ, R29 ;  /* 0x000000ffff05a224 */ /* 0x000fca00078e001d */
[----:B------:R3:W4:Y:S02]  /*4a420*/  @!P2 LDG.E.U16 R12, [R4.64] ;  /* 0x00000006040ca981 */ /* 0x000724000c1e1500 */
[----:B---3--:R-:W-:Y:S02]  /*4a430*/  @!P2 IMAD.MOV.U32 R5, RZ, RZ, R27 ;  /* 0x000000ffff05a224 */ /* 0x008fe400078e001b */
[----:B--2---:R-:W-:-:S05]  /*4a440*/  @!P2 IMAD.MOV.U32 R4, RZ, RZ, R26 ;  /* 0x000000ffff04a224 */ /* 0x004fca00078e001a */
[----:B------:R0:W2:Y:S04]  /*4a450*/  @!P2 LDG.E.U16 R11, [R4.64] ;  /* 0x00000006040ba981 */ /* 0x0000a8000c1e1500 */
[----:B------:R1:W-:Y:S01]  /*4a460*/  STL [R1+0x7d74], R20 ;  /* 0x007d741401007387 */ /* 0x0003e20000100800 */
[----:B------:R-:W3:Y:S02]  /*4a470*/  LDL R15, [R1+0x1364] ;  /* 0x00136400010f7983 */ /* 0x000ee40000100800 */
[----:B------:R-:W3:Y:S01]  /*4a480*/  LDL R14, [R1+0x1368] ;  /* 0x00136800010e7983 */ /* 0x000ee20000100800 */
[----:B------:R4:W-:Y:S04]  /*4a490*/  STL [R1+0x7d78], R13 ;  /* 0x007d780d01007387 */ /* 0x0009e80000100800 */
[----:B-1----:R-:W3:Y:S01]  /*4a4a0*/  LDL R20, [R1+0x1324] ;  /* 0x0013240001147983 */ /* 0x002ee20000100800 */
[----:B0-----:R-:W-:-:S02]  /*4a4b0*/  @!P2 IMAD.MOV.U32 R4, RZ, RZ, R24 ;  /* 0x000000ffff04a224 */ /* 0x001fc400078e0018 */
[----:B------:R-:W-:Y:S01]  /*4a4c0*/  @!P2 IMAD.MOV.U32 R5, RZ, RZ, R25 ;  /* 0x000000ffff05a224 */ /* 0x000fe200078e0019 */
[----:B----4-:R-:W4:Y:S04]  /*4a4d0*/  LDL R13, [R1+0x1328] ;  /* 0x00132800010d7983 */ /* 0x010f280000100800 */
[----:B------:R0:W-:Y:S01]  /*4a4e0*/  STL [R1+0x7d7c], R12 ;  /* 0x007d7c0c01007387 */ /* 0x0001e20000100800 */
[----:B------:R-:W-:Y:S02]  /*4a4f0*/  PRMT R10, RZ, 0x7610, R10 ;  /* 0x00007610ff0a7816 */ /* 0x000fe4000000000a */
[----:B------:R-:W-:-:S04]  /*4a500*/  PRMT R9, RZ, 0x7610, R9 ;  /* 0x00007610ff097816 */ /* 0x000fc80000000009 */
[----:B------:R3:W4:Y:S04]  /*4a510*/  @!P2 LDG.E.U16 R10, [R4.64] ;  /* 0x00000006040aa981 */ /* 0x000728000c1e1500 */
[----:B--2---:R1:W-:Y:S01]  /*4a520*/  STL [R1+0x7d80], R11 ;  /* 0x007d800b01007387 */ /* 0x0043e20000100800 */
[----:B------:R-:W2:Y:S02]  /*4a530*/  LDL R25, [R1+0x12e4] ;  /* 0x0012e40001197983 */ /* 0x000ea40000100800 */
[----:B------:R-:W2:Y:S02]  /*4a540*/  LDL R24, [R1+0x12e8] ;  /* 0x0012e80001187983 */ /* 0x000ea40000100800 */
[----:B---3--:R-:W-:Y:S02]  /*4a550*/  @!P2 IMAD.MOV.U32 R4, RZ, RZ, R14 ;  /* 0x000000ffff04a224 */ /* 0x008fe400078e000e */
[----:B------:R-:W-:-:S05]  /*4a560*/  @!P2 IMAD.MOV.U32 R5, RZ, RZ, R15 ;  /* 0x000000ffff05a224 */ /* 0x000fca00078e000f */
[----:B------:R3:W2:Y:S01]  /*4a570*/  @!P2 LDG.E.U16 R9, [R4.64] ;  /* 0x000000060409a981 */ /* 0x0006a2000c1e1500 */
[----:B------:R-:W-:Y:S02]  /*4a580*/  PRMT R8, RZ, 0x7610, R8 ;  /* 0x00007610ff087816 */ /* 0x000fe40000000008 */
[----:B------:R-:W-:Y:S01]  /*4a590*/  PRMT R7, RZ, 0x7610, R7 ;  /* 0x00007610ff077816 */ /* 0x000fe20000000007 */
[----:B---3--:R-:W-:Y:S02]  /*4a5a0*/  @!P2 IMAD.MOV.U32 R5, RZ, RZ, R20 ;  /* 0x000000ffff05a224 */ /* 0x008fe400078e0014 */
[----:B----4-:R-:W-:-:S05]  /*4a5b0*/  @!P2 IMAD.MOV.U32 R4, RZ, RZ, R13 ;  /* 0x000000ffff04a224 */ /* 0x010fca00078e000d */
[----:B------:R2:W3:Y:S04]  /*4a5c0*/  @!P2 LDG.E.U16 R8, [R4.64] ;  /* 0x000000060408a981 */ /* 0x0004e8000c1e1500 */
[----:B------:R2:W-:Y:S01]  /*4a5d0*/  STL [R1+0x7d84], R10 ;  /* 0x007d840a01007387 */ /* 0x0005e20000100800 */
[----:B------:R-:W2:Y:S02]  /*4a5e0*/  LDL R15, [R1+0x12bc] ;  /* 0x0012bc00010f7983 */ /* 0x000ea40000100800 */
[----:B------:R-:W2:Y:S02]  /*4a5f0*/  LDL R14, [R1+0x21b8] ;  /* 0x0021b800010e7983 */ /* 0x000ea40000100800 */
[----:B--2---:R-:W-:Y:S02]  /*4a600*/  @!P2 IMAD.MOV.U32 R5, RZ, RZ, R25 ;  /* 0x000000ffff05a224 */ /* 0x004fe400078e0019 */
[----:B------:R-:W-:-:S05]  /*4a610*/  @!P2 IMAD.MOV.U32 R4, RZ, RZ, R24 ;  /* 0x000000ffff04a224 */ /* 0x000fca00078e0018 */
[----:B------:R2:W4:Y:S04]  /*4a620*/  @!P2 LDG.E.U16 R7, [R4.64] ;  /* 0x000000060407a981 */ /* 0x000528000c1e1500 */
[----:B------:R2:W-:Y:S01]  /*4a630*/  STL [R1+0x7d88], R9 ;  /* 0x007d880901007387 */ /* 0x0005e20000100800 */
[----:B------:R-:W4:Y:S02]  /*4a640*/  LDL R20, [R1+0x21bc] ;  /* 0x0021bc0001147983 */ /* 0x000f240000100800 */
[----:B------:R-:W4:Y:S02]  /*4a650*/  LDL R13, [R1+0x21f8] ;  /* 0x0021f800010d7983 */ /* 0x000f240000100800 */
[----:B0-----:R-:W4:Y:S01]  /*4a660*/  LDL R12, [R1+0x21fc] ;  /* 0x0021fc00010c7983 */ /* 0x001f220000100800 */
[----:B-1----:R-:W4:Y:S01]  /*4a670*/  LDL R11, [R1+0x2238] ;  /* 0x00223800010b7983 */ /* 0x002f220000100800 */
[----:B------:R-:W-:-:S03]  /*4a680*/  PRMT R6, RZ, 0x7610, R6 ;  /* 0x00007610ff067816 */ /* 0x000fc60000000006 */
[----:B---3--:R0:W-:Y:S01]  /*4a690*/  STL [R1+0x7d8c], R8 ;  /* 0x007d8c0801007387 */ /* 0x0081e20000100800 */
[----:B--2---:R-:W3:Y:S02]  /*4a6a0*/  LDL R10, [R1+0x223c] ;  /* 0x00223c00010a7983 */ /* 0x004ee40000100800 */
[----:B------:R-:W3:Y:S01]  /*4a6b0*/  LDL R9, [R1+0x2278] ;  /* 0x0022780001097983 */ /* 0x000ee20000100800 */
[----:B------:R-:W-:Y:S01]  /*4a6c0*/  PRMT R5, RZ, 0x7610, R5 ;  /* 0x00007610ff057816 */ /* 0x000fe20000000005 */
[----:B------:R1:W3:Y:S04]  /*4a6d0*/  @!P2 LDG.E.U16 R6, [R14.64] ;  /* 0x000000060e06a981 */ /* 0x0002e8000c1e1500 */
[----:B----4-:R4:W-:Y:S01]  /*4a6e0*/  STL [R1+0x7d90], R7 ;  /* 0x007d900701007387 */ /* 0x0109e20000100800 */
[----:B0-----:R-:W2:Y:S03]  /*4a6f0*/  LDL R8, [R1+0xea0] ;  /* 0x000ea00001087983 */ /* 0x001ea60000100800 */
[----:B----4-:R-:W4:Y:S01]  /*4a700*/  LDL R7, [R1+0x12b0] ;  /* 0x0012b00001077983 */ /* 0x010f220000100800 */
[----:B-1----:R-:W-:-:S02]  /*4a710*/  @!P2 IMAD.MOV.U32 R14, RZ, RZ, R13 ;  /* 0x000000ffff0ea224 */ /* 0x002fc400078e000d */
[----:B------:R-:W-:-:S05]  /*4a720*/  @!P2 IMAD.MOV.U32 R15, RZ, RZ, R20 ;  /* 0x000000ffff0fa224 */ /* 0x000fca00078e0014 */
[----:B------:R0:W4:Y:S01]  /*4a730*/  @!P2 LDG.E.U16 R5, [R14.64] ;  /* 0x000000060e05a981 */ /* 0x000122000c1e1500 */
[----:B------:R-:W-:Y:S02]  /*4a740*/  PRMT R4, RZ, 0x7610, R4 ;  /* 0x00007610ff047816 */ /* 0x000fe40000000004 */
[----:B------:R-:W-:Y:S01]  /*4a750*/  PRMT R3, RZ, 0x7610, R3 ;  /* 0x00007610ff037816 */ /* 0x000fe20000000003 */
[----:B0-----:R-:W-:Y:S02]  /*4a760*/  @!P2 IMAD.MOV.U32 R14, RZ, RZ, R11 ;  /* 0x000000ffff0ea224 */ /* 0x001fe400078e000b */
[----:B------:R-:W-:-:S05]  /*4a770*/  @!P2 IMAD.MOV.U32 R15, RZ, RZ, R12 ;  /* 0x000000ffff0fa224 */ /* 0x000fca00078e000c */
[----:B------:R3:W4:Y:S01]  /*4a780*/  @!P2 LDG.E.U16 R4, [R14.64] ;  /* 0x000000060e04a981 */ /* 0x000722000c1e1500 */
[----:B------:R-:W-:Y:S01]  /*4a790*/  PRMT R18, RZ, 0x7610, R18 ;  /* 0x00007610ff127816 */ /* 0x000fe20000000012 */
[----:B---3--:R-:W-:Y:S02]  /*4a7a0*/  @!P2 IMAD.MOV.U32 R14, RZ, RZ, R9 ;  /* 0x000000ffff0ea224 */ /* 0x008fe400078e0009 */
[----:B------:R-:W-:-:S05]  /*4a7b0*/  @!P2 IMAD.MOV.U32 R15, RZ, RZ, R10 ;  /* 0x000000ffff0fa224 */ /* 0x000fca00078e000a */
[----:B------:R2:W3:Y:S04]  /*4a7c0*/  @!P2 LDG.E.U16 R3, [R14.64] ;  /* 0x000000060e03a981 */ /* 0x0004e8000c1e1500 */
[----:B------:R0:W-:Y:S01]  /*4a7d0*/  STL [R1+0x7d94], R6 ;  /* 0x007d940601007387 */ /* 0x0001e20000100800 */
[----:B--2---:R-:W-:Y:S02]  /*4a7e0*/  @!P2 IMAD.MOV.U32 R15, RZ, RZ, R8 ;  /* 0x000000ffff0fa224 */ /* 0x004fe400078e0008 */
[----:B----4-:R-:W-:-:S05]  /*4a7f0*/  @!P2 IMAD.MOV.U32 R14, RZ, RZ, R7 ;  /* 0x000000ffff0ea224 */ /* 0x010fca00078e0007 */
[----:B------:R-:W2:Y:S04]  /*4a800*/  @!P2 LDG.E.U16 R18, [R14.64] ;  /* 0x000000060e12a981 */ /* 0x000ea8000c1e1500 */
[----:B------:R1:W-:Y:S01]  /*4a810*/  STL [R1+0x7d98], R5 ;  /* 0x007d980501007387 */ /* 0x0003e20000100800 */
[----:B0-----:R-:W4:Y:S03]  /*4a820*/  LDL R6, [R1+0x215c] ;  /* 0x00215c0001067983 */ /* 0x001f260000100800 */
[----:B-1----:R-:W4:Y:S04]  /*4a830*/  LDL R5, [R1+0x2160] ;  /* 0x0021600001057983 */ /* 0x002f280000100800 */
[----:B------:R0:W-:Y:S01]  /*4a840*/  STL [R1+0x7d9c], R4 ;  /* 0x007d9c0401007387 */ /* 0x0001e20000100800 */
[----:B------:R-:W4:Y:S03]  /*4a850*/  LDL R13, [R1+0x211c] ;  /* 0x00211c00010d7983 */ /* 0x000f260000100800 */
[----:B0-----:R-:W4:Y:S04]  /*4a860*/  LDL R4, [R1+0x2120] ;  /* 0x0021200001047983 */ /* 0x001f280000100800 */
[----:B---3--:R0:W-:Y:S01]  /*4a870*/  STL [R1+0x7da0], R3 ;  /* 0x007da00301007387 */ /* 0x0081e20000100800 */
[----:B------:R-:W3:Y:S02]  /*4a880*/  LDL R12, [R1+0x20dc] ;  /* 0x0020dc00010c7983 */ /* 0x000ee40000100800 */
[----:B------:R-:W3:Y:S02]  /*4a890*/  LDL R11, [R1+0x20e0] ;  /* 0x0020e000010b7983 */ /* 0x000ee40000100800 */
[----:B------:R-:W3:Y:S01]  /*4a8a0*/  LDL R9, [R1+0x20a0] ;  /* 0x0020a00001097983 */ /* 0x000ee20000100800 */
[----:B------:R-:W-:Y:S01]  /*4a8b0*/  PRMT R16, RZ, 0x7610, R16 ;  /* 0x00007610ff107816 */ /* 0x000fe20000000010 */
[----:B--2---:R-:W-:Y:S01]  /*4a8c0*/  STL [R1+0x7da4], R18 ;  /* 0x007da41201007387 */ /* 0x004fe20000100800 */
[----:B------:R-:W2:Y:S02]  /*4a8d0*/  LDL R10, [R1+0x209c] ;  /* 0x00209c00010a7983 */ /* 0x000ea40000100800 */
[----:B------:R-:W2:Y:S02]  /*4a8e0*/  LDL R8, [R1+0x205c] ;  /* 0x00205c0001087983 */ /* 0x000ea40000100800 */
[----:B------:R-:W2:Y:S02]  /*4a8f0*/  LDL R7, [R1+0x2060] ;  /* 0x0020600001077983 */ /* 0x000ea40000100800 */
[----:B----4-:R-:W-:-:S02]  /*4a900*/  @!P2 IMAD.MOV.U32 R15, RZ, RZ, R6 ;  /* 0x000000ffff0fa224 */ /* 0x010fc400078e0006 */
[----:B------:R-:W4:Y:S01]  /*4a910*/  LDL R6, [R1+0x201c] ;  /* 0x00201c0001067983 */ /* 0x000f220000100800 */
[----:B------:R-:W-:-:S03]  /*4a920*/  @!P2 IMAD.MOV.U32 R14, RZ, RZ, R5 ;  /* 0x000000ffff0ea224 */ /* 0x000fc600078e0005 */
[----:B------:R-:W4:Y:S04]  /*4a930*/  LDL R5, [R1+0x2020] ;  /* 0x0020200001057983 */ /* 0x000f280000100800 */
[----:B------:R1:W4:Y:S01]  /*4a940*/  @!P2 LDG.E.U16 R16, [R14.64] ;  /* 0x000000060e10a981 */ /* 0x000322000c1e1500 */
[----:B------:R-:W-:Y:S02]  /*4a950*/  PRMT R17, RZ, 0x7610, R17 ;  /* 0x00007610ff117816 */ /* 0x000fe40000000011 */
[----:B------:R-:W-:Y:S01]  /*4a960*/  PRMT R19, RZ, 0x7610, R19 ;  /* 0x00007610ff137816 */ /* 0x000fe20000000013 */
[----:B-1----:R-:W-:Y:S02]  /*4a970*/  @!P2 IMAD.MOV.U32 R15, RZ, RZ, R13 ;  /* 0x000000ffff0fa224 */ /* 0x002fe400078e000d */
[----:B------:R-:W-:-:S05]  /*4a980*/  @!P2 IMAD.MOV.U32 R14, RZ, RZ, R4 ;  /* 0x000000ffff0ea224 */ /* 0x000fca00078e0004 */
[----:B------:R3:W4:Y:S01]  /*4a990*/  @!P2 LDG.E.U16 R17, [R14.64] ;  /* 0x000000060e11a981 */ /* 0x000722000c1e1500 */
[----:B------:R-:W-:Y:S01]  /*4a9a0*/  PRMT R21, RZ, 0x7610, R21 ;  /* 0x00007610ff157816 */ /* 0x000fe20000000015 */
[----:B---3--:R-:W-:Y:S02]  /*4a9b0*/  @!P2 IMAD.MOV.U32 R14, RZ, RZ, R11 ;  /* 0x000000ffff0ea224 */ /* 0x008fe400078e000b */
[----:B------:R-:W-:-:S05]  /*4a9c0*/  @!P2 IMAD.MOV.U32 R15, RZ, RZ, R12 ;  /* 0x000000ffff0fa224 */ /* 0x000fca00078e000c */
[----:B------:R1:W3:Y:S01]  /*4a9d0*/  @!P2 LDG.E.U16 R19, [R14.64] ;  /* 0x000000060e13a981 */ /* 0x0002e2000c1e1500 */
[----:B------:R-:W-:Y:S01]  /*4a9e0*/  PRMT R22, RZ, 0x7610, R22 ;  /* 0x00007610ff167816 */ /* 0x000fe20000000016 */
[----:B-1----:R-:W-:Y:S01]  /*4a9f0*/  @!P2 IMAD.MOV.U32 R14, RZ, RZ, R9 ;  /* 0x000000ffff0ea224 */ /* 0x002fe200078e0009 */
[----:B------:R-:W-:Y:S01]  /*4aa00*/  PRMT R23, RZ, 0x7610, R23 ;  /* 0x00007610ff177816 */ /* 0x000fe20000000017 */
[----:B--2---:R-:W-:-:S05]  /*4aa10*/  @!P2 IMAD.MOV.U32 R15, RZ, RZ, R10 ;  /* 0x000000ffff0fa224 */ /* 0x004fca00078e000a */
[----:B------:R1:W2:Y:S02]  /*4aa20*/  @!P2 LDG.E.U16 R21, [R14.64] ;  /* 0x000000060e15a981 */ /* 0x0002a4000c1e1500 */
[----:B-1----:R-:W-:Y:S02]  /*4aa30*/  @!P2 IMAD.MOV.U32 R14, RZ, RZ, R7 ;  /* 0x000000ffff0ea224 */ /* 0x002fe400078e0007 */
[----:B------:R-:W-:-:S05]  /*4aa40*/  @!P2 IMAD.MOV.U32 R15, RZ, RZ, R8 ;  /* 0x000000ffff0fa224 */ /* 0x000fca00078e0008 */
[----:B------:R1:W2:Y:S04]  /*4aa50*/  @!P2 LDG.E.U16 R22, [R14.64] ;  /* 0x000000060e16a981 */ /* 0x0002a8000c1e1500 */
[----:B----4-:R4:W-:Y:S01]  /*4aa60*/  STL [R1+0x7da8], R16 ;  /* 0x007da81001007387 */ /* 0x0109e20000100800 */
[----:B0-----:R-:W4:Y:S02]  /*4aa70*/  LDL R3, [R1+0x227c] ;  /* 0x00227c0001037983 */ /* 0x001f240000100800 */
[----:B------:R-:W4:Y:S02]  /*4aa80*/  LDL R4, [R1+0x2274] ;  /* 0x0022740001047983 */ /* 0x000f240000100800 */
[----:B-1----:R-:W-:Y:S02]  /*4aa90*/  @!P2 IMAD.MOV.U32 R14, RZ, RZ, R5 ;  /* 0x000000ffff0ea224 */ /* 0x002fe400078e0005 */
[----:B------:R-:W-:-:S05]  /*4aaa0*/  @!P2 IMAD.MOV.U32 R15, RZ, RZ, R6 ;  /* 0x000000ffff0fa224 */ /* 0x000fca00078e0006 */
[----:B------:R4:W4:Y:S04]  /*4aab0*/  @!P2 LDG.E.U16 R23, [R14.64] ;  /* 0x000000060e17a981 */ /* 0x000928000c1e1500 */
[----:B------:R-:W-:Y:S04]  /*4aac0*/  STL [R1+0x7dac], R17 ;  /* 0x007dac1101007387 */ /* 0x000fe80000100800 */
[----:B---3--:R-:W-:Y:S01]  /*4aad0*/  STL [R1+0x7db0], R19 ;  /* 0x007db01301007387 */ /* 0x008fe20000100800 */
[----:B------:R-:W-:-:S03]  /*4aae0*/  PRMT R0, RZ, 0x7610, R0 ;  /* 0x00007610ff007816 */ /* 0x000fc60000000000 */
[----:B--2---:R-:W-:Y:S04]  /*4aaf0*/  STL [R1+0x7db4], R21 ;  /* 0x007db41501007387 */ /* 0x004fe80000100800 */
[----:B------:R-:W-:Y:S01]  /*4ab00*/  STL [R1+0x7db8], R22 ;  /* 0x007db81601007387 */ /* 0x000fe20000100800 */
[----:B----4-:R-:W-:Y:S02]  /*4ab10*/  @!P2 IMAD.MOV.U32 R14, RZ, RZ, R3 ;  /* 0x000000ffff0ea224 */ /* 0x010fe400078e0003 */
[----:B------:R-:W-:-:S05]  /*4ab20*/  @!P2 IMAD.MOV.U32 R15, RZ, RZ, R4 ;  /* 0x000000ffff0fa224 */ /* 0x000fca00078e0004 */
[----:B------:R-:W2:Y:S04]  /*4ab30*/  @!P2 LDG.E.U16 R0, [R14.64] ;  /* 0x000000060e00a981 */ /* 0x000ea8000c1e1500 */
[----:B------:R-:W-:Y:S01]  /*4ab40*/  STL [R1+0x7dbc], R23 ;  /* 0x007dbc1701007387 */ /* 0x000fe20000100800 */
[----:B------:R-:W3:Y:S02]  /*4ab50*/  LDL.LU R16, [R1+0x354] ;  /* 0x0003540001107983 */ /* 0x000ee40000300800 */
[----:B------:R-:W4:Y:S02]  /*4ab60*/  LDL.LU R29, [R1+0x294] ;  /* 0x00029400011d7983 */ /* 0x000f240000300800 */
        /* <DEDUP_REMOVED lines=18> */
[----:B------:R-:W-:Y:S02]  /*4ac90*/  STL [R1+0x7748], R14 ;  /* 0x0077480e01007387 */ /* 0x000fe40000100800 */
[----:B------:R-:W-:Y:S02]  /*4aca0*/  STL [R1+0x774c], R14 ;  /* 0x00774c0e01007387 */ /* 0x000fe40000100800 */
[----:B------:R-:W-:Y:S01]  /*4acb0*/  STL [R1+0x7750], R14 ;  /* 0x0077500e01007387 */ /* 0x000fe20000100800 */
[----:B------:R-:W-:Y:S01]  /*4acc0*/  STL [R1+0x7754], R14 ;  /* 0x0077540e01007387 */ /* 0x000fe20000100800 */
        /* <DEDUP_REMOVED lines=360> */
[----:B------:R-:W-:Y:S03]  /*4c350*/  STL [R1+0x7c50], R15 ;  /* 0x007c500f01007387 */ /* 0x000fe60000100800 */
[----:B------:R-:W0:Y:S01]  /*4c360*/  S2R R2, SR_TID.X ;  /* 0x0000000000027919 */ /* 0x000e220000002100 */
        /* <DEDUP_REMOVED lines=24> */
[----:B0-----:R-:W-:Y:S01]  /*4c4f0*/  LOP3.LUT R2, R2, 0x7f, RZ, 0xc0, !PT ;  /* 0x0000007f02027812 */ /* 0x001fe200078ec0ff */
[----:B------:R-:W-:Y:S02]  /*4c500*/  STL [R1+0x7d18], R15 ;  /* 0x007d180f01007387 */ /* 0x000fe40000100800 */
[----:B------:R-:W-:Y:S01]  /*4c510*/  STL [R1+0x7d20], R15 ;  /* 0x007d200f01007387 */ /* 0x000fe20000100800 */
[----:B------:R-:W-:Y:S01]  /*4c520*/  STL [R1+0x7d28], R15 ;  /* 0x007d280f01007387 */ /* 0x000fe20000100800 */
[----:B------:R-:W-:Y:S02]  /*4c530*/  STL [R1+0x7d30], R15 ;  /* 0x007d300f01007387 */ /* 0x000fe40000100800 */
[----:B------:R-:W-:Y:S02]  /*4c540*/  STL [R1+0x7d38], R15 ;  /* 0x007d380f01007387 */ /* 0x000fe40000100800 */
[----:B------:R-:W-:Y:S01]  /*4c550*/  IMAD.SHL.U32 R2, R2, 0x2, RZ ;  /* 0x0000000202027824 */ /* 0x000fe200078e00ff */
[----:B------:R-:W-:Y:S01]  /*4c560*/  STL [R1+0x7d40], R15 ;  /* 0x007d400f01007387 */ /* 0x000fe20000100800 */
[----:B------:R-:W-:Y:S02]  /*4c570*/  STL [R1+0x7d48], R15 ;  /* 0x007d480f01007387 */ /* 0x000fe40000100800 */
[----:B------:R-:W-:Y:S02]  /*4c580*/  STL [R1+0x7d50], R15 ;  /* 0x007d500f01007387 */ /* 0x000fe40000100800 */
[----:B------:R-:W-:Y:S01]  /*4c590*/  STL [R1+0x7d58], R15 ;  /* 0x007d580f01007387 */ /* 0x000fe20000100800 */
[----:B--2---:R-:W-:Y:S01]  /*4c5a0*/  STL [R1+0x7660], R0 ;  /* 0x0076600001007387 */ /* 0x004fe20000100800 */
[----:B------:R-:W-:Y:S03]  /*4c5b0*/  STL [R1+0x7dc4], R0 ;  /* 0x007dc40001007387 */ /* 0x000fe60000100800 */
[----:B----4-:R0:W-:Y:S04]  /*4c5c0*/  STS.U16 [R2+0x20800], R29 ;  /* 0x0208001d02007388 */ /* 0x0101e80000000400 */
[----:B0-----:R-:W2:Y:S04]  /*4c5d0*/  LDL.LU R29, [R1+0x230] ;  /* 0x00023000011d7983 */ /* 0x001ea80000300800 */
[----:B------:R0:W-:Y:S04]  /*4c5e0*/  STS.U16 [R2+0x21000], R28 ;  /* 0x0210001c02007388 */ /* 0x0001e80000000400 */
[----:B---3--:R-:W-:Y:S04]  /*4c5f0*/  STS.U16 [R2+0x20000], R16 ;  /* 0x0200001002007388 */ /* 0x008fe80000000400 */
[----:B------:R-:W-:Y:S04]  /*4c600*/  STS.U16 [R2+0x21800], R18 ;  /* 0x0218001202007388 */ /* 0x000fe80000000400 */
[----:B------:R-:W-:Y:S04]  /*4c610*/  STS.U16 [R2+0x22000], R3 ;  /* 0x0220000302007388 */ /* 0x000fe80000000400 */
[----:B------:R-:W-:Y:S04]  /*4c620*/  STS.U16 [R2+0x22800], R4 ;  /* 0x0228000402007388 */ /* 0x000fe80000000400 */
[----:B------:R-:W-:Y:S04]  /*4c630*/  STS.U16 [R2+0x23000], R5 ;  /* 0x0230000502007388 */ /* 0x000fe80000000400 */
[----:B------:R-:W-:Y:S04]  /*4c640*/  STS.U16 [R2+0x23800], R6 ;  /* 0x0238000602007388 */ /* 0x000fe80000000400 */
[----:B------:R-:W-:Y:S04]  /*4c650*/  STS.U16 [R2+0x24000], R7 ;  /* 0x0240000702007388 */ /* 0x000fe80000000400 */
[----:B0-----:R-:W3:Y:S04]  /*4c660*/  LDL.LU R28, [R1+0x210] ;  /* 0x00021000011c7983 */ /* 0x001ee80000300800 */
[----:B------:R-:W-:Y:S04]  /*4c670*/  STS.U16 [R2+0x24800], R8 ;  /* 0x0248000802007388 */ /* 0x000fe80000000400 */
[----:B------:R-:W-:Y:S04]  /*4c680*/  STS.U16 [R2+0x25000], R9 ;  /* 0x0250000902007388 */ /* 0x000fe80000000400 */
[----:B------:R-:W-:Y:S04]  /*4c690*/  STS.U16 [R2+0x25800], R10 ;  /* 0x0258000a02007388 */ /* 0x000fe80000000400 */
[----:B------:R-:W-:Y:S01]  /*4c6a0*/  STS.U16 [R2+0x26000], R11 ;  /* 0x0260000b02007388 */ /* 0x000fe20000000400 */
[----:B------:R-:W-:-:S03]  /*4c6b0*/  LOP3.LUT R15, R2, 0x10, RZ, 0x3c, !PT ;  /* 0x00000010020f7812 */ /* 0x000fc600078e3cff */
[----:B------:R-:W-:Y:S04]  /*4c6c0*/  STS.U16 [R2+0x26800], R12 ;  /* 0x0268000c02007388 */ /* 0x000fe80000000400 */
[----:B------:R-:W-:Y:S04]  /*4c6d0*/  STS.U16 [R2+0x27000], R13 ;  /* 0x0270000d02007388 */ /* 0x000fe80000000400 */
[----:B------:R0:W-:Y:S04]  /*4c6e0*/  STS.U16 [R2+0x27800], R20 ;  /* 0x0278001402007388 */ /* 0x0001e80000000400 */
[----:B0-----:R-:W4:Y:S01]  /*4c6f0*/  LDL.LU R2, [R1+0x1f0] ;  /* 0x0001f00001027983 */ /* 0x001f220000300800 */
[----:B------:R-:W4:Y:S02]  /*4c700*/  LDL.LU R0, [R1+0x1d0] ;  /* 0x0001d00001007983 */ /* 0x000f240000300800 */
[----:B------:R-:W4:Y:S02]  /*4c710*/  LDL.LU R14, [R1+0x1b0] ;  /* 0x0001b000010e7983 */ /* 0x000f240000300800 */
[----:B------:R-:W4:Y:S01]  /*4c720*/  LDL.LU R23, [R1+0x190] ;  /* 0x0001900001177983 */ /* 0x000f220000300800 */
[----:B------:R-:W4:Y:S04]  /*4c730*/  LDL.LU R22, [R1+0x170] ;  /* 0x0001700001167983 */ /* 0x000f280000300800 */
[----:B------:R-:W-:Y:S01]  /*4c740*/  STS.U16 [R15+0x20100], R24 ;  /* 0x020100180f007388 */ /* 0x000fe20000000400 */
[----:B------:R-:W4:Y:S02]  /*4c750*/  LDL.LU R21, [R1+0x150] ;  /* 0x0001500001157983 */ /* 0x000f240000300800 */
[----:B------:R-:W-:Y:S02]  /*4c760*/  STS.U16 [R15+0x20900], R25 ;  /* 0x020900190f007388 */ /* 0x000fe40000000400 */
[----:B------:R-:W4:Y:S01]  /*4c770*/  LDL.LU R19, [R1+0x130] ;  /* 0x0001300001137983 */ /* 0x000f220000300800 */
[----:B------:R-:W-:Y:S04]  /*4c780*/  STS.U16 [R15+0x21100], R26 ;  /* 0x0211001a0f007388 */ /* 0x000fe80000000400 */
[----:B------:R-:W4:Y:S01]  /*4c790*/  LDL.LU R17, [R1+0x110] ;  /* 0x0001100001117983 */ /* 0x000f220000300800 */
[----:B------:R-:W-:Y:S02]  /*4c7a0*/  STS.U16 [R15+0x21900], R27 ;  /* 0x0219001b0f007388 */ /* 0x000fe40000000400 */
[----:B------:R-:W4:Y:S02]  /*4c7b0*/  LDL.LU R16, [R1+0xf0] ;  /* 0x0000f00001107983 */ /* 0x000f240000300800 */
[----:B------:R-:W4:Y:S01]  /*4c7c0*/  LDL.LU R18, [R1+0xd0] ;  /* 0x0000d00001127983 */ /* 0x000f220000300800 */
[----:B--2---:R0:W-:Y:S04]  /*4c7d0*/  STS.U16 [R15+0x22100], R29 ;  /* 0x0221001d0f007388 */ /* 0x0041e80000000400 */
[----:B0-----:R-:W2:Y:S04]  /*4c7e0*/  LDL.LU R29, [R1+0x2ac] ;  /* 0x0002ac00011d7983 */ /* 0x001ea80000300800 */
[----:B---3--:R-:W-:Y:S01]  /*4c7f0*/  STS.U16 [R15+0x22900], R28 ;  /* 0x0229001c0f007388 */ /* 0x008fe20000000400 */
        /* <DEDUP_REMOVED lines=15> */
[----:B----4-:R0:W-:Y:S04]  /*4c8f0*/  STS.U16 [R15+0x23100], R2 ;  /* 0x023100020f007388 */ /* 0x0101e80000000400 */
[----:B------:R-:W4:Y:S04]  /*4c900*/  LDL.LU R27, [R1+0x2a8] ;  /* 0x0002a800011b7983 */ /* 0x000f280000300800 */
[----:B0-----:R-:W0:Y:S01]  /*4c910*/  S2R R2, SR_TID.X ;  /* 0x0000000000027919 */ /* 0x001e220000002100 */
[----:B------:R1:W-:Y:S02]  /*4c920*/  STS.U16 [R15+0x23900], R0 ;  /* 0x023900000f007388 */ /* 0x0003e40000000400 */
[----:B------:R0:W-:Y:S02]  /*4c930*/  STS.U16 [R15+0x24100], R14 ;  /* 0x0241000e0f007388 */ /* 0x0001e40000000400 */
[----:B------:R-:W-:Y:S01]  /*4c940*/  STS.U16 [R15+0x24900], R23 ;  /* 0x024900170f007388 */ /* 0x000fe20000000400 */
[----:B------:R-:W-:Y:S01]  /*4c950*/  STS.U16 [R15+0x25100], R22 ;  /* 0x025100160f007388 */ /* 0x000fe20000000400 */
[----:B------:R-:W-:Y:S02]  /*4c960*/  STS.U16 [R15+0x25900], R21 ;  /* 0x025900150f007388 */ /* 0x000fe40000000400 */
[----:B------:R-:W-:Y:S02]  /*4c970*/  STS.U16 [R15+0x26100], R19 ;  /* 0x026100130f007388 */ /* 0x000fe40000000400 */
[----:B------:R-:W-:Y:S01]  /*4c980*/  STS.U16 [R15+0x26900], R17 ;  /* 0x026900110f007388 */ /* 0x000fe20000000400 */
[----:B------:R-:W-:Y:S04]  /*4c990*/  STS.U16 [R15+0x27100], R16 ;  /* 0x027100100f007388 */ /* 0x000fe80000000400 */
[----:B------:R-:W3:Y:S01]  /*4c9a0*/  LDL.LU R28, [R1+0x288] ;  /* 0x00028800011c7983 */ /* 0x000ee20000300800 */
[----:B------:R-:W-:Y:S01]  /*4c9b0*/  STS.U16 [R15+0x27900], R18 ;  /* 0x027900120f007388 */ /* 0x000fe20000000400 */
[----:B0-----:R-:W-:-:S05]  /*4c9c0*/  LOP3.LUT R2, R2, 0x7f, RZ, 0xc0, !PT ;  /* 0x0000007f02027812 */ /* 0x001fca00078ec0ff */
[----:B------:R-:W-:-:S05]  /*4c9d0*/  IMAD.SHL.U32 R2, R2, 0x2, RZ ;  /* 0x0000000202027824 */ /* 0x000fca00078e00ff */
[C---:B-1----:R-:W-:Y:S01]  /*4c9e0*/  LOP3.LUT R0, R2.reuse, 0x20, RZ, 0x3c, !PT ;  /* 0x0000002002007812 */ /* 0x042fe200078e3cff */
[----:B------:R-:W-:Y:S01]  /*4c9f0*/  STL [R1+0x7dc8], R15 ;  /* 0x007dc80f01007387 */ /* 0x000fe20000100800 */
[----:B------:R-:W-:-:S03]  /*4ca00*/  LOP3.LUT R14, R2, 0x30, RZ, 0x3c, !PT ;  /* 0x00000030020e7812 */ /* 0x000fc600078e3cff */
[----:B--2---:R0:W-:Y:S04]  /*4ca10*/  STS.U16 [R0+0x20200], R29 ;  /* 0x0202001d00007388 */ /* 0x0041e80000000400 */
[----:B0-----:R-:W2:Y:S01]  /*4ca20*/  LDL.LU R29, [R1+0x268] ;  /* 0x00026800011d7983 */ /* 0x001ea20000300800 */
[----:B------:R-:W2:Y:S03]  /*4ca30*/  LDL.LU R2, [R1+0x208] ;  /* 0x0002080001027983 */ /* 0x000ea60000300800 */
[----:B--2---:R0:W-:Y:S04]  /*4ca40*/  STL [R1+0x7df0], R2 ;  /* 0x007df00201007387 */ /* 0x0041e80000100800 */
[----:B0-----:R-:W2:Y:S01]  /*4ca50*/  LDL.LU R2, [R1+0x228] ;  /* 0x0002280001027983 */ /* 0x001ea20000300800 */
[----:B---3--:R-:W-:Y:S02]  /*4ca60*/  STS.U16 [R0+0x20a00], R3 ;  /* 0x020a000300007388 */ /* 0x008fe40000000400 */
[----:B------:R-:W-:Y:S02]  /*4ca70*/  STS.U16 [R0+0x21200], R4 ;  /* 0x0212000400007388 */ /* 0x000fe40000000400 */
[----:B------:R-:W-:Y:S01]  /*4ca80*/  STS.U16 [R0+0x21a00], R5 ;  /* 0x021a000500007388 */ /* 0x000fe20000000400 */
[----:B------:R-:W-:Y:S01]  /*4ca90*/  STS.U16 [R0+0x22200], R6 ;  /* 0x0222000600007388 */ /* 0x000fe20000000400 */
[----:B------:R-:W-:Y:S02]  /*4caa0*/  STS.U16 [R0+0x22a00], R7 ;  /* 0x022a000700007388 */ /* 0x000fe40000000400 */
        /* <DEDUP_REMOVED lines=10> */
[----:B--2---:R0:W-:Y:S04]  /*4cb50*/  STL [R1+0x7df4], R2 ;  /* 0x007df40201007387 */ /* 0x0041e80000100800 */
[----:B0-----:R-:W2:Y:S01]  /*4cb60*/  LDL.LU R2, [R1+0x248] ;  /* 0x0002480001027983 */ /* 0x001ea20000300800 */
        /* <DEDUP_REMOVED lines=24> */
[----:B------:R-:W4:Y:S01]  /*4ccf0*/  LDL.LU R26, [R1+0x104] ;  /* 0x00010400011a7983 */ /* 0x000f220000300800 */
[----:B------:R1:W-:Y:S02]  /*4cd00*/  STS.U16 [R14+0x20b00], R28 ;  /* 0x020b001c0e007388 */ /* 0x0003e40000000400 */
[----:B------:R1:W-:Y:S01]  /*4cd10*/  STS.U16 [R14+0x21300], R29 ;  /* 0x0213001d0e007388 */ /* 0x0003e20000000400 */
[----:B0-----:R-:W3:Y:S01]  /*4cd20*/  LDL.LU R27, [R1+0xe4] ;  /* 0x0000e400011b7983 */ /* 0x001ee20000300800 */
[----:B-1----:R-:W3:Y:S02]  /*4cd30*/  LDL.LU R28, [R1+0xc4] ;  /* 0x0000c400011c7983 */ /* 0x002ee40000300800 */
[----:B------:R-:W3:Y:S01]  /*4cd40*/  LDL.LU R29, [R1+0x2a0] ;  /* 0x0002a000011d7983 */ /* 0x000ee20000300800 */
[----:B--2---:R0:W-:Y:S04]  /*4cd50*/  STS.U16 [R14+0x21b00], R2 ;  /* 0x021b00020e007388 */ /* 0x0041e80000000400 */
[----:B0-----:R-:W2:Y:S04]  /*4cd60*/  LDL.LU R2, [R1+0x7df4] ;  /* 0x007df40001027983 */ /* 0x001ea80000300800 */
[----:B--2---:R0:W-:Y:S04]  /*4cd70*/  STS.U16 [R14+0x22300], R2 ;  /* 0x022300020e007388 */ /* 0x0041e80000000400 */
[----:B0-----:R-:W2:Y:S04]  /*4cd80*/  LDL.LU R2, [R1+0x7df0] ;  /* 0x007df00001027983 */ /* 0x001ea80000300800 */
[----:B--2---:R0:W-:Y:S04]  /*4cd90*/  STS.U16 [R14+0x22b00], R2 ;  /* 0x022b00020e007388 */ /* 0x0041e80000000400 */
[----:B0-----:R-:W0:Y:S01]  /*4cda0*/  S2R R2, SR_TID.X ;  /* 0x0000000000027919 */ /* 0x001e220000002100 */
[----:B---3--:R-:W-:Y:S02]  /*4cdb0*/  STS.U16 [R14+0x23300], R15 ;  /* 0x0233000f0e007388 */ /* 0x008fe40000000400 */
[----:B------:R1:W-:Y:S02]  /*4cdc0*/  STS.U16 [R14+0x23b00], R0 ;  /* 0x023b00000e007388 */ /* 0x0003e40000000400 */
[----:B------:R-:W-:Y:S01]  /*4cdd0*/  STS.U16 [R14+0x24300], R23 ;  /* 0x024300170e007388 */ /* 0x000fe20000000400 */
[----:B------:R-:W-:Y:S01]  /*4cde0*/  STS.U16 [R14+0x24b00], R22 ;  /* 0x024b00160e007388 */ /* 0x000fe20000000400 */
[----:B------:R-:W-:Y:S02]  /*4cdf0*/  STS.U16 [R14+0x25300], R21 ;  /* 0x025300150e007388 */ /* 0x000fe40000000400 */
[----:B------:R-:W-:Y:S02]  /*4ce00*/  STS.U16 [R14+0x25b00], R19 ;  /* 0x025b00130e007388 */ /* 0x000fe40000000400 */
[----:B------:R-:W-:Y:S01]  /*4ce10*/  STS.U16 [R14+0x26300], R17 ;  /* 0x026300110e007388 */ /* 0x000fe20000000400 */
[----:B------:R-:W-:Y:S01]  /*4ce20*/  STS.U16 [R14+0x26b00], R16 ;  /* 0x026b00100e007388 */ /* 0x000fe20000000400 */
[----:B------:R-:W-:Y:S02]  /*4ce30*/  STS.U16 [R14+0x27300], R18 ;  /* 0x027300120e007388 */ /* 0x000fe40000000400 */
[----:B------:R2:W-:Y:S01]  /*4ce40*/  STS.U16 [R14+0x27b00], R3 ;  /* 0x027b00030e007388 */ /* 0x0005e20000000400 */
[----:B0-----:R-:W-:-:S05]  /*4ce50*/  LOP3.LUT R2, R2, 0x7f, RZ, 0xc0, !PT ;  /* 0x0000007f02027812 */ /* 0x001fca00078ec0ff */
[----:B------:R-:W-:-:S05]  /*4ce60*/  IMAD.SHL.U32 R2, R2, 0x2, RZ ;  /* 0x0000000202027824 */ /* 0x000fca00078e00ff */
[C---:B-1----:R-:W-:Y:S02]  /*4ce70*/  LOP3.LUT R0, R2.reuse, 0x40, RZ, 0x3c, !PT ;  /* 0x0000004002007812 */ /* 0x042fe400078e3cff */
[----:B--2---:R-:W-:Y:S02]  /*4ce80*/  LOP3.LUT R3, R2, 0x50, RZ, 0x3c, !PT ;  /* 0x0000005002037812 */ /* 0x004fe400078e3cff */
[----:B------:R-:W2:Y:S04]  /*4ce90*/  LDL.LU R2, [R1+0x220] ;  /* 0x0002200001027983 */ /* 0x000ea80000300800 */
[----:B--2---:R0:W-:Y:S04]  /*4cea0*/  STL [R1+0x7de4], R2 ;  /* 0x007de40201007387 */ /* 0x0041e80000100800 */
[----:B0-----:R-:W2:Y:S04]  /*4ceb0*/  LDL.LU R2, [R1+0x240] ;  /* 0x0002400001027983 */ /* 0x001ea80000300800 */
[----:B--2---:R0:W-:Y:S04]  /*4cec0*/  STL [R1+0x7de8], R2 ;  /* 0x007de80201007387 */ /* 0x0041e80000100800 */
[----:B0-----:R-:W2:Y:S04]  /*4ced0*/  LDL.LU R2, [R1+0x260] ;  /* 0x0002600001027983 */ /* 0x001ea80000300800 */
        /* <DEDUP_REMOVED lines=13> */
[----:B----4-:R-:W-:Y:S02]  /*4cfb0*/  STS.U16 [R0+0x26c00], R26 ;  /* 0x026c001a00007388 */ /* 0x010fe40000000400 */
[----:B------:R-:W-:Y:S02]  /*4cfc0*/  STS.U16 [R0+0x27400], R27 ;  /* 0x0274001b00007388 */ /* 0x000fe40000000400 */
[----:B------:R-:W-:Y:S01]  /*4cfd0*/  STS.U16 [R0+0x27c00], R28 ;  /* 0x027c001c00007388 */ /* 0x000fe20000000400 */
[----:B--2---:R0:W-:Y:S04]  /*4cfe0*/  STL [R1+0x7dec], R2 ;  /* 0x007dec0201007387 */ /* 0x0041e80000100800 */
[----:B0-----:R-:W2:Y:S01]  /*4cff0*/  LDL.LU R2, [R1+0x280] ;  /* 0x0002800001027983 */ /* 0x001ea20000300800 */
[----:B------:R-:W3:Y:S02]  /*4d000*/  LDL.LU R15, [R1+0x200] ;  /* 0x00020000010f7983 */ /* 0x000ee40000300800 */
[----:B------:R-:W4:Y:S02]  /*4d010*/  LDL.LU R0, [R1+0x1e0] ;  /* 0x0001e00001007983 */ /* 0x000f240000300800 */
        /* <DEDUP_REMOVED lines=22> */
[----:B------:R-:W3:Y:S03]  /*4d180*/  LDL.LU R27, [R1+0xfc] ;  /* 0x0000fc00011b7983 */ /* 0x000ee60000300800 */
[----:B------:R0:W-:Y:S01]  /*4d190*/  STS.U16 [R3+0x20500], R29 ;  /* 0x0205001d03007388 */ /* 0x0001e20000000400 */
[----:B------:R-:W3:Y:S03]  /*4d1a0*/  LDL.LU R28, [R1+0xdc] ;  /* 0x0000dc00011c7983 */ /* 0x000ee60000300800 */
[----:B0-----:R-:W3:Y:S04]  /*4d1b0*/  LDL.LU R29, [R1+0xbc] ;  /* 0x0000bc00011d7983 */ /* 0x001ee80000300800 */
[----:B--2---:R0:W-:Y:S04]  /*4d1c0*/  STS.U16 [R3+0x20d00], R2 ;  /* 0x020d000203007388 */ /* 0x0041e80000000400 */
[----:B0-----:R-:W2:Y:S04]  /*4d1d0*/  LDL.LU R2, [R1+0x7dec] ;  /* 0x007dec0001027983 */ /* 0x001ea80000300800 */
[----:B--2---:R0:W-:Y:S04]  /*4d1e0*/  STS.U16 [R3+0x21500], R2 ;  /* 0x0215000203007388 */ /* 0x0041e80000000400 */
[----:B0-----:R-:W2:Y:S04]  /*4d1f0*/  LDL.LU R2, [R1+0x7de8] ;  /* 0x007de80001027983 */ /* 0x001ea80000300800 */
[----:B--2---:R0:W-:Y:S04]  /*4d200*/  STS.U16 [R3+0x21d00], R2 ;  /* 0x021d000203007388 */ /* 0x0041e80000000400 */
[----:B0-----:R-:W2:Y:S04]  /*4d210*/  LDL.LU R2, [R1+0x7de4] ;  /* 0x007de40001027983 */ /* 0x001ea80000300800 */
[----:B--2---:R-:W-:Y:S01]  /*4d220*/  STS.U16 [R3+0x22500], R2 ;  /* 0x0225000203007388 */ /* 0x004fe20000000400 */
[----:B---3--:R0:W-:Y:S03]  /*4d230*/  STS.U16 [R3+0x22d00], R15 ;  /* 0x022d000f03007388 */ /* 0x0081e60000000400 */
[----:B0-----:R-:W2:Y:S04]  /*4d240*/  LDL.LU R15, [R1+0x218] ;  /* 0x00021800010f7983 */ /* 0x001ea80000300800 */
[----:B--2---:R0:W-:Y:S04]  /*4d250*/  STL [R1+0x7dd8], R15 ;  /* 0x007dd80f01007387 */ /* 0x0041e80000100800 */
[----:B0-----:R-:W2:Y:S04]  /*4d260*/  LDL.LU R15, [R1+0x258] ;  /* 0x00025800010f7983 */ /* 0x001ea80000300800 */
[----:B--2---:R0:W-:Y:S04]  /*4d270*/  STL [R1+0x7ddc], R15 ;  /* 0x007ddc0f01007387 */ /* 0x0041e80000100800 */
[----:B0-----:R-:W2:Y:S04]  /*4d280*/  LDL.LU R15, [R1+0x278] ;  /* 0x00027800010f7983 */ /* 0x001ea80000300800 */
[----:B------:R-:W0:Y:S01]  /*4d290*/  S2R R2, SR_TID.X ;  /* 0x0000000000027919 */ /* 0x000e220000002100 */
[----:B----4-:R-:W-:Y:S02]  /*4d2a0*/  STS.U16 [R3+0x23500], R0 ;  /* 0x0235000003007388 */ /* 0x010fe40000000400 */
        /* <DEDUP_REMOVED lines=8> */
[----:B------:R-:W-:Y:S01]  /*4d330*/  STS.U16 [R3+0x27d00], R4 ;  /* 0x027d000403007388 */ /* 0x000fe20000000400 */
[----:B0-----:R-:W-:-:S05]  /*4d340*/  LOP3.LUT R2, R2, 0x7f, RZ, 0xc0, !PT ;  /* 0x0000007f02027812 */ /* 0x001fca00078ec0ff */
[----:B------:R-:W-:Y:S01]  /*4d350*/  IMAD.SHL.U32 R2, R2, 0x2, RZ ;  /* 0x0000000202027824 */ /* 0x000fe200078e00ff */
[----:B--2---:R0:W-:Y:S04]  /*4d360*/  STL [R1+0x7de0], R15 ;  /* 0x007de00f01007387 */ /* 0x0041e80000100800 */
[----:B0-----:R-:W2:Y:S01]  /*4d370*/  LDL.LU R15, [R1+0x298] ;  /* 0x00029800010f7983 */ /* 0x001ea20000300800 */
[C---:B------:R-:W-:Y:S01]  /*4d380*/  LOP3.LUT R0, R2.reuse, 0x60, RZ, 0x3c, !PT ;  /* 0x0000006002007812 */ /* 0x040fe200078e3cff */
[----:B------:R-:W3:Y:S02]  /*4d390*/  LDL.LU R14, [R1+0x1f8] ;  /* 0x0001f800010e7983 */ /* 0x000ee40000300800 */
[----:B------:R-:W4:Y:S01]  /*4d3a0*/  LDL.LU R23, [R1+0x1d8] ;  /* 0x0001d80001177983 */ /* 0x000f220000300800 */
[----:B------:R-:W3:Y:S01]  /*4d3b0*/  LDL.LU R22, [R1+0x1b8] ;  /* 0x0001b80001167983 */ /* 0x000ee20000300800 */
[----:B------:R-:W3:Y:S02]  /*4d3c0*/  LDL.LU R21, [R1+0x198] ;  /* 0x0001980001157983 */ /* 0x000ee40000300800 */
[----:B------:R-:W3:Y:S01]  /*4d3d0*/  LDL.LU R19, [R1+0x178] ;  /* 0x0001780001137983 */ /* 0x000ee20000300800 */
[----:B------:R0:W-:Y:S01]  /*4d3e0*/  STS.U16 [R0+0x20600], R5 ;  /* 0x0206000500007388 */ /* 0x0001e20000000400 */
[----:B------:R-:W3:Y:S02]  /*4d3f0*/  LDL.LU R17, [R1+0x158] ;  /* 0x0001580001117983 */ /* 0x000ee40000300800 */
[----:B------:R1:W-:Y:S02]  /*4d400*/  STS.U16 [R0+0x20e00], R6 ;  /* 0x020e000600007388 */ /* 0x0003e40000000400 */
[----:B------:R-:W3:Y:S01]  /*4d410*/  LDL.LU R16, [R1+0x138] ;  /* 0x0001380001107983 */ /* 0x000ee20000300800 */
[----:B------:R1:W-:Y:S04]  /*4d420*/  STS.U16 [R0+0x21600], R7 ;  /* 0x0216000700007388 */ /* 0x0003e80000000400 */
[----:B------:R-:W3:Y:S01]  /*4d430*/  LDL.LU R18, [R1+0x118] ;  /* 0x0001180001127983 */ /* 0x000ee20000300800 */
[----:B------:R1:W-:Y:S02]  /*4d440*/  STS.U16 [R0+0x21e00], R8 ;  /* 0x021e000800007388 */ /* 0x0003e40000000400 */
[----:B------:R-:W3:Y:S02]  /*4d450*/  LDL.LU R3, [R1+0xf8] ;  /* 0x0000f80001037983 */ /* 0x000ee40000300800 */
[----:B------:R1:W-:Y:S01]  /*4d460*/  STS.U16 [R0+0x22600], R9 ;  /* 0x0226000900007388 */ /* 0x0003e20000000400 */
[----:B------:R-:W3:Y:S04]  /*4d470*/  LDL.LU R4, [R1+0xd8] ;  /* 0x0000d80001047983 */ /* 0x000ee80000300800 */
[----:B------:R1:W-:Y:S01]  /*4d480*/  STS.U16 [R0+0x22e00], R10 ;  /* 0x022e000a00007388 */ /* 0x0003e20000000400 */
[----:B0-----:R-:W3:Y:S02]  /*4d490*/  LDL.LU R5, [R1+0xb8] ;  /* 0x0000b80001057983 */ /* 0x001ee40000300800 */
[----:B------:R0:W-:Y:S02]  /*4d4a0*/  STS.U16 [R0+0x23600], R11 ;  /* 0x0236000b00007388 */ /* 0x0001e40000000400 */
[----:B-1----:R-:W3:Y:S01]  /*4d4b0*/  LDL.LU R6, [R1+0xb4] ;  /* 0x0000b40001067983 */ /* 0x002ee20000300800 */
[----:B------:R1:W-:Y:S04]  /*4d4c0*/  STS.U16 [R0+0x23e00], R12 ;  /* 0x023e000c00007388 */ /* 0x0003e80000000400 */
[----:B------:R-:W3:Y:S01]  /*4d4d0*/  LDL.LU R7, [R1+0xb0] ;  /* 0x0000b00001077983 */ /* 0x000ee20000300800 */
[----:B------:R1:W-:Y:S02]  /*4d4e0*/  STS.U16 [R0+0x24600], R13 ;  /* 0x0246000d00007388 */ /* 0x0003e40000000400 */
[----:B------:R-:W3:Y:S02]  /*4d4f0*/  LDL.LU R8, [R1+0xac] ;  /* 0x0000ac0001087983 */ /* 0x000ee40000300800 */
[----:B------:R1:W-:Y:S01]  /*4d500*/  STS.U16 [R0+0x24e00], R20 ;  /* 0x024e001400007388 */ /* 0x0003e20000000400 */
[----:B------:R-:W3:Y:S04]  /*4d510*/  LDL.LU R9, [R1+0xa8] ;  /* 0x0000a80001097983 */ /* 0x000ee80000300800 */
[----:B------:R1:W-:Y:S01]  /*4d520*/  STS.U16 [R0+0x25600], R24 ;  /* 0x0256001800007388 */ /* 0x0003e20000000400 */
[----:B------:R-:W3:Y:S02]  /*4d530*/  LDL.LU R10, [R1+0xa4] ;  /* 0x0000a400010a7983 */ /* 0x000ee40000300800 */
[----:B------:R1:W-:Y:S02]  /*4d540*/  STS.U16 [R0+0x25e00], R25 ;  /* 0x025e001900007388 */ /* 0x0003e40000000400 */
[----:B0-----:R-:W3:Y:S01]  /*4d550*/  LDL.LU R11, [R1+0xa0] ;  /* 0x0000a000010b7983 */ /* 0x001ee20000300800 */
[----:B------:R0:W-:Y:S04]  /*4d560*/  STS.U16 [R0+0x26600], R26 ;  /* 0x0266001a00007388 */ /* 0x0001e80000000400 */
[----:B-1----:R-:W3:Y:S01]  /*4d570*/  LDL.LU R12, [R1+0x9c] ;  /* 0x00009c00010c7983 */ /* 0x002ee20000300800 */
[----:B------:R-:W-:Y:S02]  /*4d580*/  STS.U16 [R0+0x26e00], R27 ;  /* 0x026e001b00007388 */ /* 0x000fe40000000400 */
[----:B------:R-:W3:Y:S02]  /*4d590*/  LDL.LU R13, [R1+0x98] ;  /* 0x00009800010d7983 */ /* 0x000ee40000300800 */
[----:B------:R-:W-:Y:S01]  /*4d5a0*/  STS.U16 [R0+0x27600], R28 ;  /* 0x0276001c00007388 */ /* 0x000fe20000000400 */
[----:B------:R-:W3:Y:S04]  /*4d5b0*/  LDL.LU R20, [R1+0x94] ;  /* 0x0000940001147983 */ /* 0x000ee80000300800 */
[----:B------:R1:W-:Y:S01]  /*4d5c0*/  STS.U16 [R0+0x27e00], R29 ;  /* 0x027e001d00007388 */ /* 0x0003e20000000400 */
[----:B------:R-:W3:Y:S02]  /*4d5d0*/  LDL.LU R24, [R1+0x90] ;  /* 0x0000900001187983 */ /* 0x000ee40000300800 */
[----:B------:R-:W3:Y:S01]  /*4d5e0*/  LDL.LU R25, [R1+0x8c] ;  /* 0x00008c0001197983 */ /* 0x000ee20000300800 */
[----:B0-----:R-:W3:Y:S01]  /*4d5f0*/  LDL.LU R26, [R1+0x88] ;  /* 0x00008800011a7983 */ /* 0x001ee20000300800 */
[----:B-1----:R-:W-:-:S03]  /*4d600*/  LOP3.LUT R0, R2, 0x70, RZ, 0x3c, !PT ;  /* 0x0000007002007812 */ /* 0x002fc600078e3cff */
[----:B------:R-:W3:Y:S01]  /*4d610*/  LDL.LU R2, [R1+0x238] ;  /* 0x0002380001027983 */ /* 0x000ee20000300800 */
[----:B------:R-:W3:Y:S02]  /*4d620*/  LDL.LU R27, [R1+0x84] ;  /* 0x00008400011b7983 */ /* 0x000ee40000300800 */
[----:B------:R-:W3:Y:S02]  /*4d630*/  LDL.LU R28, [R1+0x80] ;  /* 0x00008000011c7983 */ /* 0x000ee40000300800 */
[----:B------:R-:W3:Y:S01]  /*4d640*/  LDL.LU R29, [R1+0x7c] ;  /* 0x00007c00011d7983 */ /* 0x000ee20000300800 */
[----:B--2---:R0:W-:Y:S04]  /*4d650*/  STS.U16 [R0+0x20700], R15 ;  /* 0x0207000f00007388 */ /* 0x0041e80000000400 */
[----:B0-----:R-:W2:Y:S04]  /*4d660*/  LDL.LU R15, [R1+0x7de0] ;  /* 0x007de000010f7983 */ /* 0x001ea80000300800 */
[----:B--2---:R0:W-:Y:S04]  /*4d670*/  STS.U16 [R0+0x20f00], R15 ;  /* 0x020f000f00007388 */ /* 0x0041e80000000400 */
[----:B0-----:R-:W2:Y:S04]  /*4d680*/  LDL.LU R15, [R1+0x7ddc] ;  /* 0x007ddc00010f7983 */ /* 0x001ea80000300800 */
[----:B--2---:R0:W-:Y:S04]  /*4d690*/  STS.U16 [R0+0x21700], R15 ;  /* 0x0217000f00007388 */ /* 0x0041e80000000400 */
[----:B0-----:R-:W2:Y:S01]  /*4d6a0*/  LDL.LU R15, [R1+0x7dd8] ;  /* 0x007dd800010f7983 */ /* 0x001ea20000300800 */
[----:B---3--:R-:W-:Y:S03]  /*4d6b0*/  STS.U16 [R0+0x21f00], R2 ;  /* 0x021f000200007388 */ /* 0x008fe60000000400 */
[----:B--2---:R0:W-:Y:S04]  /*4d6c0*/  STS.U16 [R0+0x22700], R15 ;  /* 0x0227000f00007388 */ /* 0x0041e80000000400 */
[----:B0-----:R-:W2:Y:S04]  /*4d6d0*/  LDL.LU R15, [R1+0x6c] ;  /* 0x00006c00010f7983 */ /* 0x001ea80000300800 */
[----:B--2---:R0:W-:Y:S04]  /*4d6e0*/  STL [R1+0x7dcc], R15 ;  /* 0x007dcc0f01007387 */ /* 0x0041e80000100800 */
[----:B0-----:R-:W2:Y:S04]  /*4d6f0*/  LDL.LU R15, [R1+0x70] ;  /* 0x00007000010f7983 */ /* 0x001ea80000300800 */
[----:B--2---:R0:W-:Y:S04]  /*4d700*/  STL [R1+0x7dd0], R15 ;  /* 0x007dd00f01007387 */ /* 0x0041e80000100800 */
[----:B0-----:R-:W2:Y:S04]  /*4d710*/  LDL.LU R15, [R1+0x74] ;  /* 0x00007400010f7983 */ /* 0x001ea80000300800 */
[----:B------:R-:W0:Y:S01]  /*4d720*/  S2R R2, SR_TID.X ;  /* 0x0000000000027919 */ /* 0x000e220000002100 */
[----:B------:R-:W-:Y:S02]  /*4d730*/  STS.U16 [R0+0x22f00], R14 ;  /* 0x022f000e00007388 */ /* 0x000fe40000000400 */
[----:B----4-:R-:W-:Y:S02]  /*4d740*/  STS.U16 [R0+0x23700], R23 ;  /* 0x0237001700007388 */ /* 0x010fe40000000400 */
        /* <DEDUP_REMOVED lines=10> */
[----:B-1----:R-:W2:Y:S01]  /*4d7f0*/  LDL.LU R15, [R1+0x78] ;  /* 0x00007800010f7983 */ /* 0x002ea20000300800 */
[----:B------:R-:W3:Y:S01]  /*4d800*/  LDL.LU R0, [R1+0x68] ;  /* 0x0000680001007983 */ /* 0x000ee20000300800 */
[----:B0-----:R-:W-:Y:S01]  /*4d810*/  LOP3.LUT R2, R2, 0x7f, RZ, 0xc0, !PT ;  /* 0x0000007f02027812 */ /* 0x001fe200078ec0ff */
[----:B------:R-:W4:Y:S01]  /*4d820*/  LDL.LU R14, [R1+0x64] ;  /* 0x00006400010e7983 */ /* 0x000f220000300800 */
[----:B------:R-:W3:Y:S01]  /*4d830*/  LDL.LU R23, [R1+0x60] ;  /* 0x0000600001177983 */ /* 0x000ee20000300800 */
[----:B------:R-:W3:Y:S02]  /*4d840*/  LDL.LU R22, [R1+0x5c] ;  /* 0x00005c0001167983 */ /* 0x000ee40000300800 */
[----:B------:R-:W3:Y:S02]  /*4d850*/  LDL.LU R21, [R1+0x58] ;  /* 0x0000580001157983 */ /* 0x000ee40000300800 */
[----:B------:R-:W3:Y:S02]  /*4d860*/  LDL.LU R19, [R1+0x54] ;  /* 0x0000540001137983 */ /* 0x000ee40000300800 */
[----:B------:R-:W-:Y:S01]  /*4d870*/  IMAD.SHL.U32 R2, R2, 0x2, RZ ;  /* 0x0000000202027824 */ /* 0x000fe200078e00ff */
[----:B------:R-:W3:Y:S01]  /*4d880*/  LDL.LU R17, [R1+0x50] ;  /* 0x0000500001117983 */ /* 0x000ee20000300800 */
[----:B------:R-:W3:Y:S02]  /*4d890*/  LDL.LU R16, [R1+0x4c] ;  /* 0x00004c0001107983 */ /* 0x000ee40000300800 */
[----:B------:R-:W3:Y:S02]  /*4d8a0*/  LDL.LU R18, [R1+0x48] ;  /* 0x0000480001127983 */ /* 0x000ee40000300800 */
[----:B------:R-:W3:Y:S01]  /*4d8b0*/  LDL.LU R3, [R1+0x44] ;  /* 0x0000440001037983 */ /* 0x000ee20000300800 */
[----:B------:R-:W3:Y:S04]  /*4d8c0*/  LDL.LU R4, [R1+0x40] ;  /* 0x0000400001047983 */ /* 0x000ee80000300800 */
[----:B------:R0:W-:Y:S01]  /*4d8d0*/  STS.U16 [R2], R6 ;  /* 0x0000000602007388 */ /* 0x0001e20000000400 */
[----:B------:R-:W3:Y:S03]  /*4d8e0*/  LDL.LU R5, [R1+0x3c] ;  /* 0x00003c0001057983 */ /* 0x000ee60000300800 */
[----:B------:R1:W-:Y:S04]  /*4d8f0*/  STS.U16 [R2+0x800], R7 ;  /* 0x0008000702007388 */ /* 0x0003e80000000400 */
[----:B------:R1:W-:Y:S04]  /*4d900*/  STS.U16 [R2+0x1000], R8 ;  /* 0x0010000802007388 */ /* 0x0003e80000000400 */
[----:B------:R1:W-:Y:S04]  /*4d910*/  STS.U16 [R2+0x1800], R9 ;  /* 0x0018000902007388 */ /* 0x0003e80000000400 */
[----:B------:R1:W-:Y:S04]  /*4d920*/  STS.U16 [R2+0x2000], R10 ;  /* 0x0020000a02007388 */ /* 0x0003e80000000400 */
[----:B------:R1:W-:Y:S04]  /*4d930*/  STS.U16 [R2+0x2800], R11 ;  /* 0x0028000b02007388 */ /* 0x0003e80000000400 */
[----:B0-----:R-:W3:Y:S01]  /*4d940*/  LDL.LU R6, [R1+0x38] ;  /* 0x0000380001067983 */ /* 0x001ee20000300800 */
[----:B-1----:R-:W3:Y:S02]  /*4d950*/  LDL.LU R7, [R1+0x34] ;  /* 0x0000340001077983 */ /* 0x002ee40000300800 */
[----:B------:R-:W3:Y:S01]  /*4d960*/  LDL.LU R8, [R1+0x30] ;  /* 0x0000300001087983 */ /* 0x000ee20000300800 */
[----:B------:R-:W3:Y:S01]  /*4d970*/  LDL.LU R9, [R1+0x2c] ;  /* 0x00002c0001097983 */ /* 0x000ee20000300800 */
[----:B------:R-:W3:Y:S03]  /*4d980*/  LDL.LU R10, [R1+0x28] ;  /* 0x00002800010a7983 */ /* 0x000ee60000300800 */
[----:B------:R0:W-:Y:S01]  /*4d990*/  STS.U16 [R2+0x3000], R12 ;  /* 0x0030000c02007388 */ /* 0x0001e20000000400 */
        /* <DEDUP_REMOVED lines=15> */
[----:B0-----:R-:W3:Y:S01]  /*4da90*/  LDL.LU R27, [R1+0x8] ;  /* 0x00000800011b7983 */ /* 0x001ee20000300800 */
[----:B-1----:R-:W3:Y:S02]  /*4daa0*/  LDL.LU R28, [R1+0x4] ;  /* 0x00000400011c7983 */ /* 0x002ee40000300800 */
[----:B------:R-:W3:Y:S01]  /*4dab0*/  LDL.LU R29, [R1] ;  /* 0x00000000011d7983 */ /* 0x000ee20000300800 */
[----:B--2---:R0:W-:Y:S04]  /*4dac0*/  STS.U16 [R2+0x7800], R15 ;  /* 0x0078000f02007388 */ /* 0x0041e80000000400 */
[----:B0-----:R-:W2:Y:S04]  /*4dad0*/  LDL.LU R15, [R1+0x7dd4] ;  /* 0x007dd400010f7983 */ /* 0x001ea80000300800 */
[----:B--2---:R0:W-:Y:S04]  /*4dae0*/  STS.U16 [R2+0x8000], R15 ;  /* 0x0080000f02007388 */ /* 0x0041e80000000400 */
[----:B0-----:R-:W2:Y:S04]  /*4daf0*/  LDL.LU R15, [R1+0x7dd0] ;  /* 0x007dd000010f7983 */ /* 0x001ea80000300800 */
[----:B--2---:R0:W-:Y:S04]  /*4db00*/  STS.U16 [R2+0x8800], R15 ;  /* 0x0088000f02007388 */ /* 0x0041e80000000400 */
[----:B0-----:R-:W2:Y:S04]  /*4db10*/  LDL.LU R15, [R1+0x7dcc] ;  /* 0x007dcc00010f7983 */ /* 0x001ea80000300800 */
[----:B---3--:R-:W-:Y:S04]  /*4db20*/  STS.U16 [R2+0x9800], R0 ;  /* 0x0098000002007388 */ /* 0x008fe80000000400 */
[----:B----4-:R-:W-:Y:S04]  /*4db30*/  STS.U16 [R2+0xa000], R14 ;  /* 0x00a0000e02007388 */ /* 0x010fe80000000400 */
[----:B------:R-:W-:Y:S04]  /*4db40*/  STS.U16 [R2+0xa800], R23 ;  /* 0x00a8001702007388 */ /* 0x000fe80000000400 */
        /* <DEDUP_REMOVED lines=9> */
[----:B--2---:R0:W-:Y:S04]  /*4dbe0*/  STS.U16 [R2+0x9000], R15 ;  /* 0x0090000f02007388 */ /* 0x0041e80000000400 */
[----:B0-----:R-:W2:Y:S01]  /*4dbf0*/  LDL.LU R15, [R1+0x7dc8] ;  /* 0x007dc800010f7983 */ /* 0x001ea20000300800 */
        /* <DEDUP_REMOVED lines=11> */
[----:B------:R-:W3:Y:S04]  /*4dcb0*/  LDL.LU R5, [R1+0x7d98] ;  /* 0x007d980001057983 */ /* 0x000ee80000300800 */
[----:B------:R0:W-:Y:S04]  /*4dcc0*/  STS.U16 [R2+0xf800], R6 ;  /* 0x00f8000602007388 */ /* 0x0001e80000000400 */
[----:B------:R1:W-:Y:S04]  /*4dcd0*/  STS.U16 [R2+0x10000], R7 ;  /* 0x0100000702007388 */ /* 0x0003e80000000400 */
[----:B------:R1:W-:Y:S04]  /*4dce0*/  STS.U16 [R2+0x10800], R8 ;  /* 0x0108000802007388 */ /* 0x0003e80000000400 */
[----:B------:R1:W-:Y:S04]  /*4dcf0*/  STS.U16 [R2+0x11000], R9 ;  /* 0x0110000902007388 */ /* 0x0003e80000000400 */
[----:B------:R1:W-:Y:S04]  /*4dd00*/  STS.U16 [R2+0x11800], R10 ;  /* 0x0118000a02007388 */ /* 0x0003e80000000400 */
[----:B------:R1:W-:Y:S04]  /*4dd10*/  STS.U16 [R2+0x12000], R11 ;  /* 0x0120000b02007388 */ /* 0x0003e80000000400 */
[----:B0-----:R-:W4:Y:S01]  /*4dd20*/  LDL.LU R6, [R1+0x7d94] ;  /* 0x007d940001067983 */ /* 0x001f220000300800 */
[----:B-1----:R-:W4:Y:S02]  /*4dd30*/  LDL.LU R7, [R1+0x7d90] ;  /* 0x007d900001077983 */ /* 0x002f240000300800 */
[----:B------:R-:W4:Y:S02]  /*4dd40*/  LDL.LU R8, [R1+0x7d8c] ;  /* 0x007d8c0001087983 */ /* 0x000f240000300800 */
[----:B------:R-:W4:Y:S01]  /*4dd50*/  LDL.LU R9, [R1+0x7d88] ;  /* 0x007d880001097983 */ /* 0x000f220000300800 */
[----:B------:R-:W4:Y:S01]  /*4dd60*/  LDL.LU R10, [R1+0x7d84] ;  /* 0x007d8400010a7983 */ /* 0x000f220000300800 */
[----:B------:R-:W4:Y:S03]  /*4dd70*/  LDL.LU R11, [R1+0x7d80] ;  /* 0x007d8000010b7983 */ /* 0x000f260000300800 */
        /* <DEDUP_REMOVED lines=15> */
[----:B0-----:R-:W4:Y:S01]  /*4de70*/  LDL.LU R27, [R1+0x7d64] ;  /* 0x007d6400011b7983 */ /* 0x001f220000300800 */
[----:B-1----:R-:W4:Y:S02]  /*4de80*/  LDL.LU R28, [R1+0x7d60] ;  /* 0x007d6000011c7983 */ /* 0x002f240000300800 */
[----:B------:R-:W4:Y:S01]  /*4de90*/  LDL.LU R29, [R1+0x7d5c] ;  /* 0x007d5c00011d7983 */ /* 0x000f220000300800 */
[----:B--2---:R0:W-:Y:S04]  /*4dea0*/  STS.U16 [R2+0x1f000], R4 ;  /* 0x01f0000402007388 */ /* 0x0041e80000000400 */
[----:B---3--:R1:W-:Y:S04]  /*4deb0*/  STS.U16 [R2+0x1e800], R5 ;  /* 0x01e8000502007388 */ /* 0x0083e80000000400 */
[----:B0-----:R-:W2:Y:S04]  /*4dec0*/  LDL R4, [R1+0x12ac] ;  /* 0x0012ac0001047983 */ /* 0x001ea80000100800 */
[----:B-1----:R-:W2:Y:S01]  /*4ded0*/  LDL R5, [R1+0x2184] ;  /* 0x0021840001057983 */ /* 0x002ea20000100800 */
[----:B----4-:R-:W-:-:S02]  /*4dee0*/  PRMT R14, RZ, 0x7610, R14 ;  /* 0x00007610ff0e7816 */ /* 0x010fc4000000000e */
[----:B--2---:R-:W-:-:S04]  /*4def0*/  @!P2 LOP3.LUT R5, R5, R4, RZ, 0x3c, !PT ;  /* 0x000000040505a212 */ /* 0x004fc800078e3cff */
[----:B------:R-:W-:-:S04]  /*4df00*/  @!P2 LOP3.LUT R4, R5, R4, RZ, 0x3c, !PT ;  /* 0x000000040504a212 */ /* 0x000fc800078e3cff */
[----:B------:R-:W-:-:S05]  /*4df10*/  @!P2 LOP3.LUT R5, R5, R4, RZ, 0x3c, !PT ;  /* 0x000000040505a212 */ /* 0x000fca00078e3cff */
[----:B------:R-:W2:Y:S04]  /*4df20*/  @!P2 LDG.E.U16 R14, [R4.64] ;  /* 0x00000006040ea981 */ /* 0x000ea8000c1e1500 */
        /* <DEDUP_REMOVED lines=15> */
[----:B------:R0:W-:Y:S01]  /*4e020*/  STS.U16 [R2+0x1f800], R3 ;  /* 0x01f8000302007388 */ /* 0x0001e20000000400 */
[----:B------:R-:W-:Y:S02]  /*4e030*/  STS.U16 [R15+0x100], R18 ;  /* 0x000100120f007388 */ /* 0x000fe40000000400 */
[----:B------:R-:W-:Y:S02]  /*4e040*/  STS.U16 [R15+0x900], R16 ;  /* 0x000900100f007388 */ /* 0x000fe40000000400 */
[----:B------:R-:W-:Y:S01]  /*4e050*/  STS.U16 [R15+0x1100], R17 ;  /* 0x001100110f007388 */ /* 0x000fe20000000400 */
[----:B------:R-:W-:Y:S01]  /*4e060*/  STS.U16 [R15+0x1900], R19 ;  /* 0x001900130f007388 */ /* 0x000fe20000000400 */
[----:B------:R-:W-:Y:S02]  /*4e070*/  STS.U16 [R15+0x2100], R21 ;  /* 0x002100150f007388 */ /* 0x000fe40000000400 */
[----:B------:R-:W-:Y:S02]  /*4e080*/  STS.U16 [R15+0x2900], R22 ;  /* 0x002900160f007388 */ /* 0x000fe40000000400 */
[----:B------:R1:W-:Y:S01]  /*4e090*/  STS.U16 [R15+0x3100], R23 ;  /* 0x003100170f007388 */ /* 0x0003e20000000400 */
[----:B0-----:R-:W3:Y:S04]  /*4e0a0*/  LDL.LU R2, [R1+0x2264] ;  /* 0x0022640001027983 */ /* 0x001ee80000300800 */
[----:B-1----:R-:W4:Y:S04]  /*4e0b0*/  LDL.LU R15, [R1+0x7d58] ;  /* 0x007d5800010f7983 */ /* 0x002f280000300800 */
[----:B--2---:R0:W-:Y:S04]  /*4e0c0*/  STL [R1+0xe94], R14 ;  /* 0x000e940e01007387 */ /* 0x0041e80000100800 */
[----:B0-----:R-:W2:Y:S01]  /*4e0d0*/  LDL.LU R14, [R1+0x7d54] ;  /* 0x007d5400010e7983 */ /* 0x001ea20000300800 */
[----:B------:R-:W2:Y:S02]  /*4e0e0*/  LDL R4, [R1+0x12a8] ;  /* 0x0012a80001047983 */ /* 0x000ea40000100800 */
[----:B------:R-:W2:Y:S01]  /*4e0f0*/  LDL R5, [R1+0x2180] ;  /* 0x0021800001057983 */ /* 0x000ea20000100800 */
[----:B----4-:R-:W-:-:S02]  /*4e100*/  PRMT R15, RZ, 0x7610, R15 ;  /* 0x00007610ff0f7816 */ /* 0x010fc4000000000f */
[----:B--2---:R-:W-:-:S04]  /*4e110*/  @!P2 LOP3.LUT R5, R5, R4, RZ, 0x3c, !PT ;  /* 0x000000040505a212 */ /* 0x004fc800078e3cff */
[----:B------:R-:W-:-:S04]  /*4e120*/  @!P2 LOP3.LUT R4, R5, R4, RZ, 0x3c, !PT ;  /* 0x000000040504a212 */ /* 0x000fc800078e3cff */
[----:B------:R-:W-:-:S05]  /*4e130*/  @!P2 LOP3.LUT R5, R5, R4, RZ, 0x3c, !PT ;  /* 0x000000040505a212 */ /* 0x000fca00078e3cff */
[----:B------:R-:W2:Y:S04]  /*4e140*/  @!P2 LDG.E.U16 R15, [R4.64] ;  /* 0x00000006040fa981 */ /* 0x000ea8000c1e1500 */
[----:B--2---:R0:W-:Y:S04]  /*4e150*/  STL [R1+0xe90], R15 ;  /* 0x000e900f01007387 */ /* 0x0041e80000100800 */
[----:B0-----:R-:W2:Y:S01]  /*4e160*/  LDL.LU R15, [R1+0x7d50] ;  /* 0x007d5000010f7983 */ /* 0x001ea20000300800 */
[----:B------:R-:W4:Y:S02]  /*4e170*/  LDL R4, [R1+0x12a4] ;  /* 0x0012a40001047983 */ /* 0x000f240000100800 */
[----:B------:R-:W4:Y:S01]  /*4e180*/  LDL R5, [R1+0x217c] ;  /* 0x00217c0001057983 */ /* 0x000f220000100800 */
[----:B------:R-:W-:-:S02]  /*4e190*/  PRMT R14, RZ, 0x7610, R14 ;  /* 0x00007610ff0e7816 */ /* 0x000fc4000000000e */
[----:B----4-:R-:W-:-:S04]  /*4e1a0*/  @!P2 LOP3.LUT R5, R5, R4, RZ, 0x3c, !PT ;  /* 0x000000040505a212 */ /* 0x010fc800078e3cff */
[----:B------:R-:W-:-:S04]  /*4e1b0*/  @!P2 LOP3.LUT R4, R5, R4, RZ, 0x3c, !PT ;  /* 0x000000040504a212 */ /* 0x000fc800078e3cff */
[----:B------:R-:W-:-:S05]  /*4e1c0*/  @!P2 LOP3.LUT R5, R5, R4, RZ, 0x3c, !PT ;  /* 0x000000040505a212 */ /* 0x000fca00078e3cff */
[----:B------:R-:W4:Y:S04]  /*4e1d0*/  @!P2 LDG.E.U16 R14, [R4.64] ;  /* 0x00000006040ea981 */ /* 0x000f28000c1e1500 */
[----:B----4-:R0:W-:Y:S04]  /*4e1e0*/  STL [R1+0xe8c], R14 ;  /* 0x000e8c0e01007387 */ /* 0x0101e80000100800 */
[----:B0-----:R-:W4:Y:S01]  /*4e1f0*/  LDL.LU R14, [R1+0x7d4c] ;  /* 0x007d4c00010e7983 */ /* 0x001f220000300800 */
[----:B------:R-:W3:Y:S02]  /*4e200*/  LDL R4, [R1+0x12a0] ;  /* 0x0012a00001047983 */ /* 0x000ee40000100800 */
[----:B------:R-:W3:Y:S01]  /*4e210*/  LDL R5, [R1+0x2178] ;  /* 0x0021780001057983 */ /* 0x000ee20000100800 */
[----:B--2---:R-:W-:-:S02]  /*4e220*/  PRMT R15, RZ, 0x7610, R15 ;  /* 0x00007610ff0f7816 */ /* 0x004fc4000000000f */
[----:B---3--:R-:W-:-:S04]  /*4e230*/  @!P2 LOP3.LUT R5, R5, R4, RZ, 0x3c, !PT ;  /* 0x000000040505a212 */ /* 0x008fc800078e3cff */
[----:B------:R-:W-:-:S04]  /*4e240*/  @!P2 LOP3.LUT R4, R5, R4, RZ, 0x3c, !PT ;  /* 0x000000040504a212 */ /* 0x000fc800078e3cff */
[----:B------:R-:W-:-:S05]  /*4e250*/  @!P2 LOP3.LUT R5, R5, R4, RZ, 0x3c, !PT ;  /* 0x000000040505a212 */ /* 0x000fca00078e3cff */
[----:B------:R-:W2:Y:S04]  /*4e260*/  @!P2 LDG.E.U16 R15, [R4.64] ;  /* 0x00000006040fa981 */ /* 0x000ea8000c1e1500 */
[----:B--2---:R0:W-:Y:S04]  /*4e270*/  STL [R1+0xe88], R15 ;  /* 0x000e880f01007387 */ /* 0x0041e80000100800 */
[----:B0-----:R-:W2:Y:S01]  /*4e280*/  LDL.LU R15, [R1+0x7d48] ;  /* 0x007d4800010f7983 */ /* 0x001ea20000300800 */
[----:B------:R-:W3:Y:S02]  /*4e290*/  LDL R4, [R1+0x129c] ;  /* 0x00129c0001047983 */ /* 0x000ee40000100800 */
[----:B------:R-:W3:Y:S01]  /*4e2a0*/  LDL R5, [R1+0x2174] ;  /* 0x0021740001057983 */ /* 0x000ee20000100800 */
[----:B----4-:R-:W-:-:S02]  /*4e2b0*/  PRMT R14, RZ, 0x7610, R14 ;  /* 0x00007610ff0e7816 */ /* 0x010fc4000000000e */
[----:B---3--:R-:W-:-:S04]  /*4e2c0*/  @!P2 LOP3.LUT R5, R5, R4, RZ, 0x3c, !PT ;  /* 0x000000040505a212 */ /* 0x008fc800078e3cff */
[----:B------:R-:W-:-:S04]  /*4e2d0*/  @!P2 LOP3.LUT R4, R5, R4, RZ, 0x3c, !PT ;  /* 0x000000040504a212 */ /* 0x000fc800078e3cff */
[----:B------:R-:W-:-:S05]  /*4e2e0*/  @!P2 LOP3.LUT R5, R5, R4, RZ, 0x3c, !PT ;  /* 0x000000040505a212 */ /* 0x000fca00078e3cff */
[----:B------:R-:W3:Y:S04]  /*4e2f0*/  @!P2 LDG.E.U16 R14, [R4.64] ;  /* 0x00000006040ea981 */ /* 0x000ee8000c1e1500 */
[----:B---3--:R0:W-:Y:S04]  /*4e300*/  STL [R1+0xe84], R14 ;  /* 0x000e840e01007387 */ /* 0x0081e80000100800 */
[----:B0-----:R-:W3:Y:S01]  /*4e310*/  LDL.LU R14, [R1+0x7d44] ;  /* 0x007d4400010e7983 */ /* 0x001ee20000300800 */
[----:B------:R-:W4:Y:S02]  /*4e320*/  LDL R4, [R1+0x216c] ;  /* 0x00216c0001047983 */ /* 0x000f240000100800 */
[----:B------:R-:W4:Y:S01]  /*4e330*/  LDL R5, [R1+0x2170] ;  /* 0x0021700001057983 */ /* 0x000f220000100800 */
[----:B--2---:R-:W-:-:S02]  /*4e340*/  PRMT R15, RZ, 0x7610, R15 ;  /* 0x00007610ff0f7816 */ /* 0x004fc4000000000f */
[----:B----4-:R-:W-:-:S04]  /*4e350*/  @!P2 LOP3.LUT R5, R5, R4, RZ, 0x3c, !PT ;  /* 0x000000040505a212 */ /* 0x010fc800078e3cff */
[----:B------:R-:W-:-:S04]  /*4e360*/  @!P2 LOP3.LUT R4, R5, R4, RZ, 0x3c, !PT ;  /* 0x000000040504a212 */ /* 0x000fc800078e3cff */
[----:B------:R-:W-:-:S05]  /*4e370*/  @!P2 LOP3.LUT R5, R5, R4, RZ, 0x3c, !PT ;  /* 0x000000040505a212 */ /* 0x000fca00078e3cff */
[----:B------:R-:W2:Y:S04]  /*4e380*/  @!P2 LDG.E.U16 R15, [R4.64] ;  /* 0x00000006040fa981 */ /* 0x000ea8000c1e1500 */
[----:B--2---:R0:W-:Y:S04]  /*4e390*/  STL [R1+0xe80], R15 ;  /* 0x000e800f01007387 */ /* 0x0041e80000100800 */
[----:B0-----:R-:W2:Y:S01]  /*4e3a0*/  LDL.LU R15, [R1+0x7d40] ;  /* 0x007d4000010f7983 */ /* 0x001ea20000300800 */
[----:B------:R-:W4:Y:S02]  /*4e3b0*/  LDL R4, [R1+0x2154] ;  /* 0x0021540001047983 */ /* 0x000f240000100800 */
[----:B------:R-:W4:Y:S01]  /*4e3c0*/  LDL R5, [R1+0x2158] ;  /* 0x0021580001057983 */ /* 0x000f220000100800 */
[----:B---3--:R-:W-:-:S02]  /*4e3d0*/  PRMT R14, RZ, 0x7610, R14 ;  /* 0x00007610ff0e7816 */ /* 0x008fc4000000000e */
[----:B----4-:R-:W-:-:S04]  /*4e3e0*/  @!P2 LOP3.LUT R5, R5, R4, RZ, 0x3c, !PT ;  /* 0x000000040505a212 */ /* 0x010fc800078e3cff */
        /* <DEDUP_REMOVED lines=2418> */
[----:B------:R-:W4:Y:S02]  /*57b10*/  LDL R5, [R1+0x1790] ;  /* 0x0017900001057983 */ /* 0x000f240000100800 */
[----:B----4-:R-:W-:-:S02]  /*57b20*/  @!P2 LOP3.LUT R5, R5, R4, RZ, 0x3c, !PT ;  /* 0x000000040505a212 */ /* 0x010fc400078e3cff */
[----:B---3--:R-:W-:Y:S02]  /*57b30*/  PRMT R14, RZ, 0x7610, R14 ;  /* 0x00007610ff0e7816 */ /* 0x008fe4000000000e */
        /* <DEDUP_REMOVED lines=789> */
[----:B------:R-:W4:Y:S01]  /*5ac90*/  LDL R5, [R1+0x1470] ;  /* 0x0014700001057983 */ /* 0x000f220000100800 */
[----:B------:R-:W-:-:S02]  /*5aca0*/  PRMT R0, RZ, 0x7610, R0 ;  /* 0x00007610ff007816 */ /* 0x000fc40000000000 */
[----:B----4-:R-:W-:-:S04]  /*5acb0*/  @!P2 LOP3.LUT R5, R5, R4, RZ, 0x3c, !PT ;  /* 0x000000040505a212 */ /* 0x010fc800078e3cff */
[----:B------:R-:W-:-:S04]  /*5acc0*/  @!P2 LOP3.LUT R4, R5, R4, RZ, 0x3c, !PT ;  /* 0x000000040504a212 */ /* 0x000fc800078e3cff */
[----:B------:R-:W-:-:S05]  /*5acd0*/  @!P2 LOP3.LUT R5, R5, R4, RZ, 0x3c, !PT ;  /* 0x000000040505a212 */ /* 0x000fca00078e3cff */
[----:B------:R0:W4:Y:S04]  /*5ace0*/  @!P2 LDG.E.U16 R0, [R4.64] ;  /* 0x000000060400a981 */ /* 0x000128000c1e1500 */
[----:B0-----:R-:W2:Y:S04]  /*5acf0*/  LDL R4, [R1+0x145c] ;  /* 0x00145c0001047983 */ /* 0x001ea80000100800 */
[----:B------:R-:W2:Y:S01]  /*5ad00*/  LDL R5, [R1+0x1460] ;  /* 0x0014600001057983 */ /* 0x000ea20000100800 */
[----:B---3--:R-:W-:Y:S02]  /*5ad10*/  PRMT R14, RZ, 0x7610, R14 ;  /* 0x00007610ff0e7816 */ /* 0x008fe4000000000e */
[----:B--2---:R-:W-:-:S04]  /*5ad20*/  @!P2 LOP3.LUT R5, R5, R4, RZ, 0x3c, !PT ;  /* 0x000000040505a212 */ /* 0x004fc800078e3cff */
[----:B------:R-:W-:-:S04]  /*5ad30*/  @!P2 LOP3.LUT R4, R5, R4, RZ, 0x3c, !PT ;  /* 0x000000040504a212 */ /* 0x000fc800078e3cff */
[----:B------:R-:W-:-:S05]  /*5ad40*/  @!P2 LOP3.LUT R5, R5, R4, RZ, 0x3c, !PT ;  /* 0x000000040505a212 */ /* 0x000fca00078e3cff */
[----:B------:R-:W2:Y:S04]  /*5ad50*/  @!P2 LDG.E.U16 R14, [R4.64] ;  /* 0x00000006040ea981 */ /* 0x000ea8000c1e1500 */
[----:B----4-:R-:W-:Y:S04]  /*5ad60*/  STL [R1+0x7664], R0 ;  /* 0x0076640001007387 */ /* 0x010fe80000100800 */
[----:B--2---:R0:W-:Y:S04]  /*5ad70*/  STL [R1+0xc8], R14 ;  /* 0x0000c80e01007387 */ /* 0x0041e80000100800 */
[----:B0-----:R-:W2:Y:S01]  /*5ad80*/  LDL.LU R14, [R1+0x77a8] ;  /* 0x0077a800010e7983 */ /* 0x001ea20000300800 */
[----:B------:R-:W3:Y:S02]  /*5ad90*/  LDL R4, [R1+0x1454] ;  /* 0x0014540001047983 */ /* 0x000ee40000100800 */
[----:B------:R-:W3:Y:S02]  /*5ada0*/  LDL R5, [R1+0x1458] ;  /* 0x0014580001057983 */ /* 0x000ee40000100800 */
[----:B---3--:R-:W-:-:S02]  /*5adb0*/  @!P2 LOP3.LUT R5, R5, R4, RZ, 0x3c, !PT ;  /* 0x000000040505a212 */ /* 0x008fc400078e3cff */
[----:B--2---:R-:W-:Y:S02]  /*5adc0*/  PRMT R14, RZ, 0x7610, R14 ;  /* 0x00007610ff0e7816 */ /* 0x004fe4000000000e */
[----:B------:R-:W-:-:S04]  /*5add0*/  @!P2 LOP3.LUT R4, R5, R4, RZ, 0x3c, !PT ;  /* 0x000000040504a212 */ /* 0x000fc800078e3cff */
[----:B------:R-:W-:-:S05]  /*5ade0*/  @!P2 LOP3.LUT R5, R5, R4, RZ, 0x3c, !PT ;  /* 0x000000040505a212 */ /* 0x000fca00078e3cff */
[----:B------:R-:W2:Y:S04]  /*5adf0*/  @!P2 LDG.E.U16 R14, [R4.64] ;  /* 0x00000006040ea981 */ /* 0x000ea8000c1e1500 */
        /* <DEDUP_REMOVED lines=84> */
[----:B------:R-:W3:Y:S01]  /*5b340*/  LDL R5, [R1+0x1400] ;  /* 0x0014000001057983 */ /* 0x000ee20000100800 */
[----:B------:R-:W-:-:S02]  /*5b350*/  PRMT R0, RZ, 0x7610, R0 ;  /* 0x00007610ff007816 */ /* 0x000fc40000000000 */
[----:B---3--:R-:W-:-:S04]  /*5b360*/  @!P2 LOP3.LUT R5, R5, R4, RZ, 0x3c, !PT ;  /* 0x000000040505a212 */ /* 0x008fc800078e3cff */
[----:B------:R-:W-:-:S04]  /*5b370*/  @!P2 LOP3.LUT R4, R5, R4, RZ, 0x3c, !PT ;  /* 0x000000040504a212 */ /* 0x000fc800078e3cff */
[----:B------:R-:W-:-:S05]  /*5b380*/  @!P2 LOP3.LUT R5, R5, R4, RZ, 0x3c, !PT ;  /* 0x000000040505a212 */ /* 0x000fca00078e3cff */
[----:B------:R0:W3:Y:S04]  /*5b390*/  @!P2 LDG.E.U16 R0, [R4.64] ;  /* 0x000000060400a981 */ /* 0x0000e8000c1e1500 */
[----:B0-----:R-:W4:Y:S04]  /*5b3a0*/  LDL R4, [R1+0x13f4] ;  /* 0x0013f40001047983 */ /* 0x001f280000100800 */
[----:B------:R-:W4:Y:S01]  /*5b3b0*/  LDL R5, [R1+0x13f8] ;  /* 0x0013f80001057983 */ /* 0x000f220000100800 */
[----:B--2---:R-:W-:Y:S02]  /*5b3c0*/  PRMT R14, RZ, 0x7610, R14 ;  /* 0x00007610ff0e7816 */ /* 0x004fe4000000000e */
[----:B----4-:R-:W-:-:S04]  /*5b3d0*/  @!P2 LOP3.LUT R5, R5, R4, RZ, 0x3c, !PT ;  /* 0x000000040505a212 */ /* 0x010fc800078e3cff */
[----:B------:R-:W-:-:S04]  /*5b3e0*/  @!P2 LOP3.LUT R4, R5, R4, RZ, 0x3c, !PT ;  /* 0x000000040504a212 */ /* 0x000fc800078e3cff */
[----:B------:R-:W-:-:S05]  /*5b3f0*/  @!P2 LOP3.LUT R5, R5, R4, RZ, 0x3c, !PT ;  /* 0x000000040505a212 */ /* 0x000fca00078e3cff */
[----:B------:R-:W2:Y:S04]  /*5b400*/  @!P2 LDG.E.U16 R14, [R4.64] ;  /* 0x00000006040ea981 */ /* 0x000ea8000c1e1500 */
[----:B---3--:R-:W-:Y:S04]  /*5b410*/  STL [R1+0x769c], R0 ;  /* 0x00769c0001007387 */ /* 0x008fe80000100800 */
        /* <DEDUP_REMOVED lines=97> */
[----:B---3--:R0:W-:Y:S04]  /*5ba30*/  STL [R1+0x70], R7 ;  /* 0x0000700701007387 */ /* 0x0081e80000100800 */
[----:B0-----:R-:W3:Y:S04]  /*5ba40*/  LDL R7, [R1+0x1360] ;  /* 0x0013600001077983 */ /* 0x001ee80000100800 */
[----:B--2---:R0:W-:Y:S04]  /*5ba50*/  STL [R1+0x6c], R14 ;  /* 0x00006c0e01007387 */ /* 0x0041e80000100800 */
[----:B0-----:R-:W2:Y:S01]  /*5ba60*/  LDL.LU R14, [R1+0x7754] ;  /* 0x00775400010e7983 */ /* 0x001ea20000300800 */
[----:B------:R-:W4:Y:S02]  /*5ba70*/  LDL R4, [R1+0x1384] ;  /* 0x0013840001047983 */ /* 0x000f240000100800 */
[----:B------:R-:W4:Y:S02]  /*5ba80*/  LDL R5, [R1+0x1388] ;  /* 0x0013880001057983 */ /* 0x000f240000100800 */
[----:B----4-:R-:W-:-:S02]  /*5ba90*/  @!P2 LOP3.LUT R5, R5, R4, RZ, 0x3c, !PT ;  /* 0x000000040505a212 */ /* 0x010fc400078e3cff */
[----:B--2---:R-:W-:Y:S02]  /*5baa0*/  PRMT R14, RZ, 0x7610, R14 ;  /* 0x00007610ff0e7816 */ /* 0x004fe4000000000e */
[----:B------:R-:W-:-:S04]  /*5bab0*/  @!P2 LOP3.LUT R4, R5, R4, RZ, 0x3c, !PT ;  /* 0x000000040504a212 */ /* 0x000fc800078e3cff */
[----:B------:R-:W-:-:S05]  /*5bac0*/  @!P2 LOP3.LUT R5, R5, R4, RZ, 0x3c, !PT ;  /* 0x000000040505a212 */ /* 0x000fca00078e3cff */
[----:B------:R-:W2:Y:S04]  /*5bad0*/  @!P2 LDG.E.U16 R14, [R4.64] ;  /* 0x00000006040ea981 */ /* 0x000ea8000c1e1500 */
        /* <DEDUP_REMOVED lines=26> */
[----:B------:R0:W4:Y:S04]  /*5bc80*/  @!P2 LDG.E.U16 R8, [R4.64] ;  /* 0x000000060408a981 */ /* 0x000128000c1e1500 */
[----:B0-----:R-:W2:Y:S01]  /*5bc90*/  LDL R5, [R1+0x135c] ;  /* 0x00135c0001057983 */ /* 0x001ea20000100800 */
[----:B------:R-:W-:Y:S01]  /*5bca0*/  PRMT R6, RZ, 0x7610, R6 ;  /* 0x00007610ff067816 */ /* 0x000fe20000000006 */
[----:B---3--:R-:W-:Y:S02]  /*5bcb0*/  @!P2 IMAD.MOV.U32 R4, RZ, RZ, R7 ;  /* 0x000000ffff04a224 */ /* 0x008fe400078e0007 */
[----:B----4-:R0:W-:Y:S01]  /*5bcc0*/  STL [R1+0x5c], R8 ;  /* 0x00005c0801007387 */ /* 0x0101e20000100800 */
[----:B--2---:R-:W-:-:S03]  /*5bcd0*/  PRMT R14, RZ, 0x7610, R14 ;  /* 0x00007610ff0e7816 */ /* 0x004fc6000000000e */
[----:B------:R-:W2:Y:S04]  /*5bce0*/  LDL R7, [R1+0x2204] ;  /* 0x0022040001077983 */ /* 0x000ea80000100800 */
[----:B------:R1:W3:Y:S04]  /*5bcf0*/  @!P2 LDG.E.U16 R6, [R4.64] ;  /* 0x000000060406a981 */ /* 0x0002e8000c1e1500 */
[----:B0-----:R-:W4:Y:S04]  /*5bd00*/  LDL R8, [R1+0x2200] ;  /* 0x0022000001087983 */ /* 0x001f280000100800 */
[----:B-1----:R-:W2:Y:S04]  /*5bd10*/  LDL R4, [R1+0x131c] ;  /* 0x00131c0001047983 */ /* 0x002ea80000100800 */
[----:B------:R-:W2:Y:S02]  /*5bd20*/  LDL R5, [R1+0x1320] ;  /* 0x0013200001057983 */ /* 0x000ea40000100800 */
[----:B--2---:R-:W-:-:S04]  /*5bd30*/  @!P2 LOP3.LUT R5, R5, R4, RZ, 0x3c, !PT ;  /* 0x000000040505a212 */ /* 0x004fc800078e3cff */
[----:B------:R-:W-:-:S04]  /*5bd40*/  @!P2 LOP3.LUT R4, R5, R4, RZ, 0x3c, !PT ;  /* 0x000000040504a212 */ /* 0x000fc800078e3cff */
[----:B------:R-:W-:Y:S01]  /*5bd50*/  @!P2 LOP3.LUT R5, R5, R4, RZ, 0x3c, !PT ;  /* 0x000000040505a212 */ /* 0x000fe200078e3cff */
[----:B---3--:R0:W-:Y:S04]  /*5bd60*/  STL [R1+0x58], R6 ;  /* 0x0000580601007387 */ /* 0x0081e80000100800 */
[----:B------:R1:W2:Y:S01]  /*5bd70*/  @!P2 LDG.E.U16 R14, [R4.64] ;  /* 0x00000006040ea981 */ /* 0x0002a2000c1e1500 */
[----:B------:R-:W-:-:S03]  /*5bd80*/  PRMT R15, RZ, 0x7610, R15 ;  /* 0x00007610ff0f7816 */ /* 0x000fc6000000000f */
[----:B0-----:R-:W3:Y:S04]  /*5bd90*/  LDL R6, [R1+0x2240] ;  /* 0x0022400001067983 */ /* 0x001ee80000100800 */
[----:B-1----:R-:W2:Y:S04]  /*5bda0*/  LDL R4, [R1+0x12dc] ;  /* 0x0012dc0001047983 */ /* 0x002ea80000100800 */
        /* <DEDUP_REMOVED lines=10> */
[----:B------:R-:W2:Y:S02]  /*5be50*/  LDL R5, [R1+0x21c0] ;  /* 0x0021c00001057983 */ /* 0x000ea40000100800 */
[----:B--2---:R-:W-:-:S02]  /*5be60*/  @!P2 LOP3.LUT R5, R5, R4, RZ, 0x3c, !PT ;  /* 0x000000040505a212 */ /* 0x004fc400078e3cff */
[----:B------:R-:W-:Y:S02]  /*5be70*/  PRMT R15, RZ, 0x7610, R15 ;  /* 0x00007610ff0f7816 */ /* 0x000fe4000000000f */
[----:B------:R-:W-:-:S04]  /*5be80*/  @!P2 LOP3.LUT R4, R5, R4, RZ, 0x3c, !PT ;  /* 0x000000040504a212 */ /* 0x000fc800078e3cff */
[----:B------:R-:W-:-:S05]  /*5be90*/  @!P2 LOP3.LUT R5, R5, R4, RZ, 0x3c, !PT ;  /* 0x000000040505a212 */ /* 0x000fca00078e3cff */
[----:B------:R-:W2:Y:S01]  /*5bea0*/  @!P2 LDG.E.U16 R15, [R4.64] ;  /* 0x00000006040fa981 */ /* 0x000ea2000c1e1500 */
[----:B------:R-:W-:-:S03]  /*5beb0*/  PRMT R20, RZ, 0x7610, R20 ;  /* 0x00007610ff147816 */ /* 0x000fc60000000014 */
[----:B--2---:R0:W-:Y:S04]  /*5bec0*/  STL [R1+0x18], R15 ;  /* 0x0000180f01007387 */ /* 0x0041e80000100800 */
[----:B0-----:R-:W2:Y:S01]  /*5bed0*/  LDL.LU R15, [R1+0x7740] ;  /* 0x00774000010f7983 */ /* 0x001ea20000300800 */
[----:B------:R-:W2:Y:S02]  /*5bee0*/  LDL R5, [R1+0x21c4] ;  /* 0x0021c40001057983 */ /* 0x000ea40000100800 */
[----:B----4-:R-:W-:Y:S02]  /*5bef0*/  @!P2 IMAD.MOV.U32 R4, RZ, RZ, R8 ;  /* 0x000000ffff04a224 */ /* 0x010fe400078e0008 */
[----:B------:R-:W4:Y:S04]  /*5bf00*/  LDL R8, [R1+0x1350] ;  /* 0x0013500001087983 */ /* 0x000f280000100800 */
[----:B--2---:R0:W2:Y:S02]  /*5bf10*/  @!P2 LDG.E.U16 R20, [R4.64] ;  /* 0x000000060414a981 */ /* 0x0040a4000c1e1500 */
[----:B0-----:R-:W-:-:S06]  /*5bf20*/  PRMT R4, RZ, 0x7610, R4 ;  /* 0x00007610ff047816 */ /* 0x001fcc0000000004 */
[----:B---3--:R0:W3:Y:S04]  /*5bf30*/  @!P2 LDG.E.U16 R4, [R6.64] ;  /* 0x000000060604a981 */ /* 0x0080e8000c1e1500 */
[----:B--2---:R-:W-:Y:S01]  /*5bf40*/  STL [R1+0x7718], R20 ;  /* 0x0077181401007387 */ /* 0x004fe20000100800 */
[----:B0-----:R-:W2:Y:S01]  /*5bf50*/  LDL R7, [R1+0x2244] ;  /* 0x0022440001077983 */ /* 0x001ea20000100800 */
[----:B------:R-:W-:Y:S01]  /*5bf60*/  PRMT R3, RZ, 0x7610, R3 ;  /* 0x00007610ff037816 */ /* 0x000fe20000000003 */
[----:B------:R-:W-:Y:S01]  /*5bf70*/  @!P2 IMAD.MOV.U32 R6, RZ, RZ, R14 ;  /* 0x000000ffff06a224 */ /* 0x000fe200078e000e */
[----:B---3--:R0:W-:Y:S01]  /*5bf80*/  STL [R1+0x771c], R4 ;  /* 0x00771c0401007387 */ /* 0x0081e20000100800 */
[----:B------:R-:W-:Y:S01]  /*5bf90*/  PRMT R12, RZ, 0x7610, R12 ;  /* 0x00007610ff0c7816 */ /* 0x000fe2000000000c */
[----:B------:R-:W3:Y:S02]  /*5bfa0*/  LDL R14, [R1+0x1338] ;  /* 0x00133800010e7983 */ /* 0x000ee40000100800 */
[----:B--2---:R1:W2:Y:S04]  /*5bfb0*/  @!P2 LDG.E.U16 R3, [R6.64] ;  /* 0x000000060603a981 */ /* 0x0042a8000c1e1500 */
[----:B-1----:R-:W2:Y:S04]  /*5bfc0*/  LDL R6, [R1+0x1354] ;  /* 0x0013540001067983 */ /* 0x002ea80000100800 */
[----:B------:R-:W2:Y:S02]  /*5bfd0*/  LDL R7, [R1+0x1358] ;  /* 0x0013580001077983 */ /* 0x000ea40000100800 */
[----:B--2---:R-:W-:-:S04]  /*5bfe0*/  @!P2 LOP3.LUT R7, R7, R6, RZ, 0x3c, !PT ;  /* 0x000000060707a212 */ /* 0x004fc800078e3cff */
[----:B------:R-:W-:-:S04]  /*5bff0*/  @!P2 LOP3.LUT R6, R7, R6, RZ, 0x3c, !PT ;  /* 0x000000060706a212 */ /* 0x000fc800078e3cff */
[----:B------:R-:W-:Y:S01]  /*5c000*/  @!P2 LOP3.LUT R7, R7, R6, RZ, 0x3c, !PT ;  /* 0x000000060707a212 */ /* 0x000fe200078e3cff */
[----:B------:R-:W-:Y:S04]  /*5c010*/  STL [R1+0x7720], R3 ;  /* 0x0077200301007387 */ /* 0x000fe80000100800 */
[----:B------:R1:W2:Y:S04]  /*5c020*/  @!P2 LDG.E.U16 R12, [R6.64] ;  /* 0x00000006060ca981 */ /* 0x0002a8000c1e1500 */
[----:B-1----:R-:W3:Y:S01]  /*5c030*/  LDL R7, [R1+0x134c] ;  /* 0x00134c0001077983 */ /* 0x002ee20000100800 */
[----:B0-----:R-:W-:Y:S01]  /*5c040*/  PRMT R4, RZ, 0x7610, R4 ;  /* 0x00007610ff047816 */ /* 0x001fe20000000004 */
[----:B----4-:R-:W-:-:S02]  /*5c050*/  @!P2 IMAD.MOV.U32 R6, RZ, RZ, R8 ;  /* 0x000000ffff06a224 */ /* 0x010fc400078e0008 */
[----:B--2---:R0:W-:Y:S01]  /*5c060*/  STL [R1+0x54], R12 ;  /* 0x0000540c01007387 */ /* 0x0041e20000100800 */
[----:B------:R-:W-:Y:S01]  /*5c070*/  PRMT R15, RZ, 0x7610, R15 ;  /* 0x00007610ff0f7816 */ /* 0x000fe2000000000f */
[----:B------:R-:W2:Y:S02]  /*5c080*/  LDL R8, [R1+0x12d4] ;  /* 0x0012d40001087983 */ /* 0x000ea40000100800 */
[----:B---3--:R1:W3:Y:S04]  /*5c090*/  @!P2 LDG.E.U16 R4, [R6.64] ;  /* 0x000000060604a981 */ /* 0x0082e8000c1e1500 */
[----:B0-----:R-:W4:Y:S04]  /*5c0a0*/  LDL R12, [R1+0x1318] ;  /* 0x00131800010c7983 */ /* 0x001f280000100800 */
[----:B-1----:R-:W2:Y:S04]  /*5c0b0*/  LDL R6, [R1+0x1344] ;  /* 0x0013440001067983 */ /* 0x002ea80000100800 */
[----:B------:R-:W2:Y:S02]  /*5c0c0*/  LDL R7, [R1+0x1348] ;  /* 0x0013480001077983 */ /* 0x000ea40000100800 */
[----:B--2---:R-:W-:-:S04]  /*5c0d0*/  @!P2 LOP3.LUT R7, R7, R6, RZ, 0x3c, !PT ;  /* 0x000000060707a212 */ /* 0x004fc800078e3cff */
[----:B------:R-:W-:-:S04]  /*5c0e0*/  @!P2 LOP3.LUT R6, R7, R6, RZ, 0x3c, !PT ;  /* 0x000000060706a212 */ /* 0x000fc800078e3cff */
[----:B------:R-:W-:-:S05]  /*5c0f0*/  @!P2 LOP3.LUT R7, R7, R6, RZ, 0x3c, !PT ;  /* 0x000000060707a212 */ /* 0x000fca00078e3cff */
[----:B------:R-:W2:Y:S04]  /*5c100*/  @!P2 LDG.E.U16 R15, [R6.64] ;  /* 0x00000006060fa981 */ /* 0x000ea8000c1e1500 */
[----:B---3--:R0:W-:Y:S04]  /*5c110*/  STL [R1+0x50], R4 ;  /* 0x0000500401007387 */ /* 0x0081e80000100800 */
        /* <DEDUP_REMOVED lines=9> */
[----:B------:R-:W2:Y:S04]  /*5c1b0*/  @!P2 LDG.E.U16 R15, [R6.64] ;  /* 0x00000006060fa981 */ /* 0x000ea8000c1e1500 */
[----:B--2---:R0:W-:Y:S04]  /*5c1c0*/  STL [R1+0x48], R15 ;  /* 0x0000480f01007387 */ /* 0x0041e80000100800 */
[----:B0-----:R-:W2:Y:S01]  /*5c1d0*/  LDL.LU R15, [R1+0x7738] ;  /* 0x00773800010f7983 */ /* 0x001ea20000300800 */
[----:B------:R-:W3:Y:S02]  /*5c1e0*/  LDL R7, [R1+0x1334] ;  /* 0x0013340001077983 */ /* 0x000ee40000100800 */
[----:B------:R-:W-:-:S02]  /*5c1f0*/  @!P2 IMAD.MOV.U32 R6, RZ, RZ, R14 ;  /* 0x000000ffff06a224 */ /* 0x000fc400078e000e */
[----:B------:R-:W3:Y:S01]  /*5c200*/  LDL R14, [R1+0x2208] ;  /* 0x00220800010e7983 */ /* 0x000ee20000100800 */
[----:B--2---:R-:W-:-:S06]  /*5c210*/  PRMT R15, RZ, 0x7610, R15 ;  /* 0x00007610ff0f7816 */ /* 0x004fcc000000000f */
[----:B---3--:R-:W2:Y:S01]  /*5c220*/  @!P2 LDG.E.U16 R15, [R6.64] ;  /* 0x00000006060fa981 */ /* 0x008ea2000c1e1500 */
[----:B------:R-:W-:-:S03]  /*5c230*/  PRMT R9, RZ, 0x7610, R9 ;  /* 0x00007610ff097816 */ /* 0x000fc60000000009 */
[----:B--2---:R0:W-:Y:S04]  /*5c240*/  STL [R1+0x44], R15 ;  /* 0x0000440f01007387 */ /* 0x0041e80000100800 */
[----:B0-----:R-:W2:Y:S01]  /*5c250*/  LDL.LU R15, [R1+0x7734] ;  /* 0x00773400010f7983 */ /* 0x001ea20000300800 */
[----:B------:R-:W3:Y:S02]  /*5c260*/  LDL R7, [R1+0x1314] ;  /* 0x0013140001077983 */ /* 0x000ee40000100800 */
[----:B----4-:R-:W-:Y:S02]  /*5c270*/  @!P2 IMAD.MOV.U32 R6, RZ, RZ, R12 ;  /* 0x000000ffff06a224 */ /* 0x010fe400078e000c */
[----:B------:R-:W4:Y:S01]  /*5c280*/  LDL R12, [R1+0x220c] ;  /* 0x00220c00010c7983 */ /* 0x000f220000100800 */
[----:B--2---:R-:W-:-:S03]  /*5c290*/  PRMT R15, RZ, 0x7610, R15 ;  /* 0x00007610ff0f7816 */ /* 0x004fc6000000000f */
[----:B---3--:R0:W2:Y:S02]  /*5c2a0*/  @!P2 LDG.E.U16 R9, [R6.64] ;  /* 0x000000060609a981 */ /* 0x0080a4000c1e1500 */
[----:B0-----:R-:W-:Y:S02]  /*5c2b0*/  @!P2 IMAD.MOV.U32 R6, RZ, RZ, R4 ;  /* 0x000000ffff06a224 */ /* 0x001fe400078e0004 */
[----:B------:R-:W-:-:S05]  /*5c2c0*/  @!P2 IMAD.MOV.U32 R7, RZ, RZ, R8 ;  /* 0x000000ffff07a224 */ /* 0x000fca00078e0008 */
[----:B------:R-:W3:Y:S04]  /*5c2d0*/  @!P2 LDG.E.U16 R15, [R6.64] ;  /* 0x00000006060fa981 */ /* 0x000ee8000c1e1500 */
[----:B--2---:R0:W-:Y:S01]  /*5c2e0*/  STL [R1+0x38], R9 ;  /* 0x0000380901007387 */ /* 0x0041e20000100800 */
[----:B------:R-:W2:Y:S02]  /*5c2f0*/  LDL R8, [R1+0x224c] ;  /* 0x00224c0001087983 */ /* 0x000ea40000100800 */
[----:B------:R-:W2:Y:S01]  /*5c300*/  LDL R4, [R1+0x2290] ;  /* 0x0022900001047983 */ /* 0x000ea20000100800 */
[----:B0-----:R-:W2:Y:S04]  /*5c310*/  LDL R9, [R1+0x2248] ;  /* 0x0022480001097983 */ /* 0x001ea80000100800 */
[----:B---3--:R0:W-:Y:S04]  /*5c320*/  STL [R1+0x20], R15 ;  /* 0x0000200f01007387 */ /* 0x0081e80000100800 */
[----:B0-----:R-:W3:Y:S01]  /*5c330*/  LDL.LU R15, [R1+0x7730] ;  /* 0x00773000010f7983 */ /* 0x001ee20000300800 */
[----:B------:R-:W2:Y:S02]  /*5c340*/  LDL R6, [R1+0x218c] ;  /* 0x00218c0001067983 */ /* 0x000ea40000100800 */
[----:B------:R-:W2:Y:S01]  /*5c350*/  LDL R7, [R1+0x21c8] ;  /* 0x0021c80001077983 */ /* 0x000ea20000100800 */
[----:B------:R-:W-:-:S02]  /*5c360*/  PRMT R20, RZ, 0x7610, R20 ;  /* 0x00007610ff147816 */ /* 0x000fc40000000014 */
[----:B--2---:R-:W-:-:S04]  /*5c370*/  @!P2 LOP3.LUT R7, R7, R6, RZ, 0x3c, !PT ;  /* 0x000000060707a212 */ /* 0x004fc800078e3cff */
[----:B------:R-:W-:-:S04]  /*5c380*/  @!P2 LOP3.LUT R6, R7, R6, RZ, 0x3c, !PT ;  /* 0x000000060706a212 */ /* 0x000fc800078e3cff */
[----:B------:R-:W-:-:S05]  /*5c390*/  @!P2 LOP3.LUT R7, R7, R6, RZ, 0x3c, !PT ;  /* 0x000000060707a212 */ /* 0x000fca00078e3cff */
[----:B------:R0:W2:Y:S04]  /*5c3a0*/  @!P2 LDG.E.U16 R20, [R6.64] ;  /* 0x000000060614a981 */ /* 0x0000a8000c1e1500 */
[----:B0-----:R-:W2:Y:S01]  /*5c3b0*/  LDL R7, [R1+0x21cc] ;  /* 0x0021cc0001077983 */ /* 0x001ea20000100800 */
[----:B------:R-:W-:Y:S01]  /*5c3c0*/  PRMT R16, RZ, 0x7610, R16 ;  /* 0x00007610ff107816 */ /* 0x000fe20000000010 */
[----:B------:R-:W-:Y:S01]  /*5c3d0*/  @!P2 IMAD.MOV.U32 R6, RZ, RZ, R14 ;  /* 0x000000ffff06a224 */ /* 0x000fe200078e000e */
[----:B------:R-:W-:-:S04]  /*5c3e0*/  PRMT R5, RZ, 0x7610, R5 ;  /* 0x00007610ff057816 */ /* 0x000fc80000000005 */
[----:B--2---:R0:W2:Y:S02]  /*5c3f0*/  @!P2 LDG.E.U16 R16, [R6.64] ;  /* 0x000000060610a981 */ /* 0x0040a4000c1e1500 */
[----:B0-----:R-:W-:Y:S02]  /*5c400*/  @!P2 IMAD.MOV.U32 R6, RZ, RZ, R9 ;  /* 0x000000ffff06a224 */ /* 0x001fe400078e0009 */
[----:B----4-:R-:W-:-:S05]  /*5c410*/  @!P2 IMAD.MOV.U32 R7, RZ, RZ, R12 ;  /* 0x000000ffff07a224 */ /* 0x010fca00078e000c */
[----:B------:R0:W4:Y:S01]  /*5c420*/  @!P2 LDG.E.U16 R5, [R6.64] ;  /* 0x000000060605a981 */ /* 0x000122000c1e1500 */
[----:B------:R-:W-:-:S03]  /*5c430*/  @!P2 IMAD.MOV.U32 R9, RZ, RZ, R8 ;  /* 0x000000ffff09a224 */ /* 0x000fc600078e0008 */
[----:B------:R1:W-:Y:S01]  /*5c440*/  STL [R1], R20 ;  /* 0x0000001401007387 */ /* 0x0003e20000100800 */
[----:B------:R-:W-:Y:S02]  /*5c450*/  @!P2 IMAD.MOV.U32 R8, RZ, RZ, R4 ;  /* 0x000000ffff08a224 */ /* 0x000fe400078e0004 */
[----:B------:R-:W3:Y:S01]  /*5c460*/  LDL R14, [R1+0x1310] ;  /* 0x00131000010e7983 */ /* 0x000ee20000100800 */
[----:B0-----:R-:W-:Y:S01]  /*5c470*/  PRMT R6, RZ, 0x7610, R6 ;  /* 0x00007610ff067816 */ /* 0x001fe20000000006 */
[----:B-1----:R-:W3:Y:S05]  /*5c480*/  LDL R20, [R1+0x1330] ;  /* 0x0013300001147983 */ /* 0x002eea0000100800 */
[----:B------:R0:W3:Y:S04]  /*5c490*/  @!P2 LDG.E.U16 R6, [R8.64] ;  /* 0x000000060806a981 */ /* 0x0000e8000c1e1500 */
[----:B--2---:R1:W-:Y:S04]  /*5c4a0*/  STL [R1+0x76f0], R16 ;  /* 0x0076f01001007387 */ /* 0x0043e80000100800 */
[----:B-1----:R-:W2:Y:S04]  /*5c4b0*/  LDL R16, [R1+0x130c] ;  /* 0x00130c0001107983 */ /* 0x002ea80000100800 */
[----:B----4-:R1:W-:Y:S01]  /*5c4c0*/  STL [R1+0x76f4], R5 ;  /* 0x0076f40501007387 */ /* 0x0103e20000100800 */
[----:B0-----:R-:W4:Y:S01]  /*5c4d0*/  LDL R9, [R1+0x132c] ;  /* 0x00132c0001097983 */ /* 0x001f220000100800 */
[----:B------:R-:W-:Y:S01]  /*5c4e0*/  PRMT R11, RZ, 0x7610, R11 ;  /* 0x00007610ff0b7816 */ /* 0x000fe2000000000b */
[----:B------:R-:W2:Y:S01]  /*5c4f0*/  LDL R12, [R1+0x12fc] ;  /* 0x0012fc00010c7983 */ /* 0x000ea20000100800 */
[----:B------:R-:W2:Y:S01]  /*5c500*/  LDL R4, [R1+0x1300] ;  /* 0x0013000001047983 */ /* 0x000ea20000100800 */
[----:B---3--:R-:W-:-:S05]  /*5c510*/  @!P2 IMAD.MOV.U32 R8, RZ, RZ, R20 ;  /* 0x000000ffff08a224 */ /* 0x008fca00078e0014 */
[----:B----4-:R0:W3:Y:S01]  /*5c520*/  @!P2 LDG.E.U16 R11, [R8.64] ;  /* 0x00000006080ba981 */ /* 0x0100e2000c1e1500 */
[----:B-1----:R-:W-:-:S03]  /*5c530*/  PRMT R5, RZ, 0x7610, R5 ;  /* 0x00007610ff057816 */ /* 0x002fc60000000005 */
[----:B------:R1:W-:Y:S01]  /*5c540*/  STL [R1+0x76f8], R6 ;  /* 0x0076f80601007387 */ /* 0x0003e20000100800 */
[----:B------:R-:W4:Y:S02]  /*5c550*/  LDL R20, [R1+0x12f4] ;  /* 0x0012f40001147983 */ /* 0x000f240000100800 */
[----:B0-----:R-:W-:Y:S02]  /*5c560*/  @!P2 IMAD.MOV.U32 R8, RZ, RZ, R14 ;  /* 0x000000ffff08a224 */ /* 0x001fe400078e000e */
[----:B--2---:R-:W-:-:S05]  /*5c570*/  @!P2 IMAD.MOV.U32 R9, RZ, RZ, R16 ;  /* 0x000000ffff09a224 */ /* 0x004fca00078e0010 */
[----:B------:R0:W2:Y:S04]  /*5c580*/  @!P2 LDG.E.U16 R5, [R8.64] ;  /* 0x000000060805a981 */ /* 0x0000a8000c1e1500 */
[----:B---3--:R3:W-:Y:S01]  /*5c590*/  STL [R1+0x3c], R11 ;  /* 0x00003c0b01007387 */ /* 0x0087e20000100800 */
[----:B0-----:R-:W2:Y:S02]  /*5c5a0*/  LDL R8, [R1+0x1304] ;  /* 0x0013040001087983 */ /* 0x001ea40000100800 */
[----:B------:R-:W2:Y:S01]  /*5c5b0*/  LDL R9, [R1+0x1308] ;  /* 0x0013080001097983 */ /* 0x000ea20000100800 */
[----:B------:R-:W-:Y:S01]  /*5c5c0*/  PRMT R15, RZ, 0x7610, R15 ;  /* 0x00007610ff0f7816 */ /* 0x000fe2000000000f */
[----:B------:R-:W4:Y:S04]  /*5c5d0*/  LDL R16, [R1+0x12d0] ;  /* 0x0012d00001107983 */ /* 0x000f280000100800 */
[----:B------:R-:W4:Y:S04]  /*5c5e0*/  LDL R14, [R1+0x2190] ;  /* 0x00219000010e7983 */ /* 0x000f280000100800 */
[----:B-1----:R-:W4:Y:S04]  /*5c5f0*/  LDL R6, [R1+0x2194] ;  /* 0x0021940001067983 */ /* 0x002f280000100800 */
[----:B---3--:R-:W3:Y:S01]  /*5c600*/  LDL R11, [R1+0x12f8] ;  /* 0x0012f800010b7983 */ /* 0x008ee20000100800 */
        /* <DEDUP_REMOVED lines=8> */
[----:B------:R-:W-:-:S02]  /*5c690*/  @!P2 IMAD.MOV.U32 R8, RZ, RZ, R4 ;  /* 0x000000ffff08a224 */ /* 0x000fc400078e0004 */
[----:B------:R-:W-:Y:S02]  /*5c6a0*/  @!P2 IMAD.MOV.U32 R9, RZ, RZ, R12 ;  /* 0x000000ffff09a224 */ /* 0x000fe400078e000c */
[----:B------:R-:W3:Y:S01]  /*5c6b0*/  LDL R4, [R1+0x2210] ;  /* 0x0022100001047983 */ /* 0x000ee20000100800 */
[----:B------:R-:W3:Y:S01]  /*5c6c0*/  LDL R12, [R1+0x21d4] ;  /* 0x0021d400010c7983 */ /* 0x000ee20000100800 */
[----:B------:R-:W-:Y:S02]  /*5c6d0*/  PRMT R10, RZ, 0x7610, R10 ;  /* 0x00007610ff0a7816 */ /* 0x000fe4000000000a */
[----:B------:R-:W-:Y:S02]  /*5c6e0*/  PRMT R13, RZ, 0x7610, R13 ;  /* 0x00007610ff0d7816 */ /* 0x000fe4000000000d */
[----:B------:R-:W-:Y:S02]  /*5c6f0*/  PRMT R28, RZ, 0x7610, R28 ;  /* 0x00007610ff1c7816 */ /* 0x000fe4000000001c */
[----:B------:R-:W-:-:S02]  /*5c700*/  PRMT R7, RZ, 0x7610, R7 ;  /* 0x00007610ff077816 */ /* 0x000fc40000000007 */
[----:B--2---:R-:W-:-:S06]  /*5c710*/  PRMT R15, RZ, 0x7610, R15 ;  /* 0x00007610ff0f7816 */ /* 0x004fcc000000000f */
[----:B------:R3:W2:Y:S02]  /*5c720*/  @!P2 LDG.E.U16 R15, [R8.64] ;  /* 0x00000006080fa981 */ /* 0x0006a4000c1e1500 */
[----:B---3--:R-:W-:Y:S02]  /*5c730*/  @!P2 IMAD.MOV.U32 R8, RZ, RZ, R11 ;  /* 0x000000ffff08a224 */ /* 0x008fe400078e000b */
[----:B----4-:R-:W-:-:S05]  /*5c740*/  @!P2 IMAD.MOV.U32 R9, RZ, RZ, R20 ;  /* 0x000000ffff09a224 */ /* 0x010fca00078e0014 */
[----:B------:R0:W3:Y:S02]  /*5c750*/  @!P2 LDG.E.U16 R10, [R8.64] ;  /* 0x00000006080aa981 */ /* 0x0000e4000c1e1500 */
[----:B0-----:R-:W-:Y:S02]  /*5c760*/  @!P2 IMAD.MOV.U32 R8, RZ, RZ, R14 ;  /* 0x000000ffff08a224 */ /* 0x001fe400078e000e */
[----:B------:R-:W-:-:S05]  /*5c770*/  @!P2 IMAD.MOV.U32 R9, RZ, RZ, R16 ;  /* 0x000000ffff09a224 */ /* 0x000fca00078e0010 */
[----:B------:R0:W4:Y:S02]  /*5c780*/  @!P2 LDG.E.U16 R13, [R8.64] ;  /* 0x00000006080da981 */ /* 0x000124000c1e1500 */
[----:B0-----:R-:W-:Y:S02]  /*5c790*/  @!P2 IMAD.MOV.U32 R8, RZ, RZ, R5 ;  /* 0x000000ffff08a224 */ /* 0x001fe400078e0005 */
[----:B------:R-:W-:-:S05]  /*5c7a0*/  @!P2 IMAD.MOV.U32 R9, RZ, RZ, R6 ;  /* 0x000000ffff09a224 */ /* 0x000fca00078e0006 */
[----:B------:R0:W4:Y:S02]  /*5c7b0*/  @!P2 LDG.E.U16 R28, [R8.64] ;  /* 0x00000006081ca981 */ /* 0x000124000c1e1500 */
[----:B0-----:R-:W-:Y:S02]  /*5c7c0*/  @!P2 IMAD.MOV.U32 R8, RZ, RZ, R4 ;  /* 0x000000ffff08a224 */ /* 0x001fe400078e0004 */
[----:B------:R-:W-:-:S05]  /*5c7d0*/  @!P2 IMAD.MOV.U32 R9, RZ, RZ, R12 ;  /* 0x000000ffff09a224 */ /* 0x000fca00078e000c */
[----:B------:R0:W4:Y:S04]  /*5c7e0*/  @!P2 LDG.E.U16 R7, [R8.64] ;  /* 0x000000060807a981 */ /* 0x000128000c1e1500 */
[----:B--2---:R1:W-:Y:S04]  /*5c7f0*/  STL [R1+0x2c], R15 ;  /* 0x00002c0f01007387 */ /* 0x0043e80000100800 */
[----:B-1----:R-:W2:Y:S01]  /*5c800*/  LDL.LU R15, [R1+0x7728] ;  /* 0x00772800010f7983 */ /* 0x002ea20000300800 */
[----:B------:R-:W2:Y:S03]  /*5c810*/  LDL R11, [R1+0x2214] ;  /* 0x00221400010b7983 */ /* 0x000ea60000100800 */
[----:B---3--:R1:W-:Y:S01]  /*5c820*/  STL [R1+0x28], R10 ;  /* 0x0000280a01007387 */ /* 0x0083e20000100800 */
[----:B------:R-:W3:Y:S02]  /*5c830*/  LDL R6, [R1+0x2254] ;  /* 0x0022540001067983 */ /* 0x000ee40000100800 */
[----:B------:R-:W2:Y:S01]  /*5c840*/  LDL R5, [R1+0x228c] ;  /* 0x00228c0001057983 */ /* 0x000ea20000100800 */
[----:B-1----:R-:W2:Y:S01]  /*5c850*/  LDL R10, [R1+0x2250] ;  /* 0x00225000010a7983 */ /* 0x002ea20000100800 */
[----:B0-----:R-:W-:-:S03]  /*5c860*/  PRMT R8, RZ, 0x7610, R8 ;  /* 0x00007610ff087816 */ /* 0x001fc60000000008 */
[----:B----4-:R0:W-:Y:S01]  /*5c870*/  STL [R1+0x76d8], R28 ;  /* 0x0076d81c01007387 */ /* 0x0101e20000100800 */
[----:B------:R-:W4:Y:S03]  /*5c880*/  LDL R4, [R1+0x12f0] ;  /* 0x0012f00001047983 */ /* 0x000f260000100800 */
[----:B0-----:R-:W4:Y:S04]  /*5c890*/  LDL R28, [R1+0x12ec] ;  /* 0x0012ec00011c7983 */ /* 0x001f280000100800 */
[----:B------:R0:W-:Y:S01]  /*5c8a0*/  STL [R1+0x76dc], R7 ;  /* 0x0076dc0701007387 */ /* 0x0001e20000100800 */
[----:B------:R-:W4:Y:S02]  /*5c8b0*/  LDL R20, [R1+0x12cc] ;  /* 0x0012cc0001147983 */ /* 0x000f240000100800 */
[----:B------:R-:W4:Y:S02]  /*5c8c0*/  LDL R16, [R1+0x2198] ;  /* 0x0021980001107983 */ /* 0x000f240000100800 */
[----:B------:R-:W4:Y:S01]  /*5c8d0*/  LDL R14, [R1+0x12c8] ;  /* 0x0012c800010e7983 */ /* 0x000f220000100800 */
[----:B0-----:R-:W4:Y:S04]  /*5c8e0*/  LDL R7, [R1+0x21a0] ;  /* 0x0021a00001077983 */ /* 0x001f280000100800 */
[----:B--2---:R0:W2:Y:S01]  /*5c8f0*/  @!P2 LDG.E.U16 R8, [R10.64] ;  /* 0x000000060a08a981 */ /* 0x0040a2000c1e1500 */
[----:B------:R-:W-:-:S02]  /*5c900*/  PRMT R9, RZ, 0x7610, R9 ;  /* 0x00007610ff097816 */ /* 0x000fc40000000009 */
[----:B------:R-:W-:Y:S01]  /*5c910*/  PRMT R3, RZ, 0x7610, R3 ;  /* 0x00007610ff037816 */ /* 0x000fe20000000003 */
[----:B0-----:R-:W-:Y:S02]  /*5c920*/  @!P2 IMAD.MOV.U32 R10, RZ, RZ, R5 ;  /* 0x000000ffff0aa224 */ /* 0x001fe400078e0005 */
[----:B---3--:R-:W-:-:S05]  /*5c930*/  @!P2 IMAD.MOV.U32 R11, RZ, RZ, R6 ;  /* 0x000000ffff0ba224 */ /* 0x008fca00078e0006 */
[----:B------:R4:W3:Y:S01]  /*5c940*/  @!P2 LDG.E.U16 R9, [R10.64] ;  /* 0x000000060a09a981 */ /* 0x0008e2000c1e1500 */
[----:B------:R-:W-:Y:S01]  /*5c950*/  PRMT R15, RZ, 0x7610, R15 ;  /* 0x00007610ff0f7816 */ /* 0x000fe2000000000f */
[----:B----4-:R-:W-:Y:S02]  /*5c960*/  @!P2 IMAD.MOV.U32 R10, RZ, RZ, R4 ;  /* 0x000000ffff0aa224 */ /* 0x010fe400078e0004 */
[----:B------:R-:W-:-:S05]  /*5c970*/  @!P2 IMAD.MOV.U32 R11, RZ, RZ, R28 ;  /* 0x000000ffff0ba224 */ /* 0x000fca00078e001c */
[----:B------:R0:W4:Y:S01]  /*5c980*/  @!P2 LDG.E.U16 R3, [R10.64] ;  /* 0x000000060a03a981 */ /* 0x000122000c1e1500 */
[----:B------:R-:W-:Y:S01]  /*5c990*/  PRMT R0, RZ, 0x7610, R0 ;  /* 0x00007610ff007816 */ /* 0x000fe20000000000 */
[----:B0-----:R-:W-:Y:S02]  /*5c9a0*/  @!P2 IMAD.MOV.U32 R10, RZ, RZ, R16 ;  /* 0x000000ffff0aa224 */ /* 0x001fe400078e0010 */
[----:B------:R-:W-:-:S05]  /*5c9b0*/  @!P2 IMAD.MOV.U32 R11, RZ, RZ, R20 ;  /* 0x000000ffff0ba224 */ /* 0x000fca00078e0014 */
[----:B------:R0:W4:Y:S02]  /*5c9c0*/  @!P2 LDG.E.U16 R15, [R10.64] ;  /* 0x000000060a0fa981 */ /* 0x000124000c1e1500 */
[----:B0-----:R-:W-:Y:S02]  /*5c9d0*/  @!P2 IMAD.MOV.U32 R10, RZ, RZ, R7 ;  /* 0x000000ffff0aa224 */ /* 0x001fe400078e0007 */
[----:B------:R-:W-:-:S05]  /*5c9e0*/  @!P2 IMAD.MOV.U32 R11, RZ, RZ, R14 ;  /* 0x000000ffff0ba224 */ /* 0x000fca00078e000e */
[----:B------:R-:W4:Y:S04]  /*5c9f0*/  @!P2 LDG.E.U16 R0, [R10.64] ;  /* 0x000000060a00a981 */ /* 0x000f28000c1e1500 */
[----:B--2---:R-:W-:Y:S01]  /*5ca00*/  STL [R1+0x76e0], R8 ;  /* 0x0076e00801007387 */ /* 0x004fe20000100800 */
[----:B------:R0:W-:Y:S02]  /*5ca10*/  STL [R1+0x1c], R13 ;  /* 0x00001c0d01007387 */ /* 0x0001e40000100800 */
[----:B------:R-:W2:Y:S02]  /*5ca20*/  LDL R12, [R1+0x21a8] ;  /* 0x0021a800010c7983 */ /* 0x000ea40000100800 */
[----:B------:R-:W2:Y:S01]  /*5ca30*/  LDL R6, [R1+0x12c0] ;  /* 0x0012c00001067983 */ /* 0x000ea20000100800 */
[----:B------:R-:W2:Y:S04]  /*5ca40*/  LDL R5, [R1+0x21b0] ;  /* 0x0021b00001057983 */ /* 0x000ea80000100800 */
[----:B0-----:R-:W2:Y:S04]  /*5ca50*/  LDL R13, [R1+0x12c4] ;  /* 0x0012c400010d7983 */ /* 0x001ea80000100800 */
[----:B---3--:R-:W-:Y:S01]  /*5ca60*/  STL [R1+0x76e4], R9 ;  /* 0x0076e40901007387 */ /* 0x008fe20000100800 */
[----:B------:R-:W3:Y:S01]  /*5ca70*/  LDL R4, [R1+0x219c] ;  /* 0x00219c0001047983 */ /* 0x000ee20000100800 */
[----:B------:R-:W-:-:S02]  /*5ca80*/  PRMT R8, RZ, 0x7610, R8 ;  /* 0x00007610ff087816 */ /* 0x000fc40000000008 */
[----:B----4-:R0:W-:Y:S01]  /*5ca90*/  STL [R1+0x14], R3 ;  /* 0x0000140301007387 */ /* 0x0101e20000100800 */
[----:B------:R-:W4:Y:S03]  /*5caa0*/  LDL R7, [R1+0x21a4] ;  /* 0x0021a40001077983 */ /* 0x000f260000100800 */
[----:B0-----:R-:W4:Y:S01]  /*5cab0*/  LDL R3, [R1+0x21d8] ;  /* 0x0021d80001037983 */ /* 0x001f220000100800 */
[----:B------:R-:W-:-:S03]  /*5cac0*/  PRMT R9, RZ, 0x7610, R9 ;  /* 0x00007610ff097816 */ /* 0x000fc60000000009 */
[----:B------:R0:W-:Y:S04]  /*5cad0*/  STL [R1+0xc], R0 ;  /* 0x00000c0001007387 */ /* 0x0001e80000100800 */
[----:B0-----:R-:W4:Y:S01]  /*5cae0*/  LDL R0, [R1+0x21e0] ;  /* 0x0021e00001007983 */ /* 0x001f220000100800 */
[----:B--2---:R-:W-:Y:S02]  /*5caf0*/  @!P2 IMAD.MOV.U32 R10, RZ, RZ, R12 ;  /* 0x000000ffff0aa224 */ /* 0x004fe400078e000c */
[----:B------:R-:W-:-:S05]  /*5cb00*/  @!P2 IMAD.MOV.U32 R11, RZ, RZ, R13 ;  /* 0x000000ffff0ba224 */ /* 0x000fca00078e000d */
[----:B------:R0:W2:Y:S02]  /*5cb10*/  @!P2 LDG.E.U16 R9, [R10.64] ;  /* 0x000000060a09a981 */ /* 0x0000a4000c1e1500 */
[----:B0-----:R-:W-:Y:S02]  /*5cb20*/  @!P2 IMAD.MOV.U32 R10, RZ, RZ, R5 ;  /* 0x000000ffff0aa224 */ /* 0x001fe400078e0005 */
[----:B------:R-:W-:Y:S01]  /*5cb30*/  @!P2 IMAD.MOV.U32 R11, RZ, RZ, R6 ;  /* 0x000000ffff0ba224 */ /* 0x000fe200078e0006 */
[----:B------:R-:W-:Y:S02]  /*5cb40*/  PRMT R26, RZ, 0x7610, R26 ;  /* 0x00007610ff1a7816 */ /* 0x000fe4000000001a */
[----:B------:R-:W-:Y:S01]  /*5cb50*/  PRMT R24, RZ, 0x7610, R24 ;  /* 0x00007610ff187816 */ /* 0x000fe20000000018 */
[----:B------:R-:W2:Y:S04]  /*5cb60*/  LDL R6, [R1+0x21ac] ;  /* 0x0021ac0001067983 */ /* 0x000ea80000100800 */
[----:B------:R3:W2:Y:S04]  /*5cb70*/  @!P2 LDG.E.U16 R8, [R10.64] ;  /* 0x000000060a08a981 */ /* 0x0006a8000c1e1500 */
[----:B------:R-:W2:Y:S01]  /*5cb80*/  LDL R5, [R1+0x21e8] ;  /* 0x0021e80001057983 */ /* 0x000ea20000100800 */
[----:B---3--:R-:W-:-:S02]  /*5cb90*/  @!P2 IMAD.MOV.U32 R11, RZ, RZ, R4 ;  /* 0x000000ffff0ba224 */ /* 0x008fc400078e0004 */
[----:B----4-:R-:W-:-:S05]  /*5cba0*/  @!P2 IMAD.MOV.U32 R10, RZ, RZ, R3 ;  /* 0x000000ffff0aa224 */ /* 0x010fca00078e0003 */
[----:B------:R0:W3:Y:S02]  /*5cbb0*/  @!P2 LDG.E.U16 R26, [R10.64] ;  /* 0x000000060a1aa981 */ /* 0x0000e4000c1e1500 */
[----:B0-----:R-:W-:Y:S02]  /*5cbc0*/  @!P2 IMAD.MOV.U32 R11, RZ, RZ, R7 ;  /* 0x000000ffff0ba224 */ /* 0x001fe400078e0007 */
[----:B------:R-:W-:-:S05]  /*5cbd0*/  @!P2 IMAD.MOV.U32 R10, RZ, RZ, R0 ;  /* 0x000000ffff0aa224 */ /* 0x000fca00078e0000 */
[----:B------:R0:W4:Y:S04]  /*5cbe0*/  @!P2 LDG.E.U16 R24, [R10.64] ;  /* 0x000000060a18a981 */ /* 0x000128000c1e1500 */
[----:B--2---:R1:W-:Y:S04]  /*5cbf0*/  STL [R1+0x8], R9 ;  /* 0x0000080901007387 */ /* 0x0043e80000100800 */
[----:B-1----:R-:W2:Y:S04]  /*5cc00*/  LDL R9, [R1+0x21dc] ;  /* 0x0021dc0001097983 */ /* 0x002ea80000100800 */
[----:B------:R1:W-:Y:S01]  /*5cc10*/  STL [R1+0x4], R8 ;  /* 0x0000040801007387 */ /* 0x0003e20000100800 */
[----:B------:R-:W2:Y:S02]  /*5cc20*/  LDL R4, [R1+0x221c] ;  /* 0x00221c0001047983 */ /* 0x000ea40000100800 */
[----:B------:R-:W2:Y:S01]  /*5cc30*/  LDL R3, [R1+0x2258] ;  /* 0x0022580001037983 */ /* 0x000ea20000100800 */
[----:B-1----:R-:W2:Y:S01]  /*5cc40*/  LDL R8, [R1+0x2218] ;  /* 0x0022180001087983 */ /* 0x002ea20000100800 */
[----:B0-----:R-:W-:-:S02]  /*5cc50*/  @!P2 IMAD.MOV.U32 R10, RZ, RZ, R5 ;  /* 0x000000ffff0aa224 */ /* 0x001fc400078e0005 */
[----:B------:R-:W-:Y:S01]  /*5cc60*/  @!P2 IMAD.MOV.U32 R11, RZ, RZ, R6 ;  /* 0x000000ffff0ba224 */ /* 0x000fe200078e0006 */
[----:B---3--:R-:W-:Y:S01]  /*5cc70*/  STL [R1+0x76b0], R26 ;  /* 0x0076b01a01007387 */ /* 0x008fe20000100800 */
[----:B------:R-:W3:Y:S02]  /*5cc80*/  LDL R7, [R1+0x225c] ;  /* 0x00225c0001077983 */ /* 0x000ee40000100800 */
[----:B------:R-:W3:Y:S01]  /*5cc90*/  LDL R0, [R1+0x2288] ;  /* 0x0022880001007983 */ /* 0x000ee20000100800 */
[----:B------:R-:W-:-:S06]  /*5cca0*/  PRMT R22, RZ, 0x7610, R22 ;  /* 0x00007610ff167816 */ /* 0x000fcc0000000016 */
[----:B------:R0:W3:Y:S02]  /*5ccb0*/  @!P2 LDG.E.U16 R22, [R10.64] ;  /* 0x000000060a16a981 */ /* 0x0000e4000c1e1500 */
[----:B0-----:R-:W-:Y:S02]  /*5ccc0*/  PRMT R10, RZ, 0x7610, R10 ;  /* 0x00007610ff0a7816 */ /* 0x001fe4000000000a */
[----:B----4-:R-:W-:Y:S01]  /*5ccd0*/  STL [R1+0x76a0], R24 ;  /* 0x0076a01801007387 */ /* 0x010fe20000100800 */
[----:B------:R0:W-:Y:S02]  /*5cce0*/  STL [R1+0x10], R15 ;  /* 0x0000100f01007387 */ /* 0x0001e40000100800 */
[----:B------:R-:W4:Y:S02]  /*5ccf0*/  LDL R6, [R1+0x21b4] ;  /* 0x0021b40001067983 */ /* 0x000f240000100800 */
[----:B------:R-:W4:Y:S02]  /*5cd00*/  LDL R5, [R1+0x21f0] ;  /* 0x0021f00001057983 */ /* 0x000f240000100800 */
[----:B--2---:R-:W-:-:S02]  /*5cd10*/  @!P2 IMAD.MOV.U32 R13, RZ, RZ, R9 ;  /* 0x000000ffff0da224 */ /* 0x004fc400078e0009 */
[----:B------:R-:W-:-:S05]  /*5cd20*/  @!P2 IMAD.MOV.U32 R12, RZ, RZ, R8 ;  /* 0x000000ffff0ca224 */ /* 0x000fca00078e0008 */
[----:B------:R1:W2:Y:S01]  /*5cd30*/  @!P2 LDG.E.U16 R10, [R12.64] ;  /* 0x000000060c0aa981 */ /* 0x0002a2000c1e1500 */
[----:B------:R-:W-:Y:S01]  /*5cd40*/  PRMT R11, RZ, 0x7610, R11 ;  /* 0x00007610ff0b7816 */ /* 0x000fe2000000000b */
[----:B-1----:R-:W-:Y:S02]  /*5cd50*/  @!P2 IMAD.MOV.U32 R12, RZ, RZ, R3 ;  /* 0x000000ffff0ca224 */ /* 0x002fe400078e0003 */
[----:B------:R-:W-:Y:S02]  /*5cd60*/  @!P2 IMAD.MOV.U32 R13, RZ, RZ, R4 ;  /* 0x000000ffff0da224 */ /* 0x000fe400078e0004 */
[----:B---3--:R-:W-:Y:S02]  /*5cd70*/  @!P2 IMAD.MOV.U32 R14, RZ, RZ, R0 ;  /* 0x000000ffff0ea224 */ /* 0x008fe400078e0000 */
[----:B0-----:R-:W-:Y:S01]  /*5cd80*/  @!P2 IMAD.MOV.U32 R15, RZ, RZ, R7 ;  /* 0x000000ffff0fa224 */ /* 0x001fe200078e0007 */
[----:B------:R0:W3:Y:S01]  /*5cd90*/  @!P2 LDG.E.U16 R11, [R12.64] ;  /* 0x000000060c0ba981 */ /* 0x0000e2000c1e1500 */
[----:B------:R-:W-:-:S02]  /*5cda0*/  PRMT R18, RZ, 0x7610, R18 ;  /* 0x00007610ff127816 */ /* 0x000fc40000000012 */
[----:B0-----:R-:W-:-:S06]  /*5cdb0*/  PRMT R12, RZ, 0x7610, R12 ;  /* 0x00007610ff0c7816 */ /* 0x001fcc000000000c */
[----:B------:R4:W3:Y:S02]  /*5cdc0*/  @!P2 LDG.E.U16 R12, [R14.64] ;  /* 0x000000060e0ca981 */ /* 0x0008e4000c1e1500 */
[----:B----4-:R-:W-:Y:S02]  /*5cdd0*/  @!P2 IMAD.MOV.U32 R14, RZ, RZ, R5 ;  /* 0x000000ffff0ea224 */ /* 0x010fe400078e0005 */
[----:B------:R-:W-:-:S05]  /*5cde0*/  @!P2 IMAD.MOV.U32 R15, RZ, RZ, R6 ;  /* 0x000000ffff0fa224 */ /* 0x000fca00078e0006 */
[----:B------:R-:W4:Y:S04]  /*5cdf0*/  @!P2 LDG.E.U16 R18, [R14.64] ;  /* 0x000000060e12a981 */ /* 0x000f28000c1e1500 */
[----:B------:R-:W-:Y:S04]  /*5ce00*/  STL [R1+0x7674], R22 ;  /* 0x0076741601007387 */ /* 0x000fe80000100800 */
[----:B--2---:R-:W-:Y:S01]  /*5ce10*/  STL [R1+0x76b4], R10 ;  /* 0x0076b40a01007387 */ /* 0x004fe20000100800 */
[----:B------:R-:W2:Y:S02]  /*5ce20*/  LDL R4, [R1+0x21e4] ;  /* 0x0021e40001047983 */ /* 0x000ea40000100800 */
[----:B------:R-:W2:Y:S01]  /*5ce30*/  LDL R3, [R1+0x2220] ;  /* 0x0022200001037983 */ /* 0x000ea20000100800 */
[----:B---3--:R0:W-:Y:S01]  /*5ce40*/  STL [R1+0x76b8], R11 ;  /* 0x0076b80b01007387 */ /* 0x0081e20000100800 */
[----:B------:R-:W3:Y:S03]  /*5ce50*/  LDL R0, [R1+0x2228] ;  /* 0x0022280001007983 */ /* 0x000ee60000100800 */
[----:B0-----:R-:W3:Y:S04]  /*5ce60*/  LDL R11, [R1+0x21ec] ;  /* 0x0021ec00010b7983 */ /* 0x001ee80000100800 */
[----:B------:R-:W-:Y:S01]  /*5ce70*/  STL [R1+0x76bc], R12 ;  /* 0x0076bc0c01007387 */ /* 0x000fe20000100800 */
[----:B------:R-:W3:Y:S02]  /*5ce80*/  LDL R10, [R1+0x21f4] ;  /* 0x0021f400010a7983 */ /* 0x000ee40000100800 */
[----:B------:R-:W3:Y:S02]  /*5ce90*/  LDL R9, [R1+0x2230] ;  /* 0x0022300001097983 */ /* 0x000ee40000100800 */
[----:B------:R-:W3:Y:S01]  /*5cea0*/  LDL R7, [R1+0x2260] ;  /* 0x0022600001077983 */ /* 0x000ee20000100800 */
[----:B----4-:R-:W-:Y:S01]  /*5ceb0*/  STL [R1+0x7668], R18 ;  /* 0x0076681201007387 */ /* 0x010fe20000100800 */
[----:B------:R-:W4:Y:S02]  /*5cec0*/  LDL R8, [R1+0x2224] ;  /* 0x0022240001087983 */ /* 0x000f240000100800 */
[----:B------:R-:W4:Y:S02]  /*5ced0*/  LDL R6, [R1+0x222c] ;  /* 0x00222c0001067983 */ /* 0x000f240000100800 */
[----:B------:R-:W4:Y:S01]  /*5cee0*/  LDL R5, [R1+0x2268] ;  /* 0x0022680001057983 */ /* 0x000f220000100800 */
[----:B------:R-:W-:Y:S01]  /*5cef0*/  PRMT R13, RZ, 0x7610, R13 ;  /* 0x00007610ff0d7816 */ /* 0x000fe2000000000d */
[----:B--2---:R-:W-:-:S02]  /*5cf00*/  @!P2 IMAD.MOV.U32 R15, RZ, RZ, R4 ;  /* 0x000000ffff0fa224 */ /* 0x004fc400078e0004 */
[----:B------:R-:W-:Y:S01]  /*5cf10*/  @!P2 IMAD.MOV.U32 R14, RZ, RZ, R3 ;  /* 0x000000ffff0ea224 */ /* 0x000fe200078e0003 */
[----:B------:R-:W2:Y:S04]  /*5cf20*/  LDL R4, [R1+0x2234] ;  /* 0x0022340001047983 */ /* 0x000ea80000100800 */
[----:B------:R-:W2:Y:S04]  /*5cf30*/  LDL R3, [R1+0x2270] ;  /* 0x0022700001037983 */ /* 0x000ea80000100800 */
[----:B------:R3:W2:Y:S01]  /*5cf40*/  @!P2 LDG.E.U16 R13, [R14.64] ;  /* 0x000000060e0da981 */ /* 0x0006a2000c1e1500 */
[----:B------:R-:W-:-:S02]  /*5cf50*/  PRMT R17, RZ, 0x7610, R17 ;  /* 0x00007610ff117816 */ /* 0x000fc40000000011 */
[----:B------:R-:W-:Y:S01]  /*5cf60*/  PRMT R19, RZ, 0x7610, R19 ;  /* 0x00007610ff137816 */ /* 0x000fe20000000013 */
[----:B---3--:R-:W-:Y:S02]  /*5cf70*/  @!P2 IMAD.MOV.U32 R14, RZ, RZ, R0 ;  /* 0x000000ffff0ea224 */ /* 0x008fe400078e0000 */
[----:B------:R-:W-:-:S05]  /*5cf80*/  @!P2 IMAD.MOV.U32 R15, RZ, RZ, R11 ;  /* 0x000000ffff0fa224 */ /* 0x000fca00078e000b */
[----:B------:R0:W3:Y:S01]  /*5cf90*/  @!P2 LDG.E.U16 R17, [R14.64] ;  /* 0x000000060e11a981 */ /* 0x0000e2000c1e1500 */
[----:B------:R-:W-:Y:S01]  /*5cfa0*/  PRMT R21, RZ, 0x7610, R21 ;  /* 0x00007610ff157816 */ /* 0x000fe20000000015 */
[----:B0-----:R-:W-:Y:S02]  /*5cfb0*/  @!P2 IMAD.MOV.U32 R14, RZ, RZ, R9 ;  /* 0x000000ffff0ea224 */ /* 0x001fe400078e0009 */
[----:B------:R-:W-:-:S05]  /*5cfc0*/  @!P2 IMAD.MOV.U32 R15, RZ, RZ, R10 ;  /* 0x000000ffff0fa224 */ /* 0x000fca00078e000a */
[----:B------:R0:W3:Y:S01]  /*5cfd0*/  @!P2 LDG.E.U16 R19, [R14.64] ;  /* 0x000000060e13a981 */ /* 0x0000e2000c1e1500 */
[----:B------:R-:W-:Y:S01]  /*5cfe0*/  PRMT R23, RZ, 0x7610, R23 ;  /* 0x00007610ff177816 */ /* 0x000fe20000000017 */
[----:B0-----:R-:W-:Y:S02]  /*5cff0*/  @!P2 IMAD.MOV.U32 R14, RZ, RZ, R7 ;  /* 0x000000ffff0ea224 */ /* 0x001fe400078e0007 */
[----:B----4-:R-:W-:-:S05]  /*5d000*/  @!P2 IMAD.MOV.U32 R15, RZ, RZ, R8 ;  /* 0x000000ffff0fa224 */ /* 0x010fca00078e0008 */
[----:B------:R0:W4:Y:S01]  /*5d010*/  @!P2 LDG.E.U16 R21, [R14.64] ;  /* 0x000000060e15a981 */ /* 0x000122000c1e1500 */
[----:B------:R-:W-:Y:S01]  /*5d020*/  PRMT R25, RZ, 0x7610, R25 ;  /* 0x00007610ff197816 */ /* 0x000fe20000000019 */
[----:B0-----:R-:W-:Y:S02]  /*5d030*/  @!P2 IMAD.MOV.U32 R14, RZ, RZ, R5 ;  /* 0x000000ffff0ea224 */ /* 0x001fe400078e0005 */
[----:B------:R-:W-:-:S05]  /*5d040*/  @!P2 IMAD.MOV.U32 R15, RZ, RZ, R6 ;  /* 0x000000ffff0fa224 */ /* 0x000fca00078e0006 */
[----:B------:R2:W4:Y:S02]  /*5d050*/  @!P2 LDG.E.U16 R23, [R14.64] ;  /* 0x000000060e17a981 */ /* 0x000524000c1e1500 */
[----:B--2---:R-:W-:Y:S02]  /*5d060*/  @!P2 IMAD.MOV.U32 R15, RZ, RZ, R4 ;  /* 0x000000ffff0fa224 */ /* 0x004fe400078e0004 */
[----:B------:R-:W-:-:S05]  /*5d070*/  @!P2 IMAD.MOV.U32 R14, RZ, RZ, R3 ;  /* 0x000000ffff0ea224 */ /* 0x000fca00078e0003 */
[----:B------:R0:W2:Y:S04]  /*5d080*/  @!P2 LDG.E.U16 R25, [R14.64] ;  /* 0x000000060e19a981 */ /* 0x0000a8000c1e1500 */
[----:B------:R-:W-:Y:S01]  /*5d090*/  STL [R1+0x76a4], R13 ;  /* 0x0076a40d01007387 */ /* 0x000fe20000100800 */
[----:B------:R-:W2:Y:S03]  /*5d0a0*/  LDL R0, [R1+0x2284] ;  /* 0x0022840001007983 */ /* 0x000ea60000100800 */
[----:B---3--:R-:W-:Y:S04]  /*5d0b0*/  STL [R1+0x7678], R17 ;  /* 0x0076781101007387 */ /* 0x008fe80000100800 */
[----:B------:R-:W-:Y:S04]  /*5d0c0*/  STL [R1+0x766c], R19 ;  /* 0x00766c1301007387 */ /* 0x000fe80000100800 */
[----:B----4-:R-:W-:Y:S04]  /*5d0d0*/  STL [R1+0x76a8], R21 ;  /* 0x0076a81501007387 */ /* 0x010fe80000100800 */
[----:B------:R-:W-:Y:S01]  /*5d0e0*/  STL [R1+0x767c], R23 ;  /* 0x00767c1701007387 */ /* 0x000fe20000100800 */
[----:B------:R-:W-:Y:S01]  /*5d0f0*/  PRMT R27, RZ, 0x7610, R27 ;  /* 0x00007610ff1b7816 */ /* 0x000fe2000000001b */
[----:B0-----:R-:W-:-:S02]  /*5d100*/  @!P2 IMAD.MOV.U32 R15, RZ, RZ, R2 ;  /* 0x000000ffff0fa224 */ /* 0x001fc400078e0002 */
[----:B--2---:R0:W-:Y:S04]  /*5d110*/  STL [R1+0x7670], R25 ;  /* 0x0076701901007387 */ /* 0x0041e80000100800 */
        /* <DEDUP_REMOVED lines=21> */
[----:B------:R-:W-:-:S02]  /*5d270*/  @!P2 IMAD.MOV.U32 R14, RZ, RZ, R0 ;  /* 0x000000ffff0ea224 */ /* 0x000fc400078e0000 */
[----:B------:R-:W2:Y:S02]  /*5d280*/  LDL.LU R20, [R1+0x424] ;  /* 0x0004240001147983 */ /* 0x000ea40000300800 */
[----:B------:R-:W2:Y:S01]  /*5d290*/  LDL.LU R0, [R1+0x408] ;  /* 0x0004080001007983 */ /* 0x000ea20000300800 */
[----:B------:R0:W-:Y:S04]  /*5d2a0*/  STL [R1+0x2ac8], R2 ;  /* 0x002ac80201007387 */ /* 0x0001e80000100800 */
[----:B------:R1:W2:Y:S04]  /*5d2b0*/  @!P2 LDG.E.U16 R27, [R14.64] ;  /* 0x000000060e1ba981 */ /* 0x0002a8000c1e1500 */
[----:B0-----:R-:W2:Y:S04]  /*5d2c0*/  LDL R2, [R1+0x2280] ;  /* 0x0022800001027983 */ /* 0x001ea80000100800 */
[----:B-1----:R-:W3:Y:S01]  /*5d2d0*/  LDL R15, [R1+0x226c] ;  /* 0x00226c00010f7983 */ /* 0x002ee20000100800 */
[----:B------:R-:W-:-:S03]  /*5d2e0*/  PRMT R29, RZ, 0x7610, R29 ;  /* 0x00007610ff1d7816 */ /* 0x000fc6000000001d */
[----:B------:R-:W0:Y:S02]  /*5d2f0*/  S2R R5, SR_TID.X ;  /* 0x0000000000057919 */ /* 0x000e240000002100 */
[----:B0-----:R-:W-:Y:S01]  /*5d300*/  LOP3.LUT R5, R5, 0x7f, RZ, 0xc0, !PT ;  /* 0x0000007f05057812 */ /* 0x001fe200078ec0ff */
[----:B--2---:R-:W-:-:S05]  /*5d310*/  @!P2 IMAD.MOV.U32 R14, RZ, RZ, R2 ;  /* 0x000000ffff0ea224 */ /* 0x004fca00078e0002 */
[----:B---3--:R-:W2:Y:S01]  /*5d320*/  @!P2 LDG.E.U16 R29, [R14.64] ;  /* 0x000000060e1da981 */ /* 0x008ea2000c1e1500 */
[----:B------:R-:W-:-:S05]  /*5d330*/  IMAD.SHL.U32 R5, R5, 0x2, RZ ;  /* 0x0000000205057824 */ /* 0x000fca00078e00ff */
[----:B------:R-:W-:-:S05]  /*5d340*/  LOP3.LUT R5, R5, 0x10, RZ, 0x3c, !PT ;  /* 0x0000001005057812 */ /* 0x000fca00078e3cff */
[----:B------:R-:W-:Y:S01]  /*5d350*/  STS.U16 [R5+0x3900], R25 ;  /* 0x0039001905007388 */ /* 0x000fe20000000400 */
        /* <DEDUP_REMOVED lines=15> */
[----:B------:R-:W-:Y:S04]  /*5d450*/  STL [R1+0x76ac], R27 ;  /* 0x0076ac1b01007387 */ /* 0x000fe80000100800 */
[----:B------:R-:W-:Y:S01]  /*5d460*/  STS.U16 [R5+0xb900], R28 ;  /* 0x00b9001c05007388 */ /* 0x000fe20000000400 */
[----:B------:R0:W-:Y:S02]  /*5d470*/  STS.U16 [R5+0xc100], R6 ;  /* 0x00c1000605007388 */ /* 0x0001e40000000400 */
[----:B------:R1:W-:Y:S02]  /*5d480*/  STS.U16 [R5+0xc900], R16 ;  /* 0x00c9001005007388 */ /* 0x0003e40000000400 */
[----:B------:R3:W-:Y:S01]  /*5d490*/  STS.U16 [R5+0xd100], R3 ;  /* 0x00d1000305007388 */ /* 0x0007e20000000400 */
[----:B--2---:R-:W-:Y:S01]  /*5d4a0*/  STL [R1+0x7680], R29 ;  /* 0x0076801d01007387 */ /* 0x004fe20000100800 */
[----:B0-----:R-:W2:Y:S02]  /*5d4b0*/  LDL.LU R6, [R1+0x3ec] ;  /* 0x0003ec0001067983 */ /* 0x001ea40000300800 */
[----:B-1----:R-:W4:Y:S02]  /*5d4c0*/  LDL.LU R16, [R1+0x3d0] ;  /* 0x0003d00001107983 */ /* 0x002f240000300800 */
[----:B---3--:R-:W3:Y:S01]  /*5d4d0*/  LDL.LU R3, [R1+0x398] ;  /* 0x0003980001037983 */ /* 0x008ee20000300800 */
[----:B------:R-:W-:Y:S01]  /*5d4e0*/  STS.U16 [R5+0xd900], R4 ;  /* 0x00d9000405007388 */ /* 0x000fe20000000400 */
[----:B------:R-:W-:Y:S02]  /*5d4f0*/  STS.U16 [R5+0xe100], R20 ;  /* 0x00e1001405007388 */ /* 0x000fe40000000400 */
[----:B------:R-:W-:Y:S01]  /*5d500*/  STS.U16 [R5+0xe900], R0 ;  /* 0x00e9000005007388 */ /* 0x000fe20000000400 */
[----:B---3--:R0:W-:Y:S04]  /*5d510*/  STL [R1+0x7724], R3 ;  /* 0x0077240301007387 */ /* 0x0081e80000100800 */
[----:B0-----:R-:W3:Y:S01]  /*5d520*/  LDL.LU R3, [R1+0x3b4] ;  /* 0x0003b40001037983 */ /* 0x001ee20000300800 */
        /* <DEDUP_REMOVED lines=23> */
[----:B------:R-:W3:Y:S04]  /*5d6a0*/  LDL.LU R28, [R1+0x58] ;  /* 0x00005800011c7983 */ /* 0x000ee80000300800 */
[----:B--2---:R0:W-:Y:S01]  /*5d6b0*/  STS.U16 [R5+0xf100], R6 ;  /* 0x00f1000605007388 */ /* 0x0041e20000000400 */
[----:B------:R-:W2:Y:S02]  /*5d6c0*/  LDL.LU R7, [R1+0x40] ;  /* 0x0000400001077983 */ /* 0x000ea40000300800 */
[----:B----4-:R1:W-:Y:S01]  /*5d6d0*/  STS.U16 [R5+0xf900], R16 ;  /* 0x00f9001005007388 */ /* 0x0103e20000000400 */
[----:B0-----:R-:W4:Y:S01]  /*5d6e0*/  LDL.LU R6, [R1+0x24] ;  /* 0x0000240001067983 */ /* 0x001f220000300800 */
[----:B-1----:R-:W2:Y:S03]  /*5d6f0*/  LDL.LU R16, [R1+0x18] ;  /* 0x0000180001107983 */ /* 0x002ea60000300800 */
[----:B---3--:R0:W-:Y:S04]  /*5d700*/  STS.U16 [R5+0x10100], R3 ;  /* 0x0101000305007388 */ /* 0x0081e80000000400 */
[----:B0-----:R-:W3:Y:S04]  /*5d710*/  LDL.LU R3, [R1+0x7724] ;  /* 0x0077240001037983 */ /* 0x001ee80000300800 */
[----:B---3--:R0:W-:Y:S01]  /*5d720*/  STS.U16 [R5+0x10900], R3 ;  /* 0x0109000305007388 */ /* 0x0081e20000000400 */
[----:B------:R1:W-:Y:S02]  /*5d730*/  STS.U16 [R5+0x11100], R4 ;  /* 0x0111000405007388 */ /* 0x0003e40000000400 */
[----:B------:R3:W-:Y:S02]  /*5d740*/  STS.U16 [R5+0x11900], R20 ;  /* 0x0119001405007388 */ /* 0x0007e40000000400 */
[----:B------:R2:W-:Y:S01]  /*5d750*/  STS.U16 [R5+0x12100], R29 ;  /* 0x0121001d05007388 */ /* 0x0005e20000000400 */
[----:B0-----:R-:W4:Y:S01]  /*5d760*/  LDL.LU R3, [R1+0x7720] ;  /* 0x0077200001037983 */ /* 0x001f220000300800 */
[----:B-1----:R-:W4:Y:S02]  /*5d770*/  LDL.LU R4, [R1+0x771c] ;  /* 0x00771c0001047983 */ /* 0x002f240000300800 */
[----:B---3--:R-:W3:Y:S02]  /*5d780*/  LDL.LU R20, [R1+0x7718] ;  /* 0x0077180001147983 */ /* 0x008ee40000300800 */
[----:B--2---:R-:W2:Y:S02]  /*5d790*/  LDL.LU R29, [R1+0x7e8] ;  /* 0x0007e800011d7983 */ /* 0x004ea40000300800 */
        /* <DEDUP_REMOVED lines=19> */
[----:B0-----:R-:W2:Y:S04]  /*5d8d0*/  LDL.LU R29, [R1+0xe94] ;  /* 0x000e9400011d7983 */ /* 0x001ea80000300800 */
[----:B------:R-:W-:Y:S01]  /*5d8e0*/  STS.U16 [R5+0x1a900], R26 ;  /* 0x01a9001a05007388 */ /* 0x000fe20000000400 */
[----:B------:R0:W-:Y:S03]  /*5d8f0*/  STS.U16 [R5+0x1b100], R0 ;  /* 0x01b1000005007388 */ /* 0x0001e60000000400 */
[----:B0-----:R-:W0:Y:S01]  /*5d900*/  S2R R0, SR_TID.X ;  /* 0x0000000000007919 */ /* 0x001e220000002100 */
[----:B------:R-:W-:Y:S02]  /*5d910*/  STS.U16 [R5+0x1b900], R9 ;  /* 0x01b9000905007388 */ /* 0x000fe40000000400 */
[----:B------:R-:W-:Y:S02]  /*5d920*/  STS.U16 [R5+0x1c100], R8 ;  /* 0x01c1000805007388 */ /* 0x000fe40000000400 */
[----:B------:R0:W-:Y:S01]  /*5d930*/  STS.U16 [R5+0x1c900], R28 ;  /* 0x01c9001c05007388 */ /* 0x0001e20000000400 */
[----:B------:R-:W-:Y:S01]  /*5d940*/  STS.U16 [R5+0x1d100], R7 ;  /* 0x01d1000705007388 */ /* 0x000fe20000000400 */
[----:B----4-:R-:W-:Y:S02]  /*5d950*/  STS.U16 [R5+0x1d900], R6 ;  /* 0x01d9000605007388 */ /* 0x010fe40000000400 */
[----:B------:R-:W-:Y:S01]  /*5d960*/  STS.U16 [R5+0x1e100], R16 ;  /* 0x01e1001005007388 */ /* 0x000fe20000000400 */
[C---:B0-----:R-:W-:Y:S01]  /*5d970*/  LOP3.LUT R28, R0.reuse, 0x7f, RZ, 0xc0, !PT ;  /* 0x0000007f001c7812 */ /* 0x041fe200078ec0ff */
[----:B--2---:R0:W-:Y:S01]  /*5d980*/  STL [R1+0x7714], R29 ;  /* 0x0077141d01007387 */ /* 0x0041e20000100800 */
[----:B------:R-:W2:Y:S02]  /*5d990*/  LDL.LU R14, [R1+0x7cc] ;  /* 0x0007cc00010e7983 */ /* 0x000ea40000300800 */
        /* <DEDUP_REMOVED lines=8> */
[----:B------:R-:W2:Y:S01]  /*5da20*/  LDL.LU R13, [R1+0x630] ;  /* 0x00063000010d7983 */ /* 0x000ea20000300800 */
[----:B0-----:R-:W-:Y:S01]  /*5da30*/  LOP3.LUT R29, R0, 0x7f, RZ, 0xc0, !PT ;  /* 0x0000007f001d7812 */ /* 0x001fe200078ec0ff */
[----:B------:R-:W2:Y:S01]  /*5da40*/  LDL.LU R18, [R1+0x614] ;  /* 0x0006140001127983 */ /* 0x000ea20000300800 */
[----:B------:R-:W2:Y:S02]  /*5da50*/  LDL.LU R12, [R1+0x5f8] ;  /* 0x0005f800010c7983 */ /* 0x000ea40000300800 */
[----:B------:R-:W2:Y:S02]  /*5da60*/  LDL.LU R11, [R1+0x5dc] ;  /* 0x0005dc00010b7983 */ /* 0x000ea40000300800 */
[----:B------:R-:W2:Y:S01]  /*5da70*/  LDL.LU R10, [R1+0x5c0] ;  /* 0x0005c000010a7983 */ /* 0x000ea20000300800 */
[----:B------:R-:W2:Y:S01]  /*5da80*/  LDL.LU R22, [R1+0x4e4] ;  /* 0x0004e40001167983 */ /* 0x000ea20000300800 */
[----:B------:R-:W-:-:S02]  /*5da90*/  IMAD.SHL.U32 R29, R29, 0x2, RZ ;  /* 0x000000021d1d7824 */ /* 0x000fc400078e00ff */
[----:B------:R-:W2:Y:S02]  /*5daa0*/  LDL.LU R24, [R1+0x4c8] ;  /* 0x0004c80001187983 */ /* 0x000ea40000300800 */
[----:B------:R-:W2:Y:S01]  /*5dab0*/  LDL.LU R26, [R1+0x4ac] ;  /* 0x0004ac00011a7983 */ /* 0x000ea20000300800 */
[----:B------:R-:W2:Y:S01]  /*5dac0*/  LDL.LU R9, [R1+0x490] ;  /* 0x0004900001097983 */ /* 0x000ea20000300800 */
[----:B------:R-:W2:Y:S02]  /*5dad0*/  LDL.LU R8, [R1+0x474] ;  /* 0x0004740001087983 */ /* 0x000ea40000300800 */
[----:B------:R-:W2:Y:S01]  /*5dae0*/  LDL.LU R7, [R1+0x458] ;  /* 0x0004580001077983 */ /* 0x000ea20000300800 */
[----:B------:R-:W-:Y:S01]  /*5daf0*/  LOP3.LUT R29, R29, 0x10, RZ, 0x3c, !PT ;  /* 0x000000101d1d7812 */ /* 0x000fe200078e3cff */
[----:B------:R-:W2:Y:S01]  /*5db00*/  LDL.LU R6, [R1+0x43c] ;  /* 0x00043c0001067983 */ /* 0x000ea20000300800 */
[----:B------:R-:W2:Y:S02]  /*5db10*/  LDL.LU R5, [R1+0x420] ;  /* 0x0004200001057983 */ /* 0x000ea40000300800 */
[----:B------:R-:W2:Y:S02]  /*5db20*/  LDL.LU R16, [R1+0x404] ;  /* 0x0004040001107983 */ /* 0x000ea40000300800 */
[----:B------:R-:W-:Y:S01]  /*5db30*/  IMAD.SHL.U32 R0, R28, 0x2, RZ ;  /* 0x000000021c007824 */ /* 0x000fe200078e00ff */
[----:B------:R0:W-:Y:S04]  /*5db40*/  STL [R1+0x76fc], R28 ;  /* 0x0076fc1c01007387 */ /* 0x0001e80000100800 */
[----:B---3--:R1:W-:Y:S01]  /*5db50*/  STS.U16 [R29+0x1e900], R20 ;  /* 0x01e900141d007388 */ /* 0x0083e20000000400 */
[----:B------:R3:W-:Y:S02]  /*5db60*/  STS.U16 [R29+0x1f100], R4 ;  /* 0x01f100041d007388 */ /* 0x0007e40000000400 */
[----:B------:R3:W-:Y:S01]  /*5db70*/  STS.U16 [R29+0x1f900], R3 ;  /* 0x01f900031d007388 */ /* 0x0007e20000000400 */
[----:B0-----:R-:W2:Y:S01]  /*5db80*/  LDL.LU R28, [R1+0x800] ;  /* 0x00080000011c7983 */ /* 0x001ea20000300800 */
[----:B-1----:R-:W2:Y:S02]  /*5db90*/  LDL.LU R20, [R1+0x818] ;  /* 0x0008180001147983 */ /* 0x002ea40000300800 */
[----:B---3--:R-:W3:Y:S02]  /*5dba0*/  LDL.LU R4, [R1+0xe4c] ;  /* 0x000e4c0001047983 */ /* 0x008ee40000300800 */
[----:B------:R-:W2:Y:S01]  /*5dbb0*/  LDL.LU R29, [R1+0x7714] ;  /* 0x00771400011d7983 */ /* 0x000ea20000300800 */
[----:B------:R-:W-:Y:S01]  /*5dbc0*/  LOP3.LUT R0, R0, 0x20, RZ, 0x3c, !PT ;  /* 0x0000002000007812 */ /* 0x000fe200078e3cff */
[----:B------:R-:W3:Y:S04]  /*5dbd0*/  LDL.LU R3, [R1+0xe64] ;  /* 0x000e640001037983 */ /* 0x000ee80000300800 */
[----:B--2---:R0:W-:Y:S04]  /*5dbe0*/  STS.U16 [R0+0x200], R29 ;  /* 0x0002001d00007388 */ /* 0x0041e80000000400 */
[----:B0-----:R-:W2:Y:S04]  /*5dbf0*/  LDL.LU R29, [R1+0x7710] ;  /* 0x00771000011d7983 */ /* 0x001ea80000300800 */
[----:B--2---:R0:W-:Y:S01]  /*5dc00*/  STS.U16 [R0+0xa00], R29 ;  /* 0x000a001d00007388 */ /* 0x0041e20000000400 */
[----:B---3--:R-:W-:Y:S02]  /*5dc10*/  STS.U16 [R0+0x1200], R3 ;  /* 0x0012000300007388 */ /* 0x008fe40000000400 */
[----:B------:R-:W-:Y:S02]  /*5dc20*/  STS.U16 [R0+0x1a00], R4 ;  /* 0x001a000400007388 */ /* 0x000fe40000000400 */
[----:B------:R-:W-:Y:S01]  /*5dc30*/  STS.U16 [R0+0x2200], R20 ;  /* 0x0022001400007388 */ /* 0x000fe20000000400 */
[----:B------:R1:W-:Y:S04]  /*5dc40*/  STS.U16 [R0+0x2a00], R28 ;  /* 0x002a001c00007388 */ /* 0x0003e80000000400 */
[----:B0-----:R-:W2:Y:S04]  /*5dc50*/  LDL.LU R29, [R1+0x770c] ;  /* 0x00770c00011d7983 */ /* 0x001ea80000300800 */
[----:B-1----:R-:W3:Y:S04]  /*5dc60*/  LDL.LU R28, [R1+0x394] ;  /* 0x00039400011c7983 */ /* 0x002ee80000300800 */
[----:B---3--:R0:W-:Y:S04]  /*5dc70*/  STL [R1+0x7700], R28 ;  /* 0x0077001c01007387 */ /* 0x0081e80000100800 */
[----:B0-----:R-:W3:Y:S04]  /*5dc80*/  LDL.LU R28, [R1+0x3b0] ;  /* 0x0003b000011c7983 */ /* 0x001ee80000300800 */
[----:B---3--:R0:W-:Y:S04]  /*5dc90*/  STL [R1+0x7704], R28 ;  /* 0x0077041c01007387 */ /* 0x0081e80000100800 */
[----:B0-----:R-:W3:Y:S04]  /*5dca0*/  LDL.LU R28, [R1+0x3cc] ;  /* 0x0003cc00011c7983 */ /* 0x001ee80000300800 */
[----:B--2---:R-:W-:Y:S01]  /*5dcb0*/  STS.U16 [R0+0x3200], R29 ;  /* 0x0032001d00007388 */ /* 0x004fe20000000400 */
        /* <DEDUP_REMOVED lines=23> */
[----:B---3--:R0:W-:Y:S04]  /*5de30*/  STL [R1+0x7708], R28 ;  /* 0x0077081c01007387 */ /* 0x0081e80000100800 */
        /* <DEDUP_REMOVED lines=28> */
[----:B--2---:R0:W-:Y:S04]  /*5e000*/  STS.U16 [R0+0xf200], R28 ;  /* 0x00f2001c00007388 */ /* 0x0041e80000000400 */
[----:B0-----:R-:W2:Y:S04]  /*5e010*/  LDL.LU R28, [R1+0x7708] ;  /* 0x00770800011c7983 */ /* 0x001ea80000300800 */
[----:B--2---:R0:W-:Y:S04]  /*5e020*/  STS.U16 [R0+0xfa00], R28 ;  /* 0x00fa001c00007388 */ /* 0x0041e80000000400 */
[----:B0-----:R-:W2:Y:S04]  /*5e030*/  LDL.LU R28, [R1+0x7704] ;  /* 0x00770400011c7983 */ /* 0x001ea80000300800 */
[----:B--2---:R0:W-:Y:S04]  /*5e040*/  STS.U16 [R0+0x10200], R28 ;  /* 0x0102001c00007388 */ /* 0x0041e80000000400 */
[----:B0-----:R-:W2:Y:S04]  /*5e050*/  LDL.LU R28, [R1+0x7700] ;  /* 0x00770000011c7983 */ /* 0x001ea80000300800 */
[----:B--2---:R0:W-:Y:S01]  /*5e060*/  STS.U16 [R0+0x10a00], R28 ;  /* 0x010a001c00007388 */ /* 0x0041e20000000400 */
[----:B---3--:R1:W-:Y:S02]  /*5e070*/  STS.U16 [R0+0x11200], R6 ;  /* 0x0112000600007388 */ /* 0x0083e40000000400 */
[----:B----4-:R2:W-:Y:S02]  /*5e080*/  STS.U16 [R0+0x11a00], R5 ;  /* 0x011a000500007388 */ /* 0x0105e40000000400 */
[----:B------:R3:W-:Y:S01]  /*5e090*/  STS.U16 [R0+0x12200], R16 ;  /* 0x0122001000007388 */ /* 0x0007e20000000400 */
[----:B------:R3:W-:Y:S04]  /*5e0a0*/  STS.U16 [R0+0x12a00], R3 ;  /* 0x012a000300007388 */ /* 0x0007e80000000400 */
[----:B0-----:R-:W4:Y:S01]  /*5e0b0*/  LDL.LU R28, [R1+0x76fc] ;  /* 0x0076fc00011c7983 */ /* 0x001f220000300800 */
[----:B-1----:R-:W4:Y:S02]  /*5e0c0*/  LDL.LU R6, [R1+0x76f8] ;  /* 0x0076f80001067983 */ /* 0x002f240000300800 */
[----:B--2---:R-:W2:Y:S02]  /*5e0d0*/  LDL.LU R5, [R1+0x76f4] ;  /* 0x0076f40001057983 */ /* 0x004ea40000300800 */
[----:B---3--:R-:W3:Y:S01]  /*5e0e0*/  LDL.LU R16, [R1+0x76f0] ;  /* 0x0076f00001107983 */ /* 0x008ee20000300800 */
[----:B------:R-:W2:Y:S04]  /*5e0f0*/  LDL.LU R3, [R1+0x814] ;  /* 0x0008140001037983 */ /* 0x000ea80000300800 */
        /* <DEDUP_REMOVED lines=13> */
[----:B------:R-:W-:Y:S03]  /*5e1d0*/  STS.U16 [R0+0x19a00], R18 ;  /* 0x019a001200007388 */ /* 0x000fe60000000400 */
[----:B--2---:R0:W-:Y:S04]  /*5e1e0*/  STL [R1+0x76ec], R3 ;  /* 0x0076ec0301007387 */ /* 0x0041e80000100800 */
        /* <DEDUP_REMOVED lines=12> */
[----:B------:R-:W2:Y:S04]  /*5e2b0*/  LDL.LU R17, [R1+0x62c] ;  /* 0x00062c0001117983 */ /* 0x000ea80000300800 */
[----:B------:R0:W-:Y:S01]  /*5e2c0*/  STS.U16 [R0+0x1a200], R12 ;  /* 0x01a2000c00007388 */ /* 0x0001e20000000400 */
[----:B------:R-:W2:Y:S02]  /*5e2d0*/  LDL.LU R13, [R1+0x610] ;  /* 0x00061000010d7983 */ /* 0x000ea40000300800 */
[----:B------:R1:W-:Y:S02]  /*5e2e0*/  STS.U16 [R0+0x1aa00], R11 ;  /* 0x01aa000b00007388 */ /* 0x0003e40000000400 */
[----:B------:R-:W2:Y:S01]  /*5e2f0*/  LDL.LU R18, [R1+0x5f4] ;  /* 0x0005f40001127983 */ /* 0x000ea20000300800 */
[----:B------:R3:W-:Y:S01]  /*5e300*/  STS.U16 [R0+0x1b200], R10 ;  /* 0x01b2000a00007388 */ /* 0x0007e20000000400 */
[----:B------:R-:W-:Y:S02]  /*5e310*/  STS.U16 [R0+0x1ba00], R22 ;  /* 0x01ba001600007388 */ /* 0x000fe40000000400 */
[----:B------:R3:W-:Y:S02]  /*5e320*/  STS.U16 [R0+0x1c200], R24 ;  /* 0x01c2001800007388 */ /* 0x0007e40000000400 */
[----:B------:R3:W-:Y:S01]  /*5e330*/  STS.U16 [R0+0x1ca00], R26 ;  /* 0x01ca001a00007388 */ /* 0x0007e20000000400 */
[----:B0-----:R-:W2:Y:S01]  /*5e340*/  LDL.LU R12, [R1+0x5d8] ;  /* 0x0005d800010c7983 */ /* 0x001ea20000300800 */
[----:B-1----:R-:W2:Y:S03]  /*5e350*/  LDL.LU R11, [R1+0x4fc] ;  /* 0x0004fc00010b7983 */ /* 0x002ea60000300800 */
[----:B------:R0:W-:Y:S04]  /*5e360*/  STS.U16 [R0+0x1d200], R9 ;  /* 0x01d2000900007388 */ /* 0x0001e80000000400 */
[----:B---3--:R-:W3:Y:S01]  /*5e370*/  LDL.LU R10, [R1+0x4e0] ;  /* 0x0004e000010a7983 */ /* 0x008ee20000300800 */
[----:B------:R-:W3:Y:S02]  /*5e380*/  LDL.LU R24, [R1+0x4c4] ;  /* 0x0004c40001187983 */ /* 0x000ee40000300800 */
[----:B----4-:R-:W-:-:S02]  /*5e390*/  IMAD.SHL.U32 R22, R28, 0x2, RZ ;  /* 0x000000021c167824 */ /* 0x010fc400078e00ff */
[----:B------:R1:W-:Y:S01]  /*5e3a0*/  STS.U16 [R0+0x1da00], R8 ;  /* 0x01da000800007388 */ /* 0x0003e20000000400 */
[----:B------:R-:W4:Y:S04]  /*5e3b0*/  LDL.LU R26, [R1+0x4a8] ;  /* 0x0004a800011a7983 */ /* 0x000f280000300800 */
[----:B------:R1:W-:Y:S01]  /*5e3c0*/  STS.U16 [R0+0x1e200], R7 ;  /* 0x01e2000700007388 */ /* 0x0003e20000000400 */
[----:B------:R1:W-:Y:S03]  /*5e3d0*/  STS.U16 [R0+0x1ea00], R16 ;  /* 0x01ea001000007388 */ /* 0x0003e60000000400 */
[----:B0-----:R-:W3:Y:S01]  /*5e3e0*/  LDL.LU R9, [R1+0x48c] ;  /* 0x00048c0001097983 */ /* 0x001ee20000300800 */
[----:B------:R-:W-:-:S03]  /*5e3f0*/  LOP3.LUT R22, R22, 0x30, RZ, 0x3c, !PT ;  /* 0x0000003016167812 */ /* 0x000fc600078e3cff */
[----:B-1----:R-:W3:Y:S01]  /*5e400*/  LDL.LU R8, [R1+0x470] ;  /* 0x0004700001087983 */ /* 0x002ee20000300800 */
[----:B------:R-:W3:Y:S02]  /*5e410*/  LDL.LU R7, [R1+0x454] ;  /* 0x0004540001077983 */ /* 0x000ee40000300800 */
[----:B------:R-:W3:Y:S02]  /*5e420*/  LDL.LU R28, [R1+0x438] ;  /* 0x00043800011c7983 */ /* 0x000ee40000300800 */
[----:B------:R-:W3:Y:S01]  /*5e430*/  LDL.LU R16, [R1+0x82c] ;  /* 0x00082c0001107983 */ /* 0x000ee20000300800 */
[----:B------:R0:W-:Y:S01]  /*5e440*/  STS.U16 [R0+0x1f200], R5 ;  /* 0x01f2000500007388 */ /* 0x0001e20000000400 */
[----:B------:R1:W-:Y:S03]  /*5e450*/  STS.U16 [R0+0x1fa00], R6 ;  /* 0x01fa000600007388 */ /* 0x0003e60000000400 */
[----:B0-----:R-:W3:Y:S01]  /*5e460*/  LDL.LU R5, [R1+0xe60] ;  /* 0x000e600001057983 */ /* 0x001ee20000300800 */
[----:B-1----:R-:W3:Y:S02]  /*5e470*/  LDL.LU R6, [R1+0xe78] ;  /* 0x000e780001067983 */ /* 0x002ee40000300800 */
[----:B------:R-:W4:Y:S01]  /*5e480*/  LDL.LU R0, [R1+0x41c] ;  /* 0x00041c0001007983 */ /* 0x000f220000300800 */
[----:B--2---:R0:W-:Y:S04]  /*5e490*/  STS.U16 [R22+0x300], R3 ;  /* 0x0003000316007388 */ /* 0x0041e80000000400 */
[----:B0-----:R-:W2:Y:S04]  /*5e4a0*/  LDL.LU R3, [R1+0x76ec] ;  /* 0x0076ec0001037983 */ /* 0x001ea80000300800 */
[----:B---3--:R-:W-:Y:S01]  /*5e4b0*/  STS.U16 [R22+0xb00], R6 ;  /* 0x000b000616007388 */ /* 0x008fe20000000400 */
[----:B------:R-:W-:Y:S02]  /*5e4c0*/  STS.U16 [R22+0x1300], R5 ;  /* 0x0013000516007388 */ /* 0x000fe40000000400 */
[----:B------:R-:W-:Y:S01]  /*5e4d0*/  STS.U16 [R22+0x1b00], R16 ;  /* 0x001b001016007388 */ /* 0x000fe20000000400 */
[----:B--2---:R-:W-:Y:S01]  /*5e4e0*/  STS.U16 [R22+0x2300], R3 ;  /* 0x0023000316007388 */ /* 0x004fe20000000400 */
        /* <DEDUP_REMOVED lines=17> */
[----:B------:R0:W-:Y:S02]  /*5e600*/  STS.U16 [R22+0xb300], R24 ;  /* 0x00b3001816007388 */ /* 0x0001e40000000400 */
[----:B----4-:R1:W-:Y:S01]  /*5e610*/  STS.U16 [R22+0xbb00], R26 ;  /* 0x00bb001a16007388 */ /* 0x0103e20000000400 */
[----:B------:R2:W-:Y:S04]  /*5e620*/  STS.U16 [R22+0xc300], R9 ;  /* 0x00c3000916007388 */ /* 0x0005e80000000400 */
[----:B0-----:R-:W3:Y:S01]  /*5e630*/  LDL.LU R24, [R1+0x400] ;  /* 0x0004000001187983 */ /* 0x001ee20000300800 */
[----:B-1----:R-:W4:Y:S02]  /*5e640*/  LDL.LU R26, [R1+0x3e4] ;  /* 0x0003e400011a7983 */ /* 0x002f240000300800 */
[----:B--2---:R-:W2:Y:S02]  /*5e650*/  LDL.LU R9, [R1+0x3ac] ;  /* 0x0003ac0001097983 */ /* 0x004ea40000300800 */
[----:B------:R-:W-:Y:S01]  /*5e660*/  STS.U16 [R22+0xcb00], R8 ;  /* 0x00cb000816007388 */ /* 0x000fe20000000400 */
[----:B------:R-:W-:Y:S01]  /*5e670*/  STS.U16 [R22+0xd300], R7 ;  /* 0x00d3000716007388 */ /* 0x000fe20000000400 */
[----:B------:R-:W-:Y:S02]  /*5e680*/  STS.U16 [R22+0xdb00], R28 ;  /* 0x00db001c16007388 */ /* 0x000fe40000000400 */
[----:B------:R-:W-:Y:S01]  /*5e690*/  STS.U16 [R22+0xe300], R0 ;  /* 0x00e3000016007388 */ /* 0x000fe20000000400 */
        /* <DEDUP_REMOVED lines=25> */
[----:B---3--:R0:W-:Y:S04]  /*5e830*/  STS.U16 [R22+0xeb00], R24 ;  /* 0x00eb001816007388 */ /* 0x0081e80000000400 */
[----:B------:R-:W3:Y:S01]  /*5e840*/  LDL.LU R11, [R1+0x6c] ;  /* 0x00006c00010b7983 */ /* 0x000ee20000300800 */
[----:B----4-:R1:W-:Y:S03]  /*5e850*/  STS.U16 [R22+0xf300], R26 ;  /* 0x00f3001a16007388 */ /* 0x0103e60000000400 */
[----:B0-----:R-:W3:Y:S01]  /*5e860*/  LDL.LU R24, [R1+0x50] ;  /* 0x0000500001187983 */ /* 0x001ee20000300800 */
[----:B------:R-:W3:Y:S02]  /*5e870*/  LDL.LU R10, [R1+0x34] ;  /* 0x00003400010a7983 */ /* 0x000ee40000300800 */
[----:B-1----:R-:W3:Y:S01]  /*5e880*/  LDL.LU R26, [R1+0x1c] ;  /* 0x00001c00011a7983 */ /* 0x002ee20000300800 */
[----:B--2---:R0:W-:Y:S04]  /*5e890*/  STS.U16 [R22+0xfb00], R9 ;  /* 0x00fb000916007388 */ /* 0x0041e80000000400 */
[----:B0-----:R-:W2:Y:S04]  /*5e8a0*/  LDL.LU R9, [R1+0x76e8] ;  /* 0x0076e80001097983 */ /* 0x001ea80000300800 */
[----:B--2---:R0:W-:Y:S01]  /*5e8b0*/  STS.U16 [R22+0x10300], R9 ;  /* 0x0103000916007388 */ /* 0x0041e20000000400 */
[----:B------:R1:W-:Y:S02]  /*5e8c0*/  STS.U16 [R22+0x10b00], R8 ;  /* 0x010b000816007388 */ /* 0x0003e40000000400 */
[----:B------:R2:W-:Y:S02]  /*5e8d0*/  STS.U16 [R22+0x11300], R7 ;  /* 0x0113000716007388 */ /* 0x0005e40000000400 */
        /* <DEDUP_REMOVED lines=26> */
[----:B0-----:R-:W2:Y:S04]  /*5ea80*/  LDL.LU R6, [R1+0xe8c] ;  /* 0x000e8c0001067983 */ /* 0x001ea80000300800 */
[----:B------:R-:W0:Y:S01]  /*5ea90*/  S2R R0, SR_TID.X ;  /* 0x0000000000007919 */ /* 0x000e220000002100 */
[----:B------:R-:W-:Y:S02]  /*5eaa0*/  STS.U16 [R22+0x1bb00], R12 ;  /* 0x01bb000c16007388 */ /* 0x000fe40000000400 */
[----:B------:R-:W-:Y:S02]  /*5eab0*/  STS.U16 [R22+0x1c300], R11 ;  /* 0x01c3000b16007388 */ /* 0x000fe40000000400 */
[----:B------:R0:W-:Y:S01]  /*5eac0*/  STS.U16 [R22+0x1cb00], R24 ;  /* 0x01cb001816007388 */ /* 0x0001e20000000400 */
[----:B------:R-:W-:Y:S01]  /*5ead0*/  STS.U16 [R22+0x1d300], R10 ;  /* 0x01d3000a16007388 */ /* 0x000fe20000000400 */
[----:B------:R-:W-:Y:S01]  /*5eae0*/  STS.U16 [R22+0x1db00], R26 ;  /* 0x01db001a16007388 */ /* 0x000fe20000000400 */
[C---:B0-----:R-:W-:Y:S01]  /*5eaf0*/  LOP3.LUT R24, R0.reuse, 0x7f, RZ, 0xc0, !PT ;  /* 0x0000007f00187812 */ /* 0x041fe200078ec0ff */
[----:B------:R-:W-:Y:S01]  /*5eb00*/  LOP3.LUT R0, R0, 0x7f, RZ, 0xc0, !PT ;  /* 0x0000007f00007812 */ /* 0x000fe200078ec0ff */
[----:B--2---:R0:W-:Y:S01]  /*5eb10*/  STL [R1+0x76d4], R6 ;  /* 0x0076d40601007387 */ /* 0x0041e20000100800 */
        /* <DEDUP_REMOVED lines=12> */
[----:B0-----:R-:W-:-:S02]  /*5ebe0*/  IMAD.SHL.U32 R6, R0, 0x2, RZ ;  /* 0x0000000200067824 */ /* 0x001fc400078e00ff */
        /* <DEDUP_REMOVED lines=9> */
[----:B------:R-:W2:Y:S01]  /*5ec80*/  LDL.LU R22, [R1+0x434] ;  /* 0x0004340001167983 */ /* 0x000ea20000300800 */
[----:B------:R-:W2:Y:S04]  /*5ec90*/  LDL.LU R26, [R1+0x418] ;  /* 0x00041800011a7983 */ /* 0x000ea80000300800 */
[----:B---3--:R0:W-:Y:S01]  /*5eca0*/  STS.U16 [R6+0x1e300], R28 ;  /* 0x01e3001c06007388 */ /* 0x0081e20000000400 */
[----:B------:R-:W-:-:S02]  /*5ecb0*/  IMAD.SHL.U32 R0, R24, 0x2, RZ ;  /* 0x0000000218007824 */ /* 0x000fc400078e00ff */
[----:B------:R-:W-:Y:S02]  /*5ecc0*/  STS.U16 [R6+0x1eb00], R7 ;  /* 0x01eb000706007388 */ /* 0x000fe40000000400 */
[----:B----4-:R-:W-:Y:S01]  /*5ecd0*/  STS.U16 [R6+0x1f300], R8 ;  /* 0x01f3000806007388 */ /* 0x010fe20000000400 */
[----:B------:R-:W-:Y:S04]  /*5ece0*/  STS.U16 [R6+0x1fb00], R9 ;  /* 0x01fb000906007388 */ /* 0x000fe80000000400 */
[----:B0-----:R-:W3:Y:S01]  /*5ecf0*/  LDL.LU R28, [R1+0x7f8] ;  /* 0x0007f800011c7983 */ /* 0x001ee20000300800 */
[----:B------:R0:W-:Y:S03]  /*5ed00*/  STL [R1+0x76c0], R24 ;  /* 0x0076c01801007387 */ /* 0x0001e60000100800 */
[----:B0-----:R-:W4:Y:S01]  /*5ed10*/  LDL.LU R24, [R1+0x810] ;  /* 0x0008100001187983 */ /* 0x001f220000300800 */
[----:B------:R-:W2:Y:S02]  /*5ed20*/  LDL.LU R7, [R1+0x828] ;  /* 0x0008280001077983 */ /* 0x000ea40000300800 */
[----:B------:R-:W2:Y:S02]  /*5ed30*/  LDL.LU R8, [R1+0xe5c] ;  /* 0x000e5c0001087983 */ /* 0x000ea40000300800 */
[----:B------:R-:W2:Y:S01]  /*5ed40*/  LDL.LU R6, [R1+0x76d4] ;  /* 0x0076d40001067983 */ /* 0x000ea20000300800 */
[----:B------:R-:W3:Y:S01]  /*5ed50*/  LDL.LU R9, [R1+0xe74] ;  /* 0x000e740001097983 */ /* 0x000ee20000300800 */
[----:B------:R-:W-:-:S05]  /*5ed60*/  LOP3.LUT R0, R0, 0x40, RZ, 0x3c, !PT ;  /* 0x0000004000007812 */ /* 0x000fca00078e3cff */
[----:B--2---:R0:W-:Y:S01]  /*5ed70*/  STS.U16 [R0+0x400], R6 ;  /* 0x0004000600007388 */ /* 0x0041e20000000400 */
[----:B---3--:R-:W-:Y:S02]  /*5ed80*/  STS.U16 [R0+0xc00], R9 ;  /* 0x000c000900007388 */ /* 0x008fe40000000400 */
[----:B------:R-:W-:Y:S02]  /*5ed90*/  STS.U16 [R0+0x1400], R8 ;  /* 0x0014000800007388 */ /* 0x000fe40000000400 */
[----:B------:R-:W-:Y:S01]  /*5eda0*/  STS.U16 [R0+0x1c00], R7 ;  /* 0x001c000700007388 */ /* 0x000fe20000000400 */
[----:B----4-:R1:W-:Y:S04]  /*5edb0*/  STS.U16 [R0+0x2400], R24 ;  /* 0x0024001800007388 */ /* 0x0103e80000000400 */
[----:B0-----:R-:W2:Y:S04]  /*5edc0*/  LDL.LU R6, [R1+0x76d0] ;  /* 0x0076d00001067983 */ /* 0x001ea80000300800 */
[----:B-1----:R-:W3:Y:S04]  /*5edd0*/  LDL.LU R24, [R1+0x3a8] ;  /* 0x0003a80001187983 */ /* 0x002ee80000300800 */
[----:B---3--:R0:W-:Y:S04]  /*5ede0*/  STL [R1+0x76c4], R24 ;  /* 0x0076c41801007387 */ /* 0x0081e80000100800 */
[----:B0-----:R-:W3:Y:S04]  /*5edf0*/  LDL.LU R24, [R1+0x3c4] ;  /* 0x0003c40001187983 */ /* 0x001ee80000300800 */
[----:B---3--:R0:W-:Y:S04]  /*5ee00*/  STL [R1+0x76c8], R24 ;  /* 0x0076c81801007387 */ /* 0x0081e80000100800 */
[----:B0-----:R-:W3:Y:S01]  /*5ee10*/  LDL.LU R24, [R1+0x3e0] ;  /* 0x0003e00001187983 */ /* 0x001ee20000300800 */
[----:B------:R-:W-:Y:S02]  /*5ee20*/  STS.U16 [R0+0x2c00], R28 ;  /* 0x002c001c00007388 */ /* 0x000fe40000000400 */
[----:B--2---:R-:W-:Y:S02]  /*5ee30*/  STS.U16 [R0+0x3400], R6 ;  /* 0x0034000600007388 */ /* 0x004fe40000000400 */
        /* <DEDUP_REMOVED lines=24> */
[----:B------:R-:W4:Y:S01]  /*5efc0*/  LDL.LU R11, [R1+0x370] ;  /* 0x00037000010b7983 */ /* 0x000f220000300800 */
[----:B------:R0:W-:Y:S01]  /*5efd0*/  STS.U16 [R0+0xe400], R26 ;  /* 0x00e4001a00007388 */ /* 0x0001e20000000400 */
[----:B------:R-:W3:Y:S03]  /*5efe0*/  LDL.LU R10, [R1+0x354] ;  /* 0x00035400010a7983 */ /* 0x000ee60000300800 */
        /* <DEDUP_REMOVED lines=63> */
[----:B--2---:R0:W-:Y:S04]  /*5f3e0*/  STS.U16 [R0+0x1e400], R26 ;  /* 0x01e4001a00007388 */ /* 0x0041e80000000400 */
        /* <DEDUP_REMOVED lines=23> */
[----:B---3--:R0:W-:Y:S01]  /*5f560*/  STS.U16 [R0+0x1ec00], R10 ;  /* 0x01ec000a00007388 */ /* 0x0081e20000000400 */
[----:B------:R1:W-:Y:S02]  /*5f570*/  STS.U16 [R0+0x1f400], R11 ;  /* 0x01f4000b00007388 */ /* 0x0003e40000000400 */
[----:B----4-:R3:W-:Y:S01]  /*5f580*/  STS.U16 [R0+0x1fc00], R12 ;  /* 0x01fc000c00007388 */ /* 0x0107e20000000400 */
[----:B0-----:R-:W4:Y:S01]  /*5f590*/  LDL.LU R10, [R1+0xe58] ;  /* 0x000e5800010a7983 */ /* 0x001f220000300800 */
[----:B-1----:R-:W2:Y:S02]  /*5f5a0*/  LDL.LU R11, [R1+0xe70] ;  /* 0x000e7000010b7983 */ /* 0x002ea40000300800 */
[----:B---3--:R-:W3:Y:S02]  /*5f5b0*/  LDL.LU R12, [R1+0xe88] ;  /* 0x000e8800010c7983 */ /* 0x008ee40000300800 */
[----:B------:R-:W-:-:S02]  /*5f5c0*/  IMAD.SHL.U32 R17, R24, 0x2, RZ ;  /* 0x0000000218117824 */ /* 0x000fc400078e00ff */
[----:B------:R-:W4:Y:S01]  /*5f5d0*/  LDL.LU R24, [R1+0x44c] ;  /* 0x00044c0001187983 */ /* 0x000f220000300800 */
[----:B------:R-:W4:Y:S02]  /*5f5e0*/  LDL.LU R0, [R1+0x430] ;  /* 0x0004300001007983 */ /* 0x000f240000300800 */
[----:B------:R-:W-:-:S05]  /*5f5f0*/  LOP3.LUT R17, R17, 0x50, RZ, 0x3c, !PT ;  /* 0x0000005011117812 */ /* 0x000fca00078e3cff */
[----:B---3--:R-:W-:Y:S01]  /*5f600*/  STS.U16 [R17+0x500], R12 ;  /* 0x0005000c11007388 */ /* 0x008fe20000000400 */
[----:B--2---:R-:W-:Y:S02]  /*5f610*/  STS.U16 [R17+0xd00], R11 ;  /* 0x000d000b11007388 */ /* 0x004fe40000000400 */
[----:B----4-:R-:W-:Y:S01]  /*5f620*/  STS.U16 [R17+0x1500], R10 ;  /* 0x0015000a11007388 */ /* 0x010fe20000000400 */
[----:B------:R-:W-:Y:S04]  /*5f630*/  STS.U16 [R17+0x1d00], R26 ;  /* 0x001d001a11007388 */ /* 0x000fe80000000400 */
        /* <DEDUP_REMOVED lines=17> */
[----:B------:R0:W-:Y:S02]  /*5f750*/  STS.U16 [R17+0xad00], R19 ;  /* 0x00ad001311007388 */ /* 0x0001e40000000400 */
[----:B------:R1:W-:Y:S02]  /*5f760*/  STS.U16 [R17+0xb500], R18 ;  /* 0x00b5001211007388 */ /* 0x0003e40000000400 */
[----:B------:R-:W-:Y:S01]  /*5f770*/  STS.U16 [R17+0xbd00], R21 ;  /* 0x00bd001511007388 */ /* 0x000fe20000000400 */
[----:B------:R-:W-:Y:S01]  /*5f780*/  STS.U16 [R17+0xc500], R13 ;  /* 0x00c5000d11007388 */ /* 0x000fe20000000400 */
[----:B------:R2:W-:Y:S03]  /*5f790*/  STS.U16 [R17+0xcd00], R22 ;  /* 0x00cd001611007388 */ /* 0x0005e60000000400 */
[----:B0-----:R-:W3:Y:S01]  /*5f7a0*/  LDL.LU R19, [R1+0x414] ;  /* 0x0004140001137983 */ /* 0x001ee20000300800 */
[----:B-1----:R-:W4:Y:S03]  /*5f7b0*/  LDL.LU R18, [R1+0x3f8] ;  /* 0x0003f80001127983 */ /* 0x002f260000300800 */
[----:B--2---:R-:W2:Y:S01]  /*5f7c0*/  LDL.LU R22, [R1+0x3dc] ;  /* 0x0003dc0001167983 */ /* 0x004ea20000300800 */
[----:B------:R-:W2:Y:S02]  /*5f7d0*/  LDL.LU R27, [R1+0x3c0] ;  /* 0x0003c000011b7983 */ /* 0x000ea40000300800 */
[----:B------:R-:W2:Y:S02]  /*5f7e0*/  LDL.LU R21, [R1+0x3a4] ;  /* 0x0003a40001157983 */ /* 0x000ea40000300800 */
[----:B------:R0:W-:Y:S01]  /*5f7f0*/  STS.U16 [R17+0xd500], R24 ;  /* 0x00d5001811007388 */ /* 0x0001e20000000400 */
[----:B------:R-:W2:Y:S04]  /*5f800*/  LDL.LU R13, [R1+0x388] ;  /* 0x00038800010d7983 */ /* 0x000ea80000300800 */
[----:B------:R1:W-:Y:S04]  /*5f810*/  STS.U16 [R17+0xdd00], R0 ;  /* 0x00dd000011007388 */ /* 0x0003e80000000400 */
[----:B0-----:R-:W2:Y:S01]  /*5f820*/  LDL.LU R24, [R1+0x36c] ;  /* 0x00036c0001187983 */ /* 0x001ea20000300800 */
[----:B-1----:R-:W2:Y:S02]  /*5f830*/  LDL.LU R0, [R1+0x350] ;  /* 0x0003500001007983 */ /* 0x002ea40000300800 */
        /* <DEDUP_REMOVED lines=19> */
[----:B------:R-:W2:Y:S03]  /*5f970*/  LDL.LU R23, [R1+0x64] ;  /* 0x0000640001177983 */ /* 0x000ea60000300800 */
[----:B---3--:R-:W-:Y:S01]  /*5f980*/  STS.U16 [R17+0xe500], R19 ;  /* 0x00e5001311007388 */ /* 0x008fe20000000400 */
[----:B----4-:R0:W-:Y:S03]  /*5f990*/  STS.U16 [R17+0xed00], R18 ;  /* 0x00ed001211007388 */ /* 0x0101e60000000400 */
[----:B--2---:R1:W-:Y:S01]  /*5f9a0*/  STS.U16 [R17+0xf500], R22 ;  /* 0x00f5001611007388 */ /* 0x0043e20000000400 */
[----:B------:R2:W-:Y:S02]  /*5f9b0*/  STS.U16 [R17+0xfd00], R27 ;  /* 0x00fd001b11007388 */ /* 0x0005e40000000400 */
[----:B------:R3:W-:Y:S01]  /*5f9c0*/  STS.U16 [R17+0x10500], R21 ;  /* 0x0105001511007388 */ /* 0x0007e20000000400 */
[----:B0-----:R-:W4:Y:S01]  /*5f9d0*/  LDL.LU R18, [R1+0x48] ;  /* 0x0000480001127983 */ /* 0x001f220000300800 */
[----:B------:R-:W4:Y:S03]  /*5f9e0*/  LDL.LU R19, [R1+0x2c] ;  /* 0x00002c0001137983 */ /* 0x000f260000300800 */
[----:B-1----:R-:W4:Y:S04]  /*5f9f0*/  LDL.LU R22, [R1+0xc] ;  /* 0x00000c0001167983 */ /* 0x002f280000300800 */
[----:B------:R0:W-:Y:S04]  /*5fa00*/  STS.U16 [R17+0x10d00], R13 ;  /* 0x010d000d11007388 */ /* 0x0001e80000000400 */
[----:B--2---:R-:W2:Y:S01]  /*5fa10*/  LDL.LU R27, [R1+0x76ac] ;  /* 0x0076ac00011b7983 */ /* 0x004ea20000300800 */
[----:B---3--:R-:W3:Y:S02]  /*5fa20*/  LDL.LU R21, [R1+0x76a8] ;  /* 0x0076a80001157983 */ /* 0x008ee40000300800 */
[----:B------:R1:W-:Y:S02]  /*5fa30*/  STS.U16 [R17+0x11500], R24 ;  /* 0x0115001811007388 */ /* 0x0003e40000000400 */
[----:B------:R1:W-:Y:S01]  /*5fa40*/  STS.U16 [R17+0x11d00], R0 ;  /* 0x011d000011007388 */ /* 0x0003e20000000400 */
[----:B------:R1:W-:Y:S04]  /*5fa50*/  STS.U16 [R17+0x12500], R12 ;  /* 0x0125000c11007388 */ /* 0x0003e80000000400 */
[----:B0-----:R-:W2:Y:S01]  /*5fa60*/  LDL.LU R13, [R1+0x76a4] ;  /* 0x0076a400010d7983 */ /* 0x001ea20000300800 */
[----:B-1----:R-:W2:Y:S03]  /*5fa70*/  LDL.LU R24, [R1+0x76a0] ;  /* 0x0076a00001187983 */ /* 0x002ea60000300800 */
[----:B------:R-:W2:Y:S01]  /*5fa80*/  LDL.LU R0, [R1+0x769c] ;  /* 0x00769c0001007983 */ /* 0x000ea20000300800 */
[----:B------:R-:W2:Y:S02]  /*5fa90*/  LDL.LU R12, [R1+0x7d8] ;  /* 0x0007d800010c7983 */ /* 0x000ea40000300800 */
        /* <DEDUP_REMOVED lines=17> */
[----:B--2---:R0:W-:Y:S04]  /*5fbb0*/  STL [R1+0x7694], R12 ;  /* 0x0076940c01007387 */ /* 0x0041e80000100800 */
[----:B0-----:R-:W2:Y:S04]  /*5fbc0*/  LDL.LU R12, [R1+0xe84] ;  /* 0x000e8400010c7983 */ /* 0x001ea80000300800 */
[----:B------:R0:W-:Y:S04]  /*5fbd0*/  STS.U16 [R17+0x1b500], R0 ;  /* 0x01b5000011007388 */ /* 0x0001e80000000400 */
[----:B0-----:R-:W0:Y:S01]  /*5fbe0*/  S2R R0, SR_TID.X ;  /* 0x0000000000007919 */ /* 0x001e220000002100 */
[----:B------:R-:W-:Y:S02]  /*5fbf0*/  STS.U16 [R17+0x1bd00], R25 ;  /* 0x01bd001911007388 */ /* 0x000fe40000000400 */
[----:B------:R-:W-:Y:S02]  /*5fc00*/  STS.U16 [R17+0x1c500], R23 ;  /* 0x01c5001711007388 */ /* 0x000fe40000000400 */
[----:B----4-:R0:W-:Y:S01]  /*5fc10*/  STS.U16 [R17+0x1cd00], R18 ;  /* 0x01cd001211007388 */ /* 0x0101e20000000400 */
[----:B------:R-:W-:Y:S01]  /*5fc20*/  STS.U16 [R17+0x1d500], R19 ;  /* 0x01d5001311007388 */ /* 0x000fe20000000400 */
[----:B------:R-:W-:Y:S01]  /*5fc30*/  STS.U16 [R17+0x1dd00], R22 ;  /* 0x01dd001611007388 */ /* 0x000fe20000000400 */
[C---:B0-----:R-:W-:Y:S01]  /*5fc40*/  LOP3.LUT R18, R0.reuse, 0x7f, RZ, 0xc0, !PT ;  /* 0x0000007f00127812 */ /* 0x041fe200078ec0ff */
[----:B------:R-:W-:Y:S01]  /*5fc50*/  LOP3.LUT R0, R0, 0x7f, RZ, 0xc0, !PT ;  /* 0x0000007f00007812 */ /* 0x000fe200078ec0ff */
        /* <DEDUP_REMOVED lines=25> */
[----:B------:R0:W-:Y:S01]  /*5fdf0*/  STS.U16 [R12+0x1e500], R24 ;  /* 0x01e500180c007388 */ /* 0x0001e20000000400 */
[----:B------:R-:W-:-:S02]  /*5fe00*/  IMAD.SHL.U32 R0, R18, 0x2, RZ ;  /* 0x0000000212007824 */ /* 0x000fc400078e00ff */
[----:B------:R-:W-:Y:S02]  /*5fe10*/  STS.U16 [R12+0x1ed00], R13 ;  /* 0x01ed000d0c007388 */ /* 0x000fe40000000400 */
[----:B---3--:R-:W-:Y:S01]  /*5fe20*/  STS.U16 [R12+0x1f500], R21 ;  /* 0x01f500150c007388 */ /* 0x008fe20000000400 */
[----:B------:R-:W-:Y:S04]  /*5fe30*/  STS.U16 [R12+0x1fd00], R27 ;  /* 0x01fd001b0c007388 */ /* 0x000fe80000000400 */
[----:B0-----:R-:W3:Y:S01]  /*5fe40*/  LDL.LU R24, [R1+0x7f0] ;  /* 0x0007f00001187983 */ /* 0x001ee20000300800 */
[----:B------:R0:W-:Y:S03]  /*5fe50*/  STL [R1+0x7684], R18 ;  /* 0x0076841201007387 */ /* 0x0001e60000100800 */
[----:B0-----:R-:W2:Y:S01]  /*5fe60*/  LDL.LU R18, [R1+0x808] ;  /* 0x0008080001127983 */ /* 0x001ea20000300800 */
        /* <DEDUP_REMOVED lines=19> */
[----:B----4-:R-:W-:Y:S01]  /*5ffa0*/  STS.U16 [R0+0x4600], R10 ;  /* 0x0046000a00007388 */ /* 0x010fe20000000400 */
        /* <DEDUP_REMOVED lines=107> */
[----:B---3--:R0:W-:Y:S01]  /*60660*/  STS.U16 [R0+0x1ee00], R17 ;  /* 0x01ee001100007388 */ /* 0x0081e20000000400 */
[----:B------:R1:W-:Y:S02]  /*60670*/  STS.U16 [R0+0x1f600], R23 ;  /* 0x01f6001700007388 */ /* 0x0003e40000000400 */
[----:B----4-:R3:W-:Y:S01]  /*60680*/  STS.U16 [R0+0x1fe00], R29 ;  /* 0x01fe001d00007388 */ /* 0x0107e20000000400 */
[----:B0-----:R-:W4:Y:S01]  /*60690*/  LDL.LU R17, [R1+0xe50] ;  /* 0x000e500001117983 */ /* 0x001f220000300800 */
[----:B-1----:R-:W2:Y:S02]  /*606a0*/  LDL.LU R23, [R1+0xe68] ;  /* 0x000e680001177983 */ /* 0x002ea40000300800 */
[----:B---3--:R-:W3:Y:S02]  /*606b0*/  LDL.LU R29, [R1+0xe80] ;  /* 0x000e8000011d7983 */ /* 0x008ee40000300800 */
[----:B------:R-:W2:Y:S01]  /*606c0*/  LDL.LU R16, [R1+0x4d0] ;  /* 0x0004d00001107983 */ /* 0x000ea20000300800 */
[----:B------:R-:W4:Y:S01]  /*606d0*/  LDL.LU R3, [R1+0x4b4] ;  /* 0x0004b40001037983 */ /* 0x000f220000300800 */
[----:B------:R-:W4:Y:S02]  /*606e0*/  LDL.LU R4, [R1+0x498] ;  /* 0x0004980001047983 */ /* 0x000f240000300800 */
[----:B------:R-:W4:Y:S02]  /*606f0*/  LDL.LU R25, [R1+0x47c] ;  /* 0x00047c0001197983 */ /* 0x000f240000300800 */
[----:B------:R-:W-:Y:S01]  /*60700*/  IMAD.SHL.U32 R2, R18, 0x2, RZ ;  /* 0x0000000212027824 */ /* 0x000fe200078e00ff */
[----:B------:R-:W4:Y:S01]  /*60710*/  LDL.LU R19, [R1+0x460] ;  /* 0x0004600001137983 */ /* 0x000f220000300800 */
[----:B------:R-:W4:Y:S02]  /*60720*/  LDL.LU R18, [R1+0x444] ;  /* 0x0004440001127983 */ /* 0x000f240000300800 */
[----:B------:R-:W4:Y:S01]  /*60730*/  LDL.LU R0, [R1+0x428] ;  /* 0x0004280001007983 */ /* 0x000f220000300800 */
        /* <DEDUP_REMOVED lines=20> */
[----:B------:R1:W-:Y:S01]  /*60880*/  STS.U16 [R2+0x9f00], R14 ;  /* 0x009f000e02007388 */ /* 0x0003e20000000400 */
[----:B------:R2:W-:Y:S01]  /*60890*/  STS.U16 [R2+0xa700], R15 ;  /* 0x00a7000f02007388 */ /* 0x0005e20000000400 */
[----:B------:R-:W-:Y:S02]  /*608a0*/  STS.U16 [R2+0xaf00], R16 ;  /* 0x00af001002007388 */ /* 0x000fe40000000400 */
[----:B------:R-:W-:Y:S02]  /*608b0*/  STS.U16 [R2+0xb700], R3 ;  /* 0x00b7000302007388 */ /* 0x000fe40000000400 */
[----:B------:R-:W-:Y:S01]  /*608c0*/  STS.U16 [R2+0xbf00], R4 ;  /* 0x00bf000402007388 */ /* 0x000fe20000000400 */
[----:B------:R3:W-:Y:S01]  /*608d0*/  STS.U16 [R2+0xc700], R25 ;  /* 0x00c7001902007388 */ /* 0x0007e20000000400 */
[----:B------:R3:W-:Y:S03]  /*608e0*/  STS.U16 [R2+0xcf00], R19 ;  /* 0x00cf001302007388 */ /* 0x0007e60000000400 */
[----:B0-----:R-:W4:Y:S01]  /*608f0*/  LDL.LU R20, [R1+0x40c] ;  /* 0x00040c0001147983 */ /* 0x001f220000300800 */
[----:B-1----:R-:W4:Y:S02]  /*60900*/  LDL.LU R14, [R1+0x3f0] ;  /* 0x0003f000010e7983 */ /* 0x002f240000300800 */
[----:B--2---:R-:W2:Y:S02]  /*60910*/  LDL.LU R15, [R1+0x3d4] ;  /* 0x0003d400010f7983 */ /* 0x004ea40000300800 */
[----:B------:R0:W-:Y:S01]  /*60920*/  STS.U16 [R2+0xd700], R18 ;  /* 0x00d7001202007388 */ /* 0x0001e20000000400 */
[----:B------:R1:W-:Y:S04]  /*60930*/  STS.U16 [R2+0xdf00], R0 ;  /* 0x00df000002007388 */ /* 0x0003e80000000400 */
[----:B---3--:R-:W3:Y:S01]  /*60940*/  LDL.LU R25, [R1+0x3b8] ;  /* 0x0003b80001197983 */ /* 0x008ee20000300800 */
[----:B------:R-:W3:Y:S03]  /*60950*/  LDL.LU R19, [R1+0x39c] ;  /* 0x00039c0001137983 */ /* 0x000ee60000300800 */
[----:B0-----:R-:W3:Y:S01]  /*60960*/  LDL.LU R18, [R1+0x380] ;  /* 0x0003800001127983 */ /* 0x001ee20000300800 */
[----:B-1----:R-:W3:Y:S02]  /*60970*/  LDL.LU R0, [R1+0x364] ;  /* 0x0003640001007983 */ /* 0x002ee40000300800 */
        /* <DEDUP_REMOVED lines=20> */
[----:B------:R-:W3:Y:S01]  /*60ac0*/  LDL.LU R4, [R1+0x5c] ;  /* 0x00005c0001047983 */ /* 0x000ee20000300800 */
[----:B----4-:R0:W-:Y:S01]  /*60ad0*/  STS.U16 [R2+0xe700], R20 ;  /* 0x00e7001402007388 */ /* 0x0101e20000000400 */
[----:B------:R1:W-:Y:S02]  /*60ae0*/  STS.U16 [R2+0xef00], R14 ;  /* 0x00ef000e02007388 */ /* 0x0003e40000000400 */
[----:B--2---:R2:W-:Y:S01]  /*60af0*/  STS.U16 [R2+0xf700], R15 ;  /* 0x00f7000f02007388 */ /* 0x0045e20000000400 */
[----:B---3--:R4:W-:Y:S01]  /*60b00*/  STS.U16 [R2+0xff00], R25 ;  /* 0x00ff001902007388 */ /* 0x0089e20000000400 */
[----:B------:R4:W-:Y:S03]  /*60b10*/  STS.U16 [R2+0x10700], R19 ;  /* 0x0107001302007388 */ /* 0x0009e60000000400 */
[----:B0-----:R-:W3:Y:S01]  /*60b20*/  LDL.LU R20, [R1+0x3c] ;  /* 0x00003c0001147983 */ /* 0x001ee20000300800 */
[----:B-1----:R-:W3:Y:S02]  /*60b30*/  LDL.LU R14, [R1+0x14] ;  /* 0x00001400010e7983 */ /* 0x002ee40000300800 */
[----:B--2---:R-:W2:Y:S01]  /*60b40*/  LDL.LU R15, [R1+0x4] ;  /* 0x00000400010f7983 */ /* 0x004ea20000300800 */
[----:B------:R0:W-:Y:S04]  /*60b50*/  STS.U16 [R2+0x10f00], R18 ;  /* 0x010f001202007388 */ /* 0x0001e80000000400 */
[----:B----4-:R-:W4:Y:S01]  /*60b60*/  LDL.LU R25, [R1+0x7670] ;  /* 0x0076700001197983 */ /* 0x010f220000300800 */
[----:B------:R-:W2:Y:S02]  /*60b70*/  LDL.LU R19, [R1+0x766c] ;  /* 0x00766c0001137983 */ /* 0x000ea40000300800 */
[----:B------:R1:W-:Y:S01]  /*60b80*/  STS.U16 [R2+0x11700], R0 ;  /* 0x0117000002007388 */ /* 0x0003e20000000400 */
[----:B0-----:R-:W2:Y:S04]  /*60b90*/  LDL.LU R18, [R1+0x7668] ;  /* 0x0076680001127983 */ /* 0x001ea80000300800 */
[----:B-1----:R-:W2:Y:S01]  /*60ba0*/  LDL.LU R0, [R1+0x7664] ;  /* 0x0076640001007983 */ /* 0x002ea20000300800 */
        /* <DEDUP_REMOVED lines=17> */
[----:B0-----:R-:W4:Y:S04]  /*60cc0*/  LDL R3, [R1+0xbd0] ;  /* 0x000bd00001037983 */ /* 0x001f280000100800 */
[----:B--2---:R0:W-:Y:S04]  /*60cd0*/  STS.U16 [R2+0x1a700], R0 ;  /* 0x01a7000002007388 */ /* 0x0041e80000000400 */
[----:B0-----:R-:W2:Y:S01]  /*60ce0*/  LDL.LU R0, [R1+0x7660] ;  /* 0x0076600001007983 */ /* 0x001ea20000300800 */
[----:B------:R-:W2:Y:S02]  /*60cf0*/  LDL R16, [R1+0xbd8] ;  /* 0x000bd80001107983 */ /* 0x000ea40000100800 */
[----:B------:R-:W-:Y:S02]  /*60d00*/  STS.U16 [R2+0x1af00], R28 ;  /* 0x01af001c02007388 */ /* 0x000fe40000000400 */
[----:B------:R-:W-:Y:S01]  /*60d10*/  STS.U16 [R2+0x1b700], R6 ;  /* 0x01b7000602007388 */ /* 0x000fe20000000400 */
[----:B------:R-:W-:Y:S01]  /*60d20*/  STS.U16 [R2+0x1bf00], R5 ;  /* 0x01bf000502007388 */ /* 0x000fe20000000400 */
[----:B------:R-:W-:Y:S02]  /*60d30*/  STS.U16 [R2+0x1c700], R4 ;  /* 0x01c7000402007388 */ /* 0x000fe40000000400 */
[----:B---3--:R-:W-:Y:S02]  /*60d40*/  STS.U16 [R2+0x1cf00], R20 ;  /* 0x01cf001402007388 */ /* 0x008fe40000000400 */
[----:B------:R-:W-:Y:S01]  /*60d50*/  STS.U16 [R2+0x1d700], R14 ;  /* 0x01d7000e02007388 */ /* 0x000fe20000000400 */
[----:B------:R-:W-:Y:S01]  /*60d60*/  STS.U16 [R2+0x1df00], R15 ;  /* 0x01df000f02007388 */ /* 0x000fe20000000400 */
[----:B------:R-:W-:Y:S02]  /*60d70*/  STS.U16 [R2+0x1e700], R18 ;  /* 0x01e7001202007388 */ /* 0x000fe40000000400 */
[----:B------:R-:W-:Y:S02]  /*60d80*/  STS.U16 [R2+0x1ef00], R19 ;  /* 0x01ef001302007388 */ /* 0x000fe40000000400 */
[----:B----4-:R-:W-:Y:S01]  /*60d90*/  STS.U16 [R2+0x1f700], R25 ;  /* 0x01f7001902007388 */ /* 0x010fe20000000400 */
[----:B--2---:R0:W-:Y:S01]  /*60da0*/  STS.U16 [R2+0x1ff00], R0 ;  /* 0x01ff000002007388 */ /* 0x0041e20000000400 */
[----:B------:R-:W-:Y:S06]  /*60db0*/  BAR.SYNC.DEFER_BLOCKING 0x0 ;  /* 0x0000000000007b1d */ /* 0x000fec0000010000 */
[----:B0-----:R-:W2:Y:S04]  /*60dc0*/  LDL R0, [R1+0x22c0] ;  /* 0x0022c00001007983 */ /* 0x001ea80000100800 */
[----:B------:R-:W0:Y:S04]  /*60dd0*/  LDSM.16.M88.4 R4, [R16] ;  /* 0x000000001004783b */ /* 0x000e280000000200 */
[----:B------:R-:W1:Y:S04]  /*60de0*/  LDSM.16.M88.4 R8, [R16+0x2000] ;  /* 0x002000001008783b */ /* 0x000e680000000200 */
[----:B------:R-:W3:Y:S04]  /*60df0*/  LDSM.16.M88.4 R12, [R16+0x6000] ;  /* 0x00600000100c783b */ /* 0x000ee80000000200 */
[----:B------:R-:W-:Y:S04]  /*60e00*/  LDSM.16.M88.4 R20, [R16+0xe000] ;  /* 0x00e000001014783b */ /* 0x000fe80000000200 */
[----:B------:R-:W-:Y:S01]  /*60e10*/  LDSM.16.MT88.4 R24, [R3+0x20000] ;  /* 0x020000000318783b */ /* 0x000fe20000004200 */
[----:B0-----:R-:W-:-:S03]  /*60e20*/  IMAD.MOV.U32 R2, RZ, RZ, R4 ;  /* 0x000000ffff027224 */ /* 0x001fc600078e0004 */
[----:B--2---:R0:W-:Y:S01]  /*60e30*/  STL [R1+0x7610], R0 ;  /* 0x0076100001007387 */ /* 0x0041e20000100800 */
[----:B------:R2:W-:Y:S02]  /*60e40*/  STL.64 [R1+0x20], R4 ;  /* 0x0000200401007387 */ /* 0x0005e40000100a00 */
[----:B------:R-:W-:Y:S02]  /*60e50*/  STL.64 [R1+0x28], R6 ;  /* 0x0000280601007387 */ /* 0x000fe40000100a00 */
[----:B-1----:R-:W-:Y:S01]  /*60e60*/  STL.64 [R1+0x10], R8 ;  /* 0x0000100801007387 */ /* 0x002fe20000100a00 */
[----:B------:R-:W-:Y:S01]  /*60e70*/  STL.64 [R1+0x18], R10 ;  /* 0x0000180a01007387 */ /* 0x000fe20000100a00 */
[----:B0-----:R-:W-:Y:S02]  /*60e80*/  IMAD.MOV.U32 R0, RZ, RZ, R5 ;  /* 0x000000ffff007224 */ /* 0x001fe400078e0005 */
[----:B--2---:R-:W-:Y:S02]  /*60e90*/  IMAD.MOV.U32 R5, RZ, RZ, R8 ;  /* 0x000000ffff057224 */ /* 0x004fe400078e0008 */
[----:B------:R-:W-:-:S02]  /*60ea0*/  IMAD.MOV.U32 R4, RZ, RZ, R9 ;  /* 0x000000ffff047224 */ /* 0x000fc400078e0009 */
[----:B------:R-:W0:Y:S04]  /*60eb0*/  LDSM.16.M88.4 R8, [R16+0x4000] ;  /* 0x004000001008783b */ /* 0x000e280000000200 */
[----:B---3--:R-:W-:Y:S04]  /*60ec0*/  STL.64 [R1+0x7628], R14 ;  /* 0x0076280e01007387 */ /* 0x008fe80000100a00 */
[----:B0-----:R-:W-:Y:S01]  /*60ed0*/  STL.64 [R1], R8 ;  /* 0x0000000801007387 */ /* 0x001fe20000100a00 */
[----:B------:R-:W-:Y:S02]  /*60ee0*/  STL.64 [R1+0x8], R10 ;  /* 0x0000080a01007387 */ /* 0x000fe40000100a00 */
[----:B------:R0:W-:Y:S02]  /*60ef0*/  STL.64 [R1+0x7620], R12 ;  /* 0x0076200c01007387 */ /* 0x0001e40000100a00 */
[----:B------:R-:W1:Y:S01]  /*60f00*/  LDSM.16.M88.4 R8, [R16+0x8000] ;  /* 0x008000001008783b */ /* 0x000e620000000200 */
[----:B0-----:R-:W2:Y:S04]  /*60f10*/  LDL.64 R12, [R1] ;  /* 0x00000000010c7983 */ /* 0x001ea80000100a00 */
[----:B--2---:R0:W-:Y:S02]  /*60f20*/  STL.64 [R1+0x7630], R12 ;  /* 0x0076300c01007387 */ /* 0x0041e40000100a00 */
[----:B0-----:R-:W-:-:S02]  /*60f30*/  IMAD.MOV.U32 R12, RZ, RZ, R5 ;  /* 0x000000ffff0c7224 */ /* 0x001fc400078e0005 */
[----:B------:R-:W-:Y:S02]  /*60f40*/  IMAD.MOV.U32 R13, RZ, RZ, R4 ;  /* 0x000000ffff0d7224 */ /* 0x000fe400078e0004 */
[----:B------:R-:W0:Y:S04]  /*60f50*/  LDSM.16.M88.4 R4, [R16+0xa000] ;  /* 0x00a000001004783b */ /* 0x000e280000000200 */
[----:B------:R2:W-:Y:S01]  /*60f60*/  STL.64 [R1+0x7648], R12 ;  /* 0x0076480c01007387 */ /* 0x0005e20000100a00 */
[----:B-1----:R-:W-:Y:S03]  /*60f70*/  STL [R1+0x761c], R11 ;  /* 0x00761c0b01007387 */ /* 0x002fe60000100800 */
[----:B0-----:R-:W-:Y:S01]  /*60f80*/  STL [R1+0x7618], R4 ;  /* 0x0076180401007387 */ /* 0x001fe20000100800 */
[----:B------:R-:W-:Y:S02]  /*60f90*/  STL [R1+0x7614], R5 ;  /* 0x0076140501007387 */ /* 0x000fe40000100800 */
[----:B------:R-:W-:Y:S02]  /*60fa0*/  STL [R1+0x6e44], R6 ;  /* 0x006e440601007387 */ /* 0x000fe40000100800 */
[----:B------:R-:W-:Y:S02]  /*60fb0*/  STL [R1+0x6e40], R7 ;  /* 0x006e400701007387 */ /* 0x000fe40000100800 */
[----:B------:R-:W0:Y:S01]  /*60fc0*/  LDSM.16.M88.4 R4, [R16+0xc000] ;  /* 0x00c000001004783b */ /* 0x000e220000000200 */
[----:B--2---:R-:W-:-:S02]  /*60fd0*/  IMAD.MOV.U32 R13, RZ, RZ, R0 ;  /* 0x000000ffff0d7224 */ /* 0x004fc400078e0000 */
[----:B------:R-:W-:Y:S01]  /*60fe0*/  IMAD.MOV.U32 R0, RZ, RZ, R21 ;  /* 0x000000ffff007224 */ /* 0x000fe200078e0015 */
[----:B0-----:R0:W-:Y:S01]  /*60ff0*/  STL.64 [R1+0x30], R4 ;  /* 0x0000300401007387 */ /* 0x0011e20000100a00 */
[----:B------:R-:W-:Y:S02]  /*61000*/  STL.64 [R1+0x38], R6 ;  /* 0x0000380601007387 */ /* 0x000fe40000100a00 */
[----:B------:R-:W-:Y:S02]  /*61010*/  STL.64 [R1+0xc0], R20 ;  /* 0x0000c01401007387 */ /* 0x000fe40000100a00 */
[----:B------:R-:W-:Y:S02]  /*61020*/  STL.64 [R1+0xc8], R22 ;  /* 0x0000c81601007387 */ /* 0x000fe40000100a00 */
[----:B0-----:R-:W-:Y:S02]  /*61030*/  IMAD.MOV.U32 R5, RZ, RZ, R20 ;  /* 0x000000ffff057224 */ /* 0x001fe400078e0014 */
[----:B------:R-:W0:Y:S04]  /*61040*/  LDSM.16.M88.4 R20, [R16+0x10000] ;  /* 0x010000001014783b */ /* 0x000e280000000200 */
[----:B0-----:R-:W-:Y:S01]  /*61050*/  STL.64 [R1+0xb0], R20 ;  /* 0x0000b01401007387 */ /* 0x001fe20000100a00 */
[----:B------:R-:W-:-:S02]  /*61060*/  IMAD.MOV.U32 R11, RZ, RZ, R20 ;  /* 0x000000ffff0b7224 */ /* 0x000fc400078e0014 */
[----:B------:R-:W-:Y:S02]  /*61070*/  STL.64 [R1+0xb8], R22 ;  /* 0x0000b81601007387 */ /* 0x000fe40000100a00 */
[----:B------:R-:W-:Y:S02]  /*61080*/  IMAD.MOV.U32 R4, RZ, RZ, R21 ;  /* 0x000000ffff047224 */ /* 0x000fe400078e0015 */
[----:B------:R-:W0:Y:S04]  /*61090*/  LDSM.16.M88.4 R20, [R16+0x12000] ;  /* 0x012000001014783b */ /* 0x000e280000000200 */
[----:B------:R-:W-:Y:S01]  /*610a0*/  STL.64 [R1+0x7640], R10 ;  /* 0x0076400a01007387 */ /* 0x000fe20000100a00 */
[----:B------:R-:W-:Y:S02]  /*610b0*/  STL.64 [R1+0x7638], R8 ;  /* 0x0076380801007387 */ /* 0x000fe40000100a00 */
[----:B------:R-:W-:Y:S01]  /*610c0*/  LDSM.16.M88.4 R8, [R16+0x16000] ;  /* 0x016000001008783b */ /* 0x000fe20000000200 */
[----:B0-----:R-:W-:Y:S03]  /*610d0*/  STL.64 [R1+0xa0], R20 ;  /* 0x0000a01401007387 */ /* 0x001fe60000100a00 */
[----:B------:R-:W-:-:S02]  /*610e0*/  IMAD.MOV.U32 R7, RZ, RZ, R20 ;  /* 0x000000ffff077224 */ /* 0x000fc400078e0014 */
[----:B------:R-:W-:Y:S02]  /*610f0*/  STL.64 [R1+0xa8], R22 ;  /* 0x0000a81601007387 */ /* 0x000fe40000100a00 */
[----:B------:R-:W-:Y:S02]  /*61100*/  IMAD.MOV.U32 R6, RZ, RZ, R21 ;  /* 0x000000ffff067224 */ /* 0x000fe400078e0015 */
[----:B------:R-:W0:Y:S04]  /*61110*/  LDSM.16.M88.4 R20, [R16+0x14000] ;  /* 0x014000001014783b */ /* 0x000e280000000200 */
[----:B------:R-:W-:Y:S01]  /*61120*/  STL.64 [R1+0x7658], R6 ;  /* 0x0076580601007387 */ /* 0x000fe20000100a00 */
[----:B------:R1:W-:Y:S03]  /*61130*/  STL.64 [R1+0x7650], R4 ;  /* 0x0076500401007387 */ /* 0x0003e60000100a00 */
[----:B-1----:R-:W2:Y:S04]  /*61140*/  LDL.LU.64 R4, [R1+0xe30] ;  /* 0x000e300001047983 */ /* 0x002ea80000300a00 */
[----:B0-----:R-:W-:Y:S01]  /*61150*/  STL.64 [R1+0x90], R20 ;  /* 0x0000901401007387 */ /* 0x001fe20000100a00 */
[----:B------:R-:W-:Y:S02]  /*61160*/  STL.64 [R1+0x98], R22 ;  /* 0x0000981601007387 */ /* 0x000fe40000100a00 */
[----:B------:R-:W2:Y:S02]  /*61170*/  LDL.LU.64 R6, [R1+0xe38] ;  /* 0x000e380001067983 */ /* 0x000ea40000300a00 */
[----:B------:R-:W0:Y:S01]  /*61180*/  LDSM.16.M88.4 R20, [R16+0x18000] ;  /* 0x018000001014783b */ /* 0x000e220000000200 */
[----:B------:R1:W-:Y:S03]  /*61190*/  STL.64 [R1+0x80], R8 ;  /* 0x0000800801007387 */ /* 0x0003e60000100a00 */
[----:B------:R3:W-:Y:S02]  /*611a0*/  STL.64 [R1+0x88], R10 ;  /* 0x0000880a01007387 */ /* 0x0007e40000100a00 */
[----:B------:R-:W-:Y:S01]  /*611b0*/  IMAD.MOV.U32 R12, RZ, RZ, R2 ;  /* 0x000000ffff0c7224 */ /* 0x000fe200078e0002 */
[----:B-1----:R-:W4:Y:S01]  /*611c0*/  LDL.LU.64 R8, [R1+0xe20] ;  /* 0x000e200001087983 */ /* 0x002f220000300a00 */
[----:B---3--:R-:W4:Y:S03]  /*611d0*/  LDL.LU.64 R10, [R1+0xe28] ;  /* 0x000e2800010a7983 */ /* 0x008f260000300a00 */
[----:B0-----:R-:W-:Y:S01]  /*611e0*/  STL.64 [R1+0x70], R20 ;  /* 0x0000701401007387 */ /* 0x001fe20000100a00 */
[----:B------:R-:W-:-:S02]  /*611f0*/  IMAD.MOV.U32 R29, RZ, RZ, R20 ;  /* 0x000000ffff1d7224 */ /* 0x000fc400078e0014 */
[----:B------:R-:W-:Y:S02]  /*61200*/  STL.64 [R1+0x78], R22 ;  /* 0x0000781601007387 */ /* 0x000fe40000100a00 */
[----:B------:R-:W-:Y:S02]  /*61210*/  IMAD.MOV.U32 R2, RZ, RZ, R21 ;  /* 0x000000ffff027224 */ /* 0x000fe400078e0015 */
[----:B------:R-:W0:Y:S04]  /*61220*/  LDSM.16.M88.4 R20, [R16+0x1a000] ;  /* 0x01a000001014783b */ /* 0x000e280000000200 */
[----:B------:R-:W-:Y:S01]  /*61230*/  STL [R1+0x75bc], R2 ;  /* 0x0075bc0201007387 */ /* 0x000fe20000100800 */
[----:B------:R-:W-:Y:S03]  /*61240*/  STL [R1+0x75b8], R29 ;  /* 0x0075b81d01007387 */ /* 0x000fe60000100800 */
[----:B0-----:R-:W-:Y:S01]  /*61250*/  STL.64 [R1+0x60], R20 ;  /* 0x0000601401007387 */ /* 0x001fe20000100a00 */
[----:B------:R-:W-:Y:S02]  /*61260*/  STL.64 [R1+0x68], R22 ;  /* 0x0000681601007387 */ /* 0x000fe40000100a00 */
[----:B------:R-:W0:Y:S02]  /*61270*/  LDSM.16.M88.4 R20, [R16+0x1c000] ;  /* 0x01c000001014783b */ /* 0x000e240000000200 */
[----:B------:R-:W1:Y:S04]  /*61280*/  LDSM.16.M88.4 R16, [R16+0x1e000] ;  /* 0x01e000001010783b */ /* 0x000e680000000200 */
[----:B0-----:R0:W-:Y:S01]  /*61290*/  STL.64 [R1+0x50], R20 ;  /* 0x0000501401007387 */ /* 0x0011e20000100a00 */
[----:B------:R3:W-:Y:S02]  /*612a0*/  STL.64 [R1+0x58], R22 ;  /* 0x0000581601007387 */ /* 0x0007e40000100a00 */
[----:B-1----:R-:W-:Y:S02]  /*612b0*/  STL.64 [R1+0x40], R16 ;  /* 0x0000401001007387 */ /* 0x002fe40000100a00 */
[----:B------:R-:W-:Y:S01]  /*612c0*/  IMAD.MOV.U32 R2, RZ, RZ, R16 ;  /* 0x000000ffff027224 */ /* 0x000fe200078e0010 */
[----:B------:R-:W-:Y:S01]  /*612d0*/  STL.64 [R1+0x48], R18 ;  /* 0x0000481201007387 */ /* 0x000fe20000100a00 */
[----:B------:R-:W-:-:S02]  /*612e0*/  IMAD.MOV.U32 R29, RZ, RZ, R17 ;  /* 0x000000ffff1d7224 */ /* 0x000fc400078e0011 */
[----:B------:R-:W1:Y:S01]  /*612f0*/  LDSM.16.MT88.4 R16, [R3+0x20080] ;  /* 0x020080000310783b */ /* 0x000e620000004200 */
[----:B0-----:R-:W4:Y:S03]  /*61300*/  LDL.LU.64 R20, [R1+0xc60] ;  /* 0x000c600001147983 */ /* 0x001f260000300a00 */
[----:B---3--:R-:W3:Y:S01]  /*61310*/  LDL.LU.64 R22, [R1+0xc68] ;  /* 0x000c680001167983 */ /* 0x008ee20000300a00 */
[----:B-1----:R-:W-:Y:S01]  /*61320*/  STL.64 [R1+0x7578], R18 ;  /* 0x0075781201007387 */ /* 0x002fe20000100a00 */
[----:B------:R0:W-:Y:S03]  /*61330*/  STL.64 [R1+0x7570], R16 ;  /* 0x0075701001007387 */ /* 0x0001e60000100a00 */
[----:B0-----:R-:W3:Y:S01]  /*61340*/  LDL.LU.64 R16, [R1+0xe10] ;  /* 0x000e100001107983 */ /* 0x001ee20000300a00 */
[----:B------:R-:W3:Y:S01]  /*61350*/  LDL.LU.64 R18, [R1+0xe18] ;  /* 0x000e180001127983 */ /* 0x000ee20000300a00 */
[C---:B--2---:R-:W-:Y:S02]  /*61360*/  HMMA.16816.F32.BF16 R12, R24.reuse, R12, R4 ;  /* 0x0000000c180c723c */ /* 0x044fe40000041804 */
[----:B------:R-:W2:Y:S01]  /*61370*/  LDL.LU.64 R6, [R1+0x7658] ;  /* 0x0076580001067983 */ /* 0x000ea20000300a00 */
[----:B------:R-:W2:Y:S11]  /*61380*/  LDL.LU.64 R4, [R1+0x7650] ;  /* 0x0076500001047983 */ /* 0x000eb60000300a00 */
[----:B------:R-:W-:Y:S09]  /*61390*/  @!UPT UIADD3 URZ, URZ, URZ, URZ ;  /* 0x0000003f3f3ff290 */ /* 0x000ff2000fffe03f */
[----:B------:R0:W-:Y:S01]  /*613a0*/  STL.64 [R1+0x4f0], R12 ;  /* 0x0004f00c01007387 */ /* 0x0001e20000100a00 */
[----:B------:R4:W-:Y:S03]  /*613b0*/  STL.64 [R1+0x4f8], R14 ;  /* 0x0004f80e01007387 */ /* 0x0009e60000100a00 */
[----:B0-----:R-:W4:Y:S02]  /*613c0*/  LDL.LU.64 R12, [R1+0x7648] ;  /* 0x00764800010c7983 */ /* 0x001f240000300a00 */
[C---:B----4-:R-:W-:Y:S02]  /*613d0*/  HMMA.16816.F32.BF16 R12, R24.reuse, R12, R8 ;  /* 0x0000000c180c723c */ /* 0x050fe40000041808 */
[----:B------:R-:W4:Y:S01]  /*613e0*/  LDL.LU.64 R10, [R1+0x7640] ;  /* 0x00764000010a7983 */ /* 0x000f220000300a00 */
[----:B------:R-:W2:Y:S11]  /*613f0*/  LDL.LU.64 R8, [R1+0x7638] ;  /* 0x0076380001087983 */ /* 0x000eb60000300a00 */
[----:B------:R-:W-:Y:S09]  /*61400*/  @!UPT UIADD3 URZ, URZ, URZ, URZ ;  /* 0x0000003f3f3ff290 */ /* 0x000ff2000fffe03f */
[----:B------:R0:W-:Y:S01]  /*61410*/  STL.64 [R1+0x4e0], R12 ;  /* 0x0004e00c01007387 */ /* 0x0001e20000100a00 */
[----:B------:R1:W-:Y:S03]  /*61420*/  STL.64 [R1+0x4e8], R14 ;  /* 0x0004e80e01007387 */ /* 0x0003e60000100a00 */
[----:B0-----:R-:W3:Y:S02]  /*61430*/  LDL.LU.64 R12, [R1+0x7630] ;  /* 0x00763000010c7983 */ /* 0x001ee40000300a00 */
[C---:B---3--:R-:W-:Y:S11]  /*61440*/  HMMA.16816.F32.BF16 R16, R24.reuse, R12, R16 ;  /* 0x0000000c1810723c */ /* 0x048ff60000041810 */
[----:B------:R-:W-:Y:S11]  /*61450*/  @!UPT UIADD3 URZ, URZ, URZ, URZ ;  /* 0x0000003f3f3ff290 */ /* 0x000ff6000fffe03f */
[----:B------:R-:W-:Y:S01]  /*61460*/  @!UPT UIADD3 URZ, URZ, URZ, URZ ;  /* 0x0000003f3f3ff290 */ /* 0x000fe2000fffe03f */
[----:B------:R0:W-:Y:S01]  /*61470*/  STL.64 [R1+0x4d0], R16 ;  /* 0x0004d01001007387 */ /* 0x0001e20000100a00 */
[----:B------:R-:W-:Y:S02]  /*61480*/  STL.64 [R1+0x4d8], R18 ;  /* 0x0004d81201007387 */ /* 0x000fe40000100a00 */
[----:B-1----:R-:W3:Y:S02]  /*61490*/  LDL.LU.64 R14, [R1+0x7628] ;  /* 0x00762800010e7983 */ /* 0x002ee40000300a00 */
[----:B0-----:R-:W-:Y:S02]  /*614a0*/  IMAD.MOV.U32 R17, RZ, RZ, R12 ;  /* 0x000000ffff117224 */ /* 0x001fe400078e000c */
[----:B------:R-:W-:Y:S02]  /*614b0*/  IMAD.MOV.U32 R16, RZ, RZ, R13 ;  /* 0x000000ffff107224 */ /* 0x000fe400078e000d */
[----:B------:R-:W2:Y:S03]  /*614c0*/  LDL.LU.64 R12, [R1+0x7620] ;  /* 0x00762000010c7983 */ /* 0x000ea60000300a00 */
[----:B------:R0:W-:Y:S02]  /*614d0*/  STL.64 [R1+0x75c0], R16 ;  /* 0x0075c01001007387 */ /* 0x0001e40000100a00 */
[----:B0-----:R-:W2:Y:S04]  /*614e0*/  LDL.64 R16, [R1+0x90] ;  /* 0x0000900001107983 */ /* 0x001ea80000100a00 */
[----:B--2---:R0:W-:Y:S04]  /*614f0*/  STL.64 [R1+0x75c8], R16 ;  /* 0x0075c81001007387 */ /* 0x0041e80000100a00 */
[----:B0-----:R-:W2:Y:S01]  /*61500*/  LDL.LU.64 R16, [R1+0xe00] ;  /* 0x000e000001107983 */ /* 0x001ea20000300a00 */
[----:B------:R-:W2:Y:S02]  /*61510*/  LDL.LU.64 R18, [R1+0xe08] ;  /* 0x000e080001127983 */ /* 0x000ea40000300a00 */
[C---:B--2---:R-:W-:Y:S11]  /*61520*/  HMMA.16816.F32.BF16 R16, R24.reuse, R12, R16 ;  /* 0x0000000c1810723c */ /* 0x044ff60000041810 */
[----:B------:R-:W-:Y:S11]  /*61530*/  @!UPT UIADD3 URZ, URZ, URZ, URZ ;  /* 0x0000003f3f3ff290 */ /* 0x000ff6000fffe03f */
[----:B------:R-:W-:Y:S01]  /*61540*/  @!UPT UIADD3 URZ, URZ, URZ, URZ ;  /* 0x0000003f3f3ff290 */ /* 0x000fe2000fffe03f */
[----:B------:R-:W-:Y:S01]  /*61550*/  STL.64 [R1+0x4c0], R16 ;  /* 0x0004c01001007387 */ /* 0x000fe20000100a00 */
[----:B---3--:R-:W-:Y:S02]  /*61560*/  STL.64 [R1+0x7528], R14 ;  /* 0x0075280e01007387 */ /* 0x008fe40000100a00 */
[----:B------:R0:W-:Y:S02]  /*61570*/  STL.64 [R1+0x7520], R12 ;  /* 0x0075200c01007387 */ /* 0x0001e40000100a00 */
[----:B0-----:R-:W-:Y:S01]  /*61580*/  HMMA.16816.F32.BF16 R12, R24, R8, R20 ;  /* 0x00000008180c723c */ /* 0x001fe20000041814 */
[----:B------:R-:W-:Y:S02]  /*61590*/  IMAD.MOV.U32 R3, RZ, RZ, R19 ;  /* 0x000000ffff037224 */ /* 0x000fe400078e0013 */
[----:B------:R-:W-:-:S03]  /*615a0*/  IMAD.MOV.U32 R28, RZ, RZ, R18 ;  /* 0x000000ffff1c7224 */ /* 0x000fc600078e0012 */
[----:B------:R-:W-:Y:S02]  /*615b0*/  STL [R1+0x6f6c], R3 ;  /* 0x006f6c0301007387 */ /* 0x000fe40000100800 */
[----:B------:R-:W-:Y:S02]  /*615c0*/  STL [R1+0x6f68], R28 ;  /* 0x006f681c01007387 */ /* 0x000fe40000100800 */
[----:B------:R-:W2:Y:S02]  /*615d0*/  LDL.LU.64 R20, [R1+0xc30] ;  /* 0x000c300001147983 */ /* 0x000ea40000300a00 */
[----:B------:R-:W2:Y:S11]  /*615e0*/  LDL.LU.64 R22, [R1+0xc38] ;  /* 0x000c380001167983 */ /* 0x000eb60000300a00 */
[----:B------:R-:W-:Y:S01]  /*615f0*/  STL.64 [R1+0x4b0], R12 ;  /* 0x0004b00c01007387 */ /* 0x000fe20000100a00 */
[----:B------:R-:W-:Y:S02]  /*61600*/  STL.64 [R1+0x4b8], R14 ;  /* 0x0004b80e01007387 */ /* 0x000fe40000100a00 */
[----:B------:R-:W3:Y:S02]  /*61610*/  LDL.LU.64 R16, [R1+0xa50] ;  /* 0x000a500001107983 */ /* 0x000ee40000300a00 */
[----:B------:R-:W2:Y:S02]  /*61620*/  LDL.LU.64 R18, [R1+0xa58] ;  /* 0x000a580001127983 */ /* 0x000ea40000300a00 */
[----:B--2---:R-:W-:Y:S01]  /*61630*/  STL.64 [R1+0x75d8], R18 ;  /* 0x0075d81201007387 */ /* 0x004fe20000100a00 */
[----:B---3--:R4:W-:Y:S02]  /*61640*/  STL.64 [R1+0x75d0], R16 ;  /* 0x0075d01001007387 */ /* 0x0089e40000100a00 */
[----:B----4-:R-:W-:-:S02]  /*61650*/  IMAD.MOV.U32 R16, RZ, RZ, R11 ;  /* 0x000000ffff107224 */ /* 0x010fc400078e000b */
[----:B------:R-:W2:Y:S01]  /*61660*/  LDL.LU R11, [R1+0x761c] ;  /* 0x00761c00010b7983 */ /* 0x000ea20000300800 */
[----:B------:R-:W-:Y:S02]  /*61670*/  IMAD.MOV.U32 R17, RZ, RZ, R4 ;  /* 0x000000ffff117224 */ /* 0x000fe400078e0004 */
[----:B------:R-:W3:Y:S03]  /*61680*/  LDL.LU R4, [R1+0x7618] ;  /* 0x0076180001047983 */ /* 0x000ee60000300800 */
[----:B------:R0:W-:Y:S02]  /*61690*/  STL.64 [R1+0x75f0], R16 ;  /* 0x0075f01001007387 */ /* 0x0001e40000100a00 */
[----:B0-----:R-:W-:Y:S02]  /*616a0*/  IMAD.MOV.U32 R16, RZ, RZ, R5 ;  /* 0x000000ffff107224 */ /* 0x001fe400078e0005 */
[----:B------:R-:W-:Y:S01]  /*616b0*/  IMAD.MOV.U32 R17, RZ, RZ, R0 ;  /* 0x000000ffff117224 */ /* 0x000fe200078e0000 */
[----:B------:R-:W3:Y:S01]  /*616c0*/  LDL.LU R5, [R1+0x7614] ;  /* 0x0076140001057983 */ /* 0x000ee20000300800 */
[----:B------:R-:W4:Y:S02]  /*616d0*/  LDL.LU R0, [R1+0x7610] ;  /* 0x0076100001007983 */ /* 0x000f240000300800 */
[----:B------:R-:W4:Y:S02]  /*616e0*/  LDL.LU.64 R12, [R1+0xc50] ;  /* 0x000c5000010c7983 */ /* 0x000f240000300a00 */
[----:B------:R-:W4:Y:S01]  /*616f0*/  LDL.LU.64 R14, [R1+0xc58] ;  /* 0x000c5800010e7983 */ /* 0x000f220000300a00 */
[----:B------:R0:W-:Y:S04]  /*61700*/  STL.64 [R1+0x7608], R16 ;  /* 0x0076081001007387 */ /* 0x0001e80000100a00 */
[----:B0-----:R-:W4:Y:S04]  /*61710*/  LDL.64 R16, [R1+0x30] ;  /* 0x0000300001107983 */ /* 0x001f280000100a00 */
[----:B--2---:R-:W-:Y:S01]  /*61720*/  STL.64 [R1+0x7518], R10 ;  /* 0x0075180a01007387 */ /* 0x004fe20000100a00 */
[----:B------:R0:W-:Y:S03]  /*61730*/  STL.64 [R1+0x7510], R8 ;  /* 0x0075100801007387 */ /* 0x0001e60000100a00 */
[----:B0-----:R-:W2:Y:S01]  /*61740*/  LDL.LU.64 R8, [R1+0xa40] ;  /* 0x000a400001087983 */ /* 0x001ea20000300a00 */
[----:B------:R-:W2:Y:S01]  /*61750*/  LDL.LU.64 R10, [R1+0xa48] ;  /* 0x000a4800010a7983 */ /* 0x000ea20000300a00 */
[C---:B---3--:R-:W-:Y:S02]  /*61760*/  HMMA.16816.F32.BF16 R20, R24.reuse, R4, R20 ;  /* 0x000000041814723c */ /* 0x048fe40000041814 */
[----:B--2---:R-:W-:Y:S01]  /*61770*/  STL.64 [R1+0x75e8], R10 ;  /* 0x0075e80a01007387 */ /* 0x004fe20000100a00 */
[----:B------:R0:W-:Y:S03]  /*61780*/  STL.64 [R1+0x75e0], R8 ;  /* 0x0075e00801007387 */ /* 0x0001e60000100a00 */
[----:B0-----:R-:W2:Y:S01]  /*61790*/  LDL.LU.64 R8, [R1+0xa60] ;  /* 0x000a600001087983 */ /* 0x001ea20000300a00 */
[----:B------:R-:W3:Y:S01]  /*617a0*/  LDL.LU.64 R10, [R1+0xa68] ;  /* 0x000a6800010a7983 */ /* 0x000ee20000300a00 */
[----:B----4-:R-:W-:Y:S02]  /*617b0*/  HMMA.16816.F32.BF16 R12, R24, R16, R12 ;  /* 0x00000010180c723c */ /* 0x010fe4000004180c */
[----:B---3--:R-:W-:Y:S01]  /*617c0*/  STL.64 [R1+0x7600], R10 ;  /* 0x0076000a01007387 */ /* 0x008fe20000100a00 */
[----:B--2---:R0:W-:Y:S03]  /*617d0*/  STL.64 [R1+0x75f8], R8 ;  /* 0x0075f80801007387 */ /* 0x0041e60000100a00 */
[----:B0-----:R-:W2:Y:S01]  /*617e0*/  LDL.LU.64 R8, [R1+0xc40] ;  /* 0x000c400001087983 */ /* 0x001ea20000300a00 */
[----:B------:R-:W2:Y:S08]  /*617f0*/  LDL.LU.64 R10, [R1+0xc48] ;  /* 0x000c4800010a7983 */ /* 0x000eb00000300a00 */
[----:B------:R-:W-:Y:S02]  /*61800*/  STL.64 [R1+0x4a0], R20 ;  /* 0x0004a01401007387 */ /* 0x000fe40000100a00 */
[----:B------:R-:W-:Y:S02]  /*61810*/  STL.64 [R1+0x4a8], R22 ;  /* 0x0004a81601007387 */ /* 0x000fe40000100a00 */
[----:B------:R-:W0:Y:S04]  /*61820*/  LDSM.16.MT88.4 R20, [R0+0x20000] ;  /* 0x020000000014783b */ /* 0x000e280000004200 */
[----:B0-----:R-:W-:Y:S01]  /*61830*/  STL.64 [R1+0x7488], R22 ;  /* 0x0074881601007387 */ /* 0x001fe20000100a00 */
[----:B------:R-:W-:Y:S02]  /*61840*/  STL.64 [R1+0x7480], R20 ;  /* 0x0074801401007387 */ /* 0x000fe40000100a00 */
[----:B------:R-:W-:Y:S02]  /*61850*/  STL.64 [R1+0x820], R12 ;  /* 0x0008200c01007387 */ /* 0x000fe40000100a00 */
[----:B------:R0:W-:Y:S02]  /*61860*/  STL.64 [R1+0x828], R14 ;  /* 0x0008280e01007387 */ /* 0x0001e40000100a00 */
[----:B0-----:R-:W-:-:S02]  /*61870*/  IMAD.MOV.U32 R15, RZ, RZ, R16 ;  /* 0x000000ffff0f7224 */ /* 0x001fc400078e0010 */
[----:B------:R-:W-:Y:S02]  /*61880*/  IMAD.MOV.U32 R14, RZ, RZ, R17 ;  /* 0x000000ffff0e7224 */ /* 0x000fe400078e0011 */
[----:B------:R-:W2:Y:S02]  /*61890*/  LDL.LU.64 R16, [R1+0x7608] ;  /* 0x0076080001107983 */ /* 0x000ea40000300a00 */
[C---:B--2---:R-:W-:Y:S02]  /*618a0*/  HMMA.16816.F32.BF16 R16, R24.reuse, R16, R8 ;  /* 0x000000101810723c */ /* 0x044fe40000041808 */
[----:B------:R-:W2:Y:S01]  /*618b0*/  LDL.LU.64 R10, [R1+0x7600] ;  /* 0x00760000010a7983 */ /* 0x000ea20000300a00 */
[----:B------:R-:W2:Y:S11]  /*618c0*/  LDL.LU.64 R8, [R1+0x75f8] ;  /* 0x0075f80001087983 */ /* 0x000eb60000300a00 */
[----:B------:R-:W-:Y:S09]  /*618d0*/  @!UPT UIADD3 URZ, URZ, URZ, URZ ;  /* 0x0000003f3f3ff290 */ /* 0x000ff2000fffe03f */
[----:B------:R0:W-:Y:S01]  /*618e0*/  STL.64 [R1+0x810], R16 ;  /* 0x0008101001007387 */ /* 0x0001e20000100a00 */
[----:B------:R2:W-:Y:S03]  /*618f0*/  STL.64 [R1+0x818], R18 ;  /* 0x0008181201007387 */ /* 0x0005e60000100a00 */
[----:B0-----:R-:W2:Y:S01]  /*61900*/  LDL.LU.64 R16, [R1+0x75f0] ;  /* 0x0075f00001107983 */ /* 0x001ea20000300a00 */
[----:B------:R-:W-:Y:S02]  /*61910*/  IMAD.MOV.U32 R20, RZ, RZ, R7 ;  /* 0x000000ffff147224 */ /* 0x000fe400078e0007 */
[----:B------:R-:W-:Y:S01]  /*61920*/  IMAD.MOV.U32 R21, RZ, RZ, R6 ;  /* 0x000000ffff157224 */ /* 0x000fe200078e0006 */
[C---:B--2---:R-:W-:Y:S01]  /*61930*/  HMMA.16816.F32.BF16 R16, R24.reuse, R16, R8 ;  /* 0x000000101810723c */ /* 0x044fe20000041808 */
[----:B------:R-:W2:Y:S01]  /*61940*/  LDL.LU.64 R10, [R1+0x75e8] ;  /* 0x0075e800010a7983 */ /* 0x000ea20000300a00 */
[----:B------:R-:W2:Y:S11]  /*61950*/  LDL.LU.64 R8, [R1+0x75e0] ;  /* 0x0075e00001087983 */ /* 0x000eb60000300a00 */
[----:B------:R-:W-:Y:S10]  /*61960*/  @!UPT UIADD3 URZ, URZ, URZ, URZ ;  /* 0x0000003f3f3ff290 */ /* 0x000ff4000fffe03f */
[----:B------:R0:W-:Y:S01]  /*61970*/  STL.64 [R1+0x800], R16 ;  /* 0x0008001001007387 */ /* 0x0001e20000100a00 */
[----:B------:R-:W-:Y:S02]  /*61980*/  IMAD.MOV.U32 R6, RZ, RZ, R18 ;  /* 0x000000ffff067224 */ /* 0x000fe400078e0012 */
[----:B------:R-:W-:Y:S02]  /*61990*/  IMAD.MOV.U32 R7, RZ, RZ, R19 ;  /* 0x000000ffff077224 */ /* 0x000fe400078e0013 */
[----:B------:R-:W3:Y:S04]  /*619a0*/  LDL.LU.64 R18, [R1+0x75d8] ;  /* 0x0075d80001127983 */ /* 0x000ee80000300a00 */
[----:B0-----:R-:W3:Y:S01]  /*619b0*/  LDL.LU.64 R16, [R1+0x75d0] ;  /* 0x0075d00001107983 */ /* 0x001ee20000300a00 */
[----:B------:R-:W-:Y:S02]  /*619c0*/  STL [R1+0x6e4c], R7 ;  /* 0x006e4c0701007387 */ /* 0x000fe40000100800 */
[----:B------:R-:W-:Y:S01]  /*619d0*/  STL [R1+0x6e48], R6 ;  /* 0x006e480601007387 */ /* 0x000fe20000100800 */
[C---:B---3--:R-:W-:Y:S01]  /*619e0*/  HMMA.16816.F32.BF16 R20, R24.reuse, R20, R16 ;  /* 0x000000141814723c */ /* 0x048fe20000041810 */
[----:B------:R-:W2:Y:S11]  /*619f0*/  LDL.LU.64 R16, [R1+0x75c8] ;  /* 0x0075c80001107983 */ /* 0x000eb60000300a00 */
[----:B------:R-:W-:Y:S11]  /*61a00*/  @!UPT UIADD3 URZ, URZ, URZ, URZ ;  /* 0x0000003f3f3ff290 */ /* 0x000ff6000fffe03f */
[----:B------:R-:W-:Y:S01]  /*61a10*/  STL.64 [R1+0x7f0], R20 ;  /* 0x0007f01401007387 */ /* 0x000fe20000100a00 */
[----:B------:R0:W-:Y:S01]  /*61a20*/  STL.64 [R1+0x7f8], R22 ;  /* 0x0007f81601007387 */ /* 0x0001e20000100a00 */
[----:B--2---:R-:W-:Y:S01]  /*61a30*/  HMMA.16816.F32.BF16 R8, R24, R16, R8 ;  /* 0x000000101808723c */ /* 0x004fe20000041808 */
[----:B0-----:R-:W-:Y:S02]  /*61a40*/  IMAD.MOV.U32 R22, RZ, RZ, R16 ;  /* 0x000000ffff167224 */ /* 0x001fe400078e0010 */
[----:B------:R-:W-:Y:S02]  /*61a50*/  IMAD.MOV.U32 R21, RZ, RZ, R17 ;  /* 0x000000ffff157224 */ /* 0x000fe400078e0011 */
[----:B------:R-:W2:Y:S11]  /*61a60*/  LDL.LU.64 R16, [R1+0x75c0] ;  /* 0x0075c00001107983 */ /* 0x000eb60000300a00 */
[----:B------:R-:W-:Y:S07]  /*61a70*/  @!UPT UIADD3 URZ, URZ, URZ, URZ ;  /* 0x0000003f3f3ff290 */ /* 0x000fee000fffe03f */
[----:B------:R-:W-:Y:S01]  /*61a80*/  STL.64 [R1+0x7e0], R8 ;  /* 0x0007e00801007387 */ /* 0x000fe20000100a00 */
[----:B------:R-:W-:Y:S02]  /*61a90*/  STL [R1+0x75ac], R22 ;  /* 0x0075ac1601007387 */ /* 0x000fe40000100800 */
[----:B------:R0:W-:Y:S02]  /*61aa0*/  STL [R1+0x75a8], R21 ;  /* 0x0075a81501007387 */ /* 0x0001e40000100800 */
[----:B0-----:R-:W3:Y:S01]  /*61ab0*/  LDL.64 R20, [R1+0x80] ;  /* 0x0000800001147983 */ /* 0x001ee20000100a00 */
[----:B--2---:R-:W-:Y:S02]  /*61ac0*/  IMAD.MOV.U32 R13, RZ, RZ, R16 ;  /* 0x000000ffff0d7224 */ /* 0x004fe400078e0010 */
[----:B------:R-:W-:Y:S02]  /*61ad0*/  IMAD.MOV.U32 R12, RZ, RZ, R17 ;  /* 0x000000ffff0c7224 */ /* 0x000fe400078e0011 */
[----:B------:R-:W-:-:S02]  /*61ae0*/  IMAD.MOV.U32 R16, RZ, RZ, R2 ;  /* 0x000000ffff107224 */ /* 0x000fc400078e0002 */
[----:B------:R-:W-:Y:S01]  /*61af0*/  IMAD.MOV.U32 R17, RZ, RZ, R29 ;  /* 0x000000ffff117224 */ /* 0x000fe200078e001d */
[----:B------:R-:W2:Y:S01]  /*61b00*/  LDL.LU R2, [R1+0x75bc] ;  /* 0x0075bc0001027983 */ /* 0x000ea20000300800 */
[----:B------:R-:W4:Y:S02]  /*61b10*/  LDL.LU R29, [R1+0x75b8] ;  /* 0x0075b800011d7983 */ /* 0x000f240000300800 */
[----:B------:R-:W2:Y:S02]  /*61b20*/  LDL.64 R8, [R1+0x60] ;  /* 0x0000600001087983 */ /* 0x000ea40000100a00 */
[----:B------:R-:W-:Y:S02]  /*61b30*/  IMAD.MOV.U32 R7, RZ, RZ, R10 ;  /* 0x000000ffff077224 */ /* 0x000fe400078e000a */
[----:B------:R-:W-:Y:S01]  /*61b40*/  IMAD.MOV.U32 R6, RZ, RZ, R11 ;  /* 0x000000ffff067224 */ /* 0x000fe200078e000b */
[----:B--2---:R0:W-:Y:S04]  /*61b50*/  STL.64 [R1+0x75b0], R8 ;  /* 0x0075b00801007387 */ /* 0x0041e80000100a00 */
[----:B0-----:R-:W2:Y:S01]  /*61b60*/  LDL.LU.64 R8, [R1+0xa30] ;  /* 0x000a300001087983 */ /* 0x001ea20000300a00 */
[----:B------:R-:W2:Y:S02]  /*61b70*/  LDL.LU.64 R10, [R1+0xa38] ;  /* 0x000a3800010a7983 */ /* 0x000ea40000300a00 */
[----:B------:R0:W-:Y:S02]  /*61b80*/  STL.64 [R1+0x7588], R16 ;  /* 0x0075881001007387 */ /* 0x0001e40000100a00 */
[----:B0-----:R-:W4:Y:S04]  /*61b90*/  LDL R16, [R1+0x50] ;  /* 0x0000500001107983 */ /* 0x001f280000100800 */
[----:B------:R-:W4:Y:S01]  /*61ba0*/  LDL R17, [R1+0x54] ;  /* 0x0000540001117983 */ /* 0x000f220000100800 */
[----:B---3--:R-:W-:Y:S01]  /*61bb0*/  IMAD.MOV.U32 R23, RZ, RZ, R21 ;  /* 0x000000ffff177224 */ /* 0x008fe200078e0015 */
[----:B--2---:R-:W-:Y:S02]  /*61bc0*/  HMMA.16816.F32.BF16 R8, R24, R20, R8 ;  /* 0x000000141808723c */ /* 0x004fe40000041808 */
[----:B----4-:R-:W-:Y:S01]  /*61bd0*/  STL.64 [R1+0x75a0], R16 ;  /* 0x0075a01001007387 */ /* 0x010fe20000100a00 */
[----:B------:R-:W-:Y:S02]  /*61be0*/  STL.64 [R1+0x7548], R14 ;  /* 0x0075480e01007387 */ /* 0x000fe40000100a00 */
[----:B------:R0:W-:Y:S02]  /*61bf0*/  STL.64 [R1+0x7540], R12 ;  /* 0x0075400c01007387 */ /* 0x0001e40000100a00 */
[----:B0-----:R-:W2:Y:S01]  /*61c00*/  LDL.LU.64 R12, [R1+0x900] ;  /* 0x00090000010c7983 */ /* 0x001ea20000300a00 */
[----:B------:R-:W2:Y:S02]  /*61c10*/  LDL.LU.64 R14, [R1+0x908] ;  /* 0x00090800010e7983 */ /* 0x000ea40000300a00 */
[----:B------:R-:W-:Y:S02]  /*61c20*/  STL [R1+0x6e54], R6 ;  /* 0x006e540601007387 */ /* 0x000fe40000100800 */
[----:B------:R-:W-:Y:S11]  /*61c30*/  STL [R1+0x6e50], R7 ;  /* 0x006e500701007387 */ /* 0x000ff60000100800 */
[----:B------:R0:W-:Y:S01]  /*61c40*/  STL.64 [R1+0x7d0], R8 ;  /* 0x0007d00801007387 */ /* 0x0001e20000100a00 */
[----:B------:R-:W-:Y:S03]  /*61c50*/  STL.64 [R1+0x7d8], R10 ;  /* 0x0007d80a01007387 */ /* 0x000fe60000100a00 */
[----:B0-----:R-:W3:Y:S01]  /*61c60*/  LDL.LU.64 R8, [R1+0x75b0] ;  /* 0x0075b00001087983 */ /* 0x001ee20000300a00 */
[----:B------:R-:W4:Y:S02]  /*61c70*/  LDL.LU R22, [R1+0x75ac] ;  /* 0x0075ac0001167983 */ /* 0x000f240000300800 */
[----:B------:R-:W2:Y:S02]  /*61c80*/  LDL.LU R21, [R1+0x75a8] ;  /* 0x0075a80001157983 */ /* 0x000ea40000300800 */
[----:B------:R-:W-:-:S02]  /*61c90*/  IMAD.MOV.U32 R28, RZ, RZ, R20 ;  /* 0x000000ffff1c7224 */ /* 0x000fc400078e0014 */
[----:B------:R-:W-:Y:S02]  /*61ca0*/  IMAD.MOV.U32 R16, RZ, RZ, R29 ;  /* 0x000000ffff107224 */ /* 0x000fe400078e001d */
[----:B------:R-:W-:Y:S01]  /*61cb0*/  IMAD.MOV.U32 R17, RZ, RZ, R2 ;  /* 0x000000ffff117224 */ /* 0x000fe200078e0002 */
[----:B----4-:R-:W-:Y:S01]  /*61cc0*/  STL.64 [R1+0x7558], R22 ;  /* 0x0075581601007387 */ /* 0x010fe20000100a00 */
[----:B--2---:R0:W-:Y:S03]  /*61cd0*/  STL [R1+0x7550], R21 ;  /* 0x0075501501007387 */ /* 0x0041e60000100800 */
[----:B0-----:R-:W2:Y:S02]  /*61ce0*/  LDL.64 R20, [R1+0x20] ;  /* 0x0000200001147983 */ /* 0x001ea40000100a00 */
[----:B------:R-:W-:Y:S02]  /*61cf0*/  HMMA.16816.F32.BF16 R12, R24, R16, R12 ;  /* 0x00000010180c723c */ /* 0x000fe4000004180c */
[----:B--2---:R0:W-:Y:S01]  /*61d00*/  STL.64 [R1+0x7580], R20 ;  /* 0x0075801401007387 */ /* 0x0041e20000100a00 */
[----:B------:R-:W-:Y:S11]  /*61d10*/  STL [R1+0x7508], R28 ;  /* 0x0075081c01007387 */ /* 0x000ff60000100800 */
[----:B------:R-:W-:Y:S09]  /*61d20*/  @!UPT UIADD3 URZ, URZ, URZ, URZ ;  /* 0x0000003f3f3ff290 */ /* 0x000ff2000fffe03f */
[----:B------:R-:W-:Y:S02]  /*61d30*/  STL.64 [R1+0x7c0], R12 ;  /* 0x0007c00c01007387 */ /* 0x000fe40000100a00 */
[----:B------:R-:W3:Y:S01]  /*61d40*/  LDL.LU.64 R16, [R1+0x8f0] ;  /* 0x0008f00001107983 */ /* 0x000ee20000300a00 */
[----:B------:R-:W3:Y:S04]  /*61d50*/  LDL.LU.64 R18, [R1+0x8f8] ;  /* 0x0008f80001127983 */ /* 0x000ee80000300a00 */
[----:B0-----:R-:W2:Y:S01]  /*61d60*/  LDL.LU.64 R20, [R1+0x530] ;  /* 0x0005300001147983 */ /* 0x001ea20000300a00 */
[----:B------:R-:W4:Y:S02]  /*61d70*/  LDL.LU.64 R22, [R1+0x538] ;  /* 0x0005380001167983 */ /* 0x000f240000300a00 */
[----:B------:R-:W-:-:S02]  /*61d80*/  IMAD.MOV.U32 R6, RZ, RZ, R14 ;  /* 0x000000ffff067224 */ /* 0x000fc400078e000e */
[----:B------:R-:W-:Y:S01]  /*61d90*/  IMAD.MOV.U32 R7, RZ, RZ, R15 ;  /* 0x000000ffff077224 */ /* 0x000fe200078e000f */
[----:B----4-:R-:W-:Y:S01]  /*61da0*/  STL.64 [R1+0x7598], R22 ;  /* 0x0075981601007387 */ /* 0x010fe20000100a00 */
[----:B--2---:R0:W-:Y:S03]  /*61db0*/  STL.64 [R1+0x7590], R20 ;  /* 0x0075901401007387 */ /* 0x0041e60000100a00 */
[----:B0-----:R-:W2:Y:S01]  /*61dc0*/  LDL.LU.64 R20, [R1+0x5b0] ;  /* 0x0005b00001147983 */ /* 0x001ea20000300a00 */
[----:B------:R-:W2:Y:S02]  /*61dd0*/  LDL.LU.64 R22, [R1+0x5b8] ;  /* 0x0005b80001167983 */ /* 0x000ea40000300a00 */
[----:B------:R-:W4:Y:S02]  /*61de0*/  LDL.LU.64 R12, [R1+0xd20] ;  /* 0x000d2000010c7983 */ /* 0x000f240000300a00 */
[----:B------:R-:W2:Y:S01]  /*61df0*/  LDL.LU.64 R14, [R1+0xd28] ;  /* 0x000d2800010e7983 */ /* 0x000ea20000300a00 */
[C---:B---3--:R-:W-:Y:S01]  /*61e00*/  HMMA.16816.F32.BF16 R16, R24.reuse, R8, R16 ;  /* 0x000000081810723c */ /* 0x048fe20000041810 */
[----:B------:R-:W-:Y:S01]  /*61e10*/  IMAD.MOV.U32 R28, RZ, RZ, R8 ;  /* 0x000000ffff1c7224 */ /* 0x000fe200078e0008 */
[----:B--2---:R-:W-:Y:S01]  /*61e20*/  STL.64 [R1+0x7568], R14 ;  /* 0x0075680e01007387 */ /* 0x004fe20000100a00 */
[----:B----4-:R0:W-:Y:S03]  /*61e30*/  STL.64 [R1+0x7560], R12 ;  /* 0x0075600c01007387 */ /* 0x0101e60000100a00 */
[----:B0-----:R-:W2:Y:S01]  /*61e40*/  LDL.LU.64 R12, [R1+0xd30] ;  /* 0x000d3000010c7983 */ /* 0x001ea20000300a00 */
[----:B------:R-:W2:Y:S02]  /*61e50*/  LDL.LU.64 R14, [R1+0xd38] ;  /* 0x000d3800010e7983 */ /* 0x000ea40000300a00 */
[----:B------:R-:W-:Y:S02]  /*61e60*/  STL [R1+0x6f74], R7 ;  /* 0x006f740701007387 */ /* 0x000fe40000100800 */
[----:B------:R-:W-:Y:S11]  /*61e70*/  STL [R1+0x6f70], R6 ;  /* 0x006f700601007387 */ /* 0x000ff60000100800 */
[----:B------:R-:W-:Y:S01]  /*61e80*/  @!UPT UIADD3 URZ, URZ, URZ, URZ ;  /* 0x0000003f3f3ff290 */ /* 0x000fe2000fffe03f */
[----:B------:R0:W-:Y:S01]  /*61e90*/  STL.64 [R1+0x7b0], R16 ;  /* 0x0007b01001007387 */ /* 0x0001e20000100a00 */
[----:B------:R1:W-:Y:S03]  /*61ea0*/  STL.64 [R1+0x7b8], R18 ;  /* 0x0007b81201007387 */ /* 0x0003e60000100a00 */
[----:B0-----:R-:W1:Y:S01]  /*61eb0*/  LDL.LU.64 R16, [R1+0x75a0] ;  /* 0x0075a00001107983 */ /* 0x001e620000300a00 */
[----:B------:R-:W-:Y:S02]  /*61ec0*/  IMAD.MOV.U32 R7, RZ, RZ, R9 ;  /* 0x000000ffff077224 */ /* 0x000fe400078e0009 */
[----:B------:R-:W3:Y:S02]  /*61ed0*/  LDL.LU.64 R8, [R1+0xd00] ;  /* 0x000d000001087983 */ /* 0x000ee40000300a00 */
[----:B------:R-:W4:Y:S01]  /*61ee0*/  LDL.LU.64 R10, [R1+0xd08] ;  /* 0x000d0800010a7983 */ /* 0x000f220000300a00 */
[C---:B-1----:R-:W-:Y:S01]  /*61ef0*/  HMMA.16816.F32.BF16 R16, R24.reuse, R16, R20 ;  /* 0x000000101810723c */ /* 0x042fe20000041814 */
[----:B----4-:R-:W-:Y:S01]  /*61f00*/  STL.64 [R1+0x7538], R10 ;  /* 0x0075380a01007387 */ /* 0x010fe20000100a00 */
[----:B---3--:R0:W-:Y:S03]  /*61f10*/  STL.64 [R1+0x7530], R8 ;  /* 0x0075300801007387 */ /* 0x0081e60000100a00 */
[----:B0-----:R-:W3:Y:S01]  /*61f20*/  LDL.LU.64 R8, [R1+0xd10] ;  /* 0x000d100001087983 */ /* 0x001ee20000300a00 */
[----:B------:R-:W3:Y:S02]  /*61f30*/  LDL.LU.64 R10, [R1+0xd18] ;  /* 0x000d1800010a7983 */ /* 0x000ee40000300a00 */
[----:B------:R-:W4:Y:S02]  /*61f40*/  LDL.LU.64 R22, [R1+0x7598] ;  /* 0x0075980001167983 */ /* 0x000f240000300a00 */
[----:B------:R-:W4:Y:S11]  /*61f50*/  LDL.LU.64 R20, [R1+0x7590] ;  /* 0x0075900001147983 */ /* 0x000f360000300a00 */
[----:B------:R-:W-:Y:S02]  /*61f60*/  @!UPT UIADD3 URZ, URZ, URZ, URZ ;  /* 0x0000003f3f3ff290 */ /* 0x000fe4000fffe03f */
[----:B------:R0:W-:Y:S01]  /*61f70*/  STL.64 [R1+0x7a0], R16 ;  /* 0x0007a01001007387 */ /* 0x0001e20000100a00 */
[----:B------:R1:W-:Y:S03]  /*61f80*/  STL.64 [R1+0x7a8], R18 ;  /* 0x0007a81201007387 */ /* 0x0003e60000100a00 */
[----:B0-----:R-:W4:Y:S02]  /*61f90*/  LDL.LU.64 R16, [R1+0x7588] ;  /* 0x0075880001107983 */ /* 0x001f240000300a00 */
[----:B----4-:R-:W-:Y:S02]  /*61fa0*/  HMMA.16816.F32.BF16 R24, R24, R16, R20 ;  /* 0x000000101818723c */ /* 0x010fe40000041814 */
[----:B------:R-:W2:Y:S01]  /*61fb0*/  LDL.LU.64 R20, [R1+0x7580] ;  /* 0x0075800001147983 */ /* 0x000ea20000300a00 */
[----:B-1----:R-:W2:Y:S02]  /*61fc0*/  LDL.LU.64 R18, [R1+0x7578] ;  /* 0x0075780001127983 */ /* 0x002ea40000300a00 */
[----:B------:R-:W2:Y:S11]  /*61fd0*/  LDL.LU.64 R16, [R1+0x7570] ;  /* 0x0075700001107983 */ /* 0x000eb60000300a00 */
[----:B------:R-:W-:Y:S07]  /*61fe0*/  @!UPT UIADD3 URZ, URZ, URZ, URZ ;  /* 0x0000003f3f3ff290 */ /* 0x000fee000fffe03f */
[----:B------:R0:W-:Y:S01]  /*61ff0*/  STL.64 [R1+0x490], R24 ;  /* 0x0004901801007387 */ /* 0x0001e20000100a00 */
[----:B------:R-:W-:Y:S03]  /*62000*/  STL.64 [R1+0x498], R26 ;  /* 0x0004981a01007387 */ /* 0x000fe60000100a00 */
[----:B0-----:R-:W4:Y:S01]  /*62010*/  LDL.64 R24, [R1+0x10] ;  /* 0x0000100001187983 */ /* 0x001f220000100a00 */
[C---:B--2---:R-:W-:Y:S11]  /*62020*/  HMMA.16816.F32.BF16 R12, R16.reuse, R20, R12 ;  /* 0x00000014100c723c */ /* 0x044ff6000004180c */
[----:B------:R-:W-:Y:S11]  /*62030*/  @!UPT UIADD3 URZ, URZ, URZ, URZ ;  /* 0x0000003f3f3ff290 */ /* 0x000ff6000fffe03f */
[----:B------:R-:W-:Y:S01]  /*62040*/  @!UPT UIADD3 URZ, URZ, URZ, URZ ;  /* 0x0000003f3f3ff290 */ /* 0x000fe2000fffe03f */
[----:B------:R-:W-:Y:S01]  /*62050*/  STL.64 [R1+0x2a0], R12 ;  /* 0x0002a00c01007387 */ /* 0x000fe20000100a00 */
[----:B------:R0:W-:Y:S03]  /*62060*/  STL.64 [R1+0x2a8], R14 ;  /* 0x0002a80e01007387 */ /* 0x0001e60000100a00 */
[----:B0-----:R-:W4:Y:S01]  /*62070*/  LDL.LU.64 R14, [R1+0x7568] ;  /* 0x00756800010e7983 */ /* 0x001f220000300a00 */
[----:B------:R-:W4:Y:S02]  /*62080*/  LDL.LU.64 R12, [R1+0x7560] ;  /* 0x00756000010c7983 */ /* 0x000f240000300a00 */
[----:B------:R-:W-:Y:S02]  /*62090*/  IMAD.MOV.U32 R2, RZ, RZ, R21 ;  /* 0x000000ffff027224 */ /* 0x000fe400078e0015 */
[----:B------:R-:W2:Y:S01]  /*620a0*/  LDL.LU.64 R22, [R1+0x7558] ;  /* 0x0075580001167983 */ /* 0x000ea20000300a00 */
[----:B------:R-:W2:Y:S01]  /*620b0*/  LDL.LU R21, [R1+0x7550] ;  /* 0x0075500001157983 */ /* 0x000ea20000300800 */
[----:B----4-:R-:W-:Y:S11]  /*620c0*/  HMMA.16816.F32.BF16 R12, R16, R24, R12 ;  /* 0x00000018100c723c */ /* 0x010ff6000004180c */
[----:B------:R-:W-:Y:S11]  /*620d0*/  @!UPT UIADD3 URZ, URZ, URZ, URZ ;  /* 0x0000003f3f3ff290 */ /* 0x000ff6000fffe03f */
[----:B------:R-:W-:Y:S01]  /*620e0*/  @!UPT UIADD3 URZ, URZ, URZ, URZ ;  /* 0x0000003f3f3ff290 */ /* 0x000fe2000fffe03f */
[----:B------:R-:W-:Y:S01]  /*620f0*/  STL.64 [R1+0x290], R12 ;  /* 0x0002900c01007387 */ /* 0x000fe20000100a00 */
[----:B------:R0:W-:Y:S03]  /*62100*/  STL.64 [R1+0x298], R14 ;  /* 0x0002980e01007387 */ /* 0x0001e60000100a00 */
[----:B0-----:R-:W4:Y:S01]  /*62110*/  LDL.LU.64 R14, [R1+0x7548] ;  /* 0x00754800010e7983 */ /* 0x001f220000300a00 */
[----:B------:R-:W3:Y:S02]  /*62120*/  LDL.LU.64 R12, [R1+0x7540] ;  /* 0x00754000010c7983 */ /* 0x000ee40000300a00 */
[----:B------:R-:W-:Y:S02]  /*62130*/  IMAD.MOV.U32 R3, RZ, RZ, R20 ;  /* 0x000000ffff037224 */ /* 0x000fe400078e0014 */
[----:B------:R-:W-:Y:S02]  /*62140*/  IMAD.MOV.U32 R20, RZ, RZ, R24 ;  /* 0x000000ffff147224 */ /* 0x000fe400078e0018 */
[----:B------:R-:W-:-:S02]  /*62150*/  IMAD.MOV.U32 R6, RZ, RZ, R25 ;  /* 0x000000ffff067224 */ /* 0x000fc400078e0019 */
[----:B------:R-:W3:Y:S01]  /*62160*/  LDL.LU.64 R24, [R1+0xaf0] ;  /* 0x000af00001187983 */ /* 0x000ee20000300a00 */
[----:B------:R-:W3:Y:S02]  /*62170*/  LDL.LU.64 R26, [R1+0xaf8] ;  /* 0x000af800011a7983 */ /* 0x000ee40000300a00 */
[----:B--2---:R-:W-:Y:S02]  /*62180*/  STL.64 [R1+0x74f8], R22 ;  /* 0x0074f81601007387 */ /* 0x004fe40000100a00 */
[----:B------:R4:W-:Y:S02]  /*62190*/  STL.64 [R1+0x74f0], R20 ;  /* 0x0074f01401007387 */ /* 0x0009e40000100a00 */
[----:B----4-:R-:W-:Y:S02]  /*621a0*/  IMAD.MOV.U32 R20, RZ, RZ, R15 ;  /* 0x000000ffff147224 */ /* 0x010fe400078e000f */
[----:B------:R-:W-:Y:S02]  /*621b0*/  IMAD.MOV.U32 R21, RZ, RZ, R14 ;  /* 0x000000ffff157224 */ /* 0x000fe400078e000e */
[C---:B---3--:R-:W-:Y:S01]  /*621c0*/  HMMA.16816.F32.BF16 R12, R16.reuse, R12, R8 ;  /* 0x0000000c100c723c */ /* 0x048fe20000041808 */
[----:B------:R-:W2:Y:S01]  /*621d0*/  LDL.LU.64 R10, [R1+0x7538] ;  /* 0x00753800010a7983 */ /* 0x000ea20000300a00 */
[----:B------:R-:W2:Y:S11]  /*621e0*/  LDL.LU.64 R8, [R1+0x7530] ;  /* 0x0075300001087983 */ /* 0x000eb60000300a00 */
[----:B------:R-:W-:Y:S10]  /*621f0*/  @!UPT UIADD3 URZ, URZ, URZ, URZ ;  /* 0x0000003f3f3ff290 */ /* 0x000ff4000fffe03f */
[----:B------:R-:W-:Y:S01]  /*62200*/  STL.64 [R1+0x280], R12 ;  /* 0x0002800c01007387 */ /* 0x000fe20000100a00 */
[----:B------:R0:W-:Y:S03]  /*62210*/  STL.64 [R1+0x288], R14 ;  /* 0x0002880e01007387 */ /* 0x0001e60000100a00 */
[----:B0-----:R-:W3:Y:S01]  /*62220*/  LDL.LU.64 R14, [R1+0x7528] ;  /* 0x00752800010e7983 */ /* 0x001ee20000300a00 */
[----:B------:R-:W2:Y:S02]  /*62230*/  LDL.LU.64 R12, [R1+0x7520] ;  /* 0x00752000010c7983 */ /* 0x000ea40000300a00 */
[C---:B--2---:R-:W-:Y:S11]  /*62240*/  HMMA.16816.F32.BF16 R8, R16.reuse, R12, R8 ;  /* 0x0000000c1008723c */ /* 0x044ff60000041808 */
[----:B------:R-:W-:Y:S11]  /*62250*/  @!UPT UIADD3 URZ, URZ, URZ, URZ ;  /* 0x0000003f3f3ff290 */ /* 0x000ff6000fffe03f */
[----:B------:R-:W-:Y:S01]  /*62260*/  @!UPT UIADD3 URZ, URZ, URZ, URZ ;  /* 0x0000003f3f3ff290 */ /* 0x000fe2000fffe03f */
[----:B------:R-:W-:Y:S01]  /*62270*/  STL.64 [R1+0x270], R8 ;  /* 0x0002700801007387 */ /* 0x000fe20000100a00 */
[----:B------:R0:W-:Y:S03]  /*62280*/  STL.64 [R1+0x278], R10 ;  /* 0x0002780a01007387 */ /* 0x0001e60000100a00 */
[----:B0-----:R-:W2:Y:S01]  /*62290*/  LDL.LU.64 R10, [R1+0x7518] ;  /* 0x00751800010a7983 */ /* 0x001ea20000300a00 */
[----:B------:R-:W4:Y:S02]  /*622a0*/  LDL.LU.64 R8, [R1+0x7510] ;  /* 0x0075100001087983 */ /* 0x000f240000300a00 */
[----:B---3--:R-:W-:Y:S02]  /*622b0*/  STL.64 [R1+0x7440], R14 ;  /* 0x0074400e01007387 */ /* 0x008fe40000100a00 */
[----:B------:R0:W-:Y:S02]  /*622c0*/  STL.64 [R1+0x7438], R12 ;  /* 0x0074380c01007387 */ /* 0x0001e40000100a00 */
[----:B0-----:R-:W3:Y:S04]  /*622d0*/  LDL.64 R12, [R1+0xa0] ;  /* 0x0000a000010c7983 */ /* 0x001ee80000100a00 */
[----:B---3--:R0:W-:Y:S04]  /*622e0*/  STL.64 [R1+0x7500], R12 ;  /* 0x0075000c01007387 */ /* 0x0081e80000100a00 */
[----:B0-----:R-:W3:Y:S01]  /*622f0*/  LDL.LU.64 R12, [R1+0xb20] ;  /* 0x000b2000010c7983 */ /* 0x001ee20000300a00 */
[----:B------:R-:W3:Y:S01]  /*62300*/  LDL.LU.64 R14, [R1+0xb28] ;  /* 0x000b2800010e7983 */ /* 0x000ee20000300a00 */
[C---:B------:R-:W-:Y:S01]  /*62310*/  HMMA.16816.F32.BF16 R24, R16.reuse, R4, R24 ;  /* 0x000000041018723c */ /* 0x040fe20000041818 */
[----:B--2---:R-:W-:Y:S01]  /*62320*/  STL.64 [R1+0x7430], R10 ;  /* 0x0074300a01007387 */ /* 0x004fe20000100a00 */
[----:B----4-:R0:W-:Y:S06]  /*62330*/  STL.64 [R1+0x7428], R8 ;  /* 0x0074280801007387 */ /* 0x0101ec0000100a00 */
[C---:B---3--:R-:W-:Y:S11]  /*62340*/  HMMA.16816.F32.BF16 R12, R16.reuse, R8, R12 ;  /* 0x00000008100c723c */ /* 0x048ff6000004180c */
[----:B------:R-:W-:Y:S11]  /*62350*/  @!UPT UIADD3 URZ, URZ, URZ, URZ ;  /* 0x0000003f3f3ff290 */ /* 0x000ff6000fffe03f */
[----:B------:R-:W-:Y:S01]  /*62360*/  @!UPT UIADD3 URZ, URZ, URZ, URZ ;  /* 0x0000003f3f3ff290 */ /* 0x000fe2000fffe03f */
[----:B------:R1:W-:Y:S01]  /*62370*/  STL.64 [R1+0x260], R12 ;  /* 0x0002600c01007387 */ /* 0x0003e20000100a00 */
[----:B------:R2:W-:Y:S02]  /*62380*/  STL.64 [R1+0x268], R14 ;  /* 0x0002680e01007387 */ /* 0x0005e40000100a00 */
[----:B0-----:R-:W3:Y:S02]  /*62390*/  LDL.LU.64 R8, [R1+0xb10] ;  /* 0x000b100001087983 */ /* 0x001ee40000300a00 */
[----:B------:R-:W3:Y:S01]  /*623a0*/  LDL.LU.64 R10, [R1+0xb18] ;  /* 0x000b1800010a7983 */ /* 0x000ee20000300a00 */
[----:B-1----:R-:W4:Y:S01]  /*623b0*/  LDL.LU.64 R12, [R1+0xb00] ;  /* 0x000b0000010c7983 */ /* 0x002f220000300a00 */
[----:B--2---:R-:W4:Y:S02]  /*623c0*/  LDL.LU.64 R14, [R1+0xb08] ;  /* 0x000b0800010e7983 */ /* 0x004f240000300a00 */
[----:B------:R-:W-:Y:S02]  /*623d0*/  STL.64 [R1+0x250], R24 ;  /* 0x0002501801007387 */ /* 0x000fe40000100a00 */
[----:B------:R-:W-:Y:S02]  /*623e0*/  STL.64 [R1+0x258], R26 ;  /* 0x0002581a01007387 */ /* 0x000fe40000100a00 */
[----:B------:R-:W0:Y:S04]  /*623f0*/  LDSM.16.MT88.4 R24, [R0+0x20080] ;  /* 0x020080000018783b */ /* 0x000e280000004200 */
[----:B------:R-:W-:Y:S04]  /*62400*/  STL [R1+0x7424], R5 ;  /* 0x0074240501007387 */ /* 0x000fe80000100800 */
[----:B0-----:R-:W-:Y:S01]  /*62410*/  STL.64 [R1+0x73c8], R26 ;  /* 0x0073c81a01007387 */ /* 0x001fe20000100a00 */
[----:B------:R0:W-:Y:S03]  /*62420*/  STL.64 [R1+0x73c0], R24 ;  /* 0x0073c01801007387 */ /* 0x0001e60000100a00 */
[----:B0-----:R-:W2:Y:S01]  /*62430*/  LDL.64 R24, [R1+0x40] ;  /* 0x0000400001187983 */ /* 0x001ea20000100a00 */
[C---:B---3--:R-:W-:Y:S03]  /*62440*/  HMMA.16816.F32.BF16 R8, R16.reuse, R20, R8 ;  /* 0x000000141008723c */ /* 0x048fe60000041808 */
[----:B--2---:R-:W-:Y:S01]  /*62450*/  STL.64 [R1+0x7490], R24 ;  /* 0x0074901801007387 */ /* 0x004fe20000100a00 */
[----:B------:R-:W-:Y:S11]  /*62460*/  STL [R1+0x6f78], R0 ;  /* 0x006f780001007387 */ /* 0x000ff60000100800 */
[----:B------:R-:W-:Y:S08]  /*62470*/  @!UPT UIADD3 URZ, URZ, URZ, URZ ;  /* 0x0000003f3f3ff290 */ /* 0x000ff0000fffe03f */
[----:B------:R0:W-:Y:S02]  /*62480*/  STL.64 [R1+0x680], R8 ;  /* 0x0006800801007387 */ /* 0x0001e40000100a00 */
[----:B------:R-:W-:Y:S01]  /*62490*/  STL [R1+0x688], R10 ;  /* 0x0006880a01007387 */ /* 0x000fe20000100800 */
[----:B------:R-:W2:Y:S01]  /*624a0*/  LDL.LU.64 R20, [R1+0x730] ;  /* 0x0007300001147983 */ /* 0x000ea20000300a00 */
[----:B------:R-:W2:Y:S02]  /*624b0*/  LDL.LU.64 R22, [R1+0x738] ;  /* 0x0007380001167983 */ /* 0x000ea40000300a00 */
[----:B0-----:R-:W-:Y:S02]  /*624c0*/  IMAD.MOV.U32 R8, RZ, RZ, R28 ;  /* 0x000000ffff087224 */ /* 0x001fe400078e001c */
[----:B------:R-:W-:Y:S01]  /*624d0*/  IMAD.MOV.U32 R9, RZ, RZ, R7 ;  /* 0x000000ffff097224 */ /* 0x000fe200078e0007 */
[----:B------:R-:W3:Y:S04]  /*624e0*/  LDL.LU R28, [R1+0x7508] ;  /* 0x00750800011c7983 */ /* 0x000ee80000300800 */
[----:B------:R0:W-:Y:S01]  /*624f0*/  STL.64 [R1+0x74a8], R8 ;  /* 0x0074a80801007387 */ /* 0x0001e20000100a00 */
[----:B------:R-:W2:Y:S03]  /*62500*/  LDL.64 R24, [R1+0x50] ;  /* 0x0000500001187983 */ /* 0x000ea60000100a00 */
[----:B0-----:R-:W4:Y:S01]  /*62510*/  LDL.64 R8, [R1+0xc0] ;  /* 0x0000c00001087983 */ /* 0x001f220000100a00 */
[----:B------:R-:W-:Y:S01]  /*62520*/  IMAD.MOV.U32 R29, RZ, RZ, R11 ;  /* 0x000000ffff1d7224 */ /* 0x000fe200078e000b */
[----:B----4-:R-:W-:Y:S02]  /*62530*/  HMMA.16816.F32.BF16 R12, R16, R8, R12 ;  /* 0x00000008100c723c */ /* 0x010fe4000004180c */
[----:B--2---:R0:W-:Y:S01]  /*62540*/  STL.64 [R1+0x74a0], R24 ;  /* 0x0074a01801007387 */ /* 0x0041e20000100a00 */
[----:B------:R-:W-:-:S03]  /*62550*/  IMAD.MOV.U32 R5, RZ, RZ, R8 ;  /* 0x000000ffff057224 */ /* 0x000fc600078e0008 */
[----:B0-----:R-:W2:Y:S01]  /*62560*/  LDL.LU.64 R24, [R1+0x720] ;  /* 0x0007200001187983 */ /* 0x001ea20000300a00 */
[----:B------:R-:W2:Y:S02]  /*62570*/  LDL.LU.64 R26, [R1+0x728] ;  /* 0x00072800011a7983 */ /* 0x000ea40000300a00 */
[----:B------:R0:W-:Y:S11]  /*62580*/  STL [R1+0x6d60], R29 ;  /* 0x006d601d01007387 */ /* 0x0001f60000100800 */
[----:B------:R-:W-:Y:S03]  /*62590*/  @!UPT UIADD3 URZ, URZ, URZ, URZ ;  /* 0x0000003f3f3ff290 */ /* 0x000fe6000fffe03f */
[----:B------:R1:W-:Y:S01]  /*625a0*/  STL.64 [R1+0x670], R12 ;  /* 0x0006700c01007387 */ /* 0x0003e20000100a00 */
[----:B------:R-:W-:Y:S02]  /*625b0*/  STL.64 [R1+0x678], R14 ;  /* 0x0006780e01007387 */ /* 0x000fe40000100a00 */
[----:B0-----:R-:W-:Y:S01]  /*625c0*/  IMAD.MOV.U32 R29, RZ, RZ, R9 ;  /* 0x000000ffff1d7224 */ /* 0x001fe200078e0009 */
[----:B-1----:R-:W4:Y:S01]  /*625d0*/  LDL.LU.64 R12, [R1+0x7500] ;  /* 0x00750000010c7983 */ /* 0x002f220000300a00 */
[----:B------:R-:W2:Y:S02]  /*625e0*/  LDL R8, [R1+0x70] ;  /* 0x0000700001087983 */ /* 0x000ea40000100800 */
[----:B------:R-:W2:Y:S02]  /*625f0*/  LDL R9, [R1+0x74] ;  /* 0x0000740001097983 */ /* 0x000ea40000100800 */
[----:B--2---:R0:W-:Y:S04]  /*62600*/  STL.64 [R1+0x74c0], R8 ;  /* 0x0074c00801007387 */ /* 0x0041e80000100a00 */
[----:B0-----:R-:W2:Y:S04]  /*62610*/  LDL R8, [R1+0xb0] ;  /* 0x0000b00001087983 */ /* 0x001ea80000100800 */
[----:B------:R-:W2:Y:S02]  /*62620*/  LDL R9, [R1+0xb4] ;  /* 0x0000b40001097983 */ /* 0x000ea40000100800 */
[----:B--2---:R-:W-:Y:S02]  /*62630*/  HMMA.16816.F32.BF16 R8, R16, R8, R20 ;  /* 0x000000081008723c */ /* 0x004fe40000041814 */
[----:B------:R-:W2:Y:S01]  /*62640*/  LDL.LU.64 R22, [R1+0x74f8] ;  /* 0x0074f80001167983 */ /* 0x000ea20000300a00 */
[----:B------:R-:W2:Y:S11]  /*62650*/  LDL.LU.64 R20, [R1+0x74f0] ;  /* 0x0074f00001147983 */ /* 0x000eb60000300a00 */
[----:B------:R-:W-:Y:S09]  /*62660*/  @!UPT UIADD3 URZ, URZ, URZ, URZ ;  /* 0x0000003f3f3ff290 */ /* 0x000ff2000fffe03f */
[----:B------:R3:W-:Y:S01]  /*62670*/  STL.64 [R1+0x660], R8 ;  /* 0x0006600801007387 */ /* 0x0007e20000100a00 */
[----:B------:R-:W-:Y:S02]  /*62680*/  STL.64 [R1+0x668], R10 ;  /* 0x0006680a01007387 */ /* 0x000fe40000100a00 */
[----:B---3--:R-:W-:Y:S02]  /*62690*/  IMAD.MOV.U32 R8, RZ, RZ, R28 ;  /* 0x000000ffff087224 */ /* 0x008fe400078e001c */
[----:B----4-:R-:W-:Y:S02]  /*626a0*/  IMAD.MOV.U32 R7, RZ, RZ, R13 ;  /* 0x000000ffff077224 */ /* 0x010fe400078e000d */
[----:B--2---:R-:W-:-:S05]  /*626b0*/  IMAD.MOV.U32 R9, RZ, RZ, R23 ;  /* 0x000000ffff097224 */ /* 0x004fca00078e0017 */
[----:B------:R0:W-:Y:S02]  /*626c0*/  STL.64 [R1+0x74d8], R8 ;  /* 0x0074d80801007387 */ /* 0x0001e40000100a00 */
[----:B0-----:R-:W-:Y:S11]  /*626d0*/  HMMA.16816.F32.BF16 R8, R16, R12, R24 ;  /* 0x0000000c1008723c */ /* 0x001ff60000041818 */
[----:B------:R-:W-:Y:S11]  /*626e0*/  @!UPT UIADD3 URZ, URZ, URZ, URZ ;  /* 0x0000003f3f3ff290 */ /* 0x000ff6000fffe03f */
[----:B------:R-:W-:Y:S01]  /*626f0*/  @!UPT UIADD3 URZ, URZ, URZ, URZ ;  /* 0x0000003f3f3ff290 */ /* 0x000fe2000fffe03f */
[----:B------:R-:W-:Y:S01]  /*62700*/  STL.64 [R1+0x650], R8 ;  /* 0x0006500801007387 */ /* 0x000fe20000100a00 */
[----:B------:R-:W-:Y:S02]  /*62710*/  STL.64 [R1+0x658], R10 ;  /* 0x0006580a01007387 */ /* 0x000fe40000100a00 */
[----:B------:R-:W-:Y:S02]  /*62720*/  STL [R1+0x7450], R7 ;  /* 0x0074500701007387 */ /* 0x000fe40000100800 */
[----:B------:R0:W-:Y:S02]  /*62730*/  STL.64 [R1+0x7448], R4 ;  /* 0x0074480401007387 */ /* 0x0001e40000100a00 */
[----:B0-----:R-:W-:Y:S02]  /*62740*/  IMAD.MOV.U32 R4, RZ, RZ, R20 ;  /* 0x000000ffff047224 */ /* 0x001fe400078e0014 */
[----:B------:R-:W-:-:S05]  /*62750*/  IMAD.MOV.U32 R5, RZ, RZ, R6 ;  /* 0x000000ffff057224 */ /* 0x000fca00078e0006 */
[----:B------:R-:W-:Y:S01]  /*62760*/  STL.64 [R1+0x7468], R4 ;  /* 0x0074680401007387 */ /* 0x000fe20000100a00 */
[----:B------:R-:W2:Y:S02]  /*62770*/  LDL.LU.64 R24, [R1+0x550] ;  /* 0x0005500001187983 */ /* 0x000ea40000300a00 */
[----:B------:R-:W3:Y:S02]  /*62780*/  LDL.LU.64 R26, [R1+0x558] ;  /* 0x00055800011a7983 */ /* 0x000ee40000300a00 */
[----:B---3--:R-:W-:Y:S01]  /*62790*/  STL.64 [R1+0x74b8], R26 ;  /* 0x0074b81a01007387 */ /* 0x008fe20000100a00 */
[----:B--2---:R0:W-:Y:S03]  /*627a0*/  STL.64 [R1+0x74b0], R24 ;  /* 0x0074b01801007387 */ /* 0x0041e60000100a00 */
[----:B0-----:R-:W2:Y:S01]  /*627b0*/  LDL.LU.64 R24, [R1+0x560] ;  /* 0x0005600001187983 */ /* 0x001ea20000300a00 */
[----:B------:R-:W3:Y:S03]  /*627c0*/  LDL.LU.64 R26, [R1+0x568] ;  /* 0x00056800011a7983 */ /* 0x000ee60000300a00 */
[----:B---3--:R-:W-:Y:S01]  /*627d0*/  STL.64 [R1+0x74d0], R26 ;  /* 0x0074d01a01007387 */ /* 0x008fe20000100a00 */
[----:B--2---:R0:W-:Y:S03]  /*627e0*/  STL.64 [R1+0x74c8], R24 ;  /* 0x0074c81801007387 */ /* 0x0041e60000100a00 */
[----:B0-----:R-:W2:Y:S01]  /*627f0*/  LDL.LU.64 R24, [R1+0x700] ;  /* 0x0007000001187983 */ /* 0x001ea20000300a00 */
[----:B------:R-:W3:Y:S02]  /*62800*/  LDL.LU.64 R26, [R1+0x708] ;  /* 0x00070800011a7983 */ /* 0x000ee40000300a00 */
[----:B------:R-:W-:-:S02]  /*62810*/  IMAD.MOV.U32 R4, RZ, RZ, R3 ;  /* 0x000000ffff047224 */ /* 0x000fc400078e0003 */
[----:B------:R-:W-:Y:S02]  /*62820*/  IMAD.MOV.U32 R5, RZ, RZ, R2 ;  /* 0x000000ffff057224 */ /* 0x000fe400078e0002 */
[----:B------:R-:W-:Y:S02]  /*62830*/  IMAD.MOV.U32 R9, RZ, RZ, R21 ;  /* 0x000000ffff097224 */ /* 0x000fe400078e0015 */
[----:B------:R-:W-:Y:S02]  /*62840*/  IMAD.MOV.U32 R8, RZ, RZ, R22 ;  /* 0x000000ffff087224 */ /* 0x000fe400078e0016 */
[----:B------:R-:W-:Y:S01]  /*62850*/  IMAD.MOV.U32 R28, RZ, RZ, R12 ;  /* 0x000000ffff1c7224 */ /* 0x000fe200078e000c */
[----:B---3--:R-:W-:Y:S01]  /*62860*/  STL.64 [R1+0x74e8], R26 ;  /* 0x0074e81a01007387 */ /* 0x008fe20000100a00 */
[----:B--2---:R0:W-:Y:S03]  /*62870*/  STL.64 [R1+0x74e0], R24 ;  /* 0x0074e01801007387 */ /* 0x0041e60000100a00 */
[----:B0-----:R-:W2:Y:S01]  /*62880*/  LDL.LU.64 R24, [R1+0x710] ;  /* 0x0007100001187983 */ /* 0x001ea20000300a00 */
[----:B------:R-:W2:Y:S02]  /*62890*/  LDL.LU.64 R26, [R1+0x718] ;  /* 0x00071800011a7983 */ /* 0x000ea40000300a00 */
[----:B------:R0:W-:Y:S02]  /*628a0*/  STL.64 [R1+0x7498], R4 ;  /* 0x0074980401007387 */ /* 0x0001e40000100a00 */
[----:B0-----:R-:W3:Y:S01]  /*628b0*/  LDL.LU.64 R4, [R1+0x540] ;  /* 0x0005400001047983 */ /* 0x001ee20000300a00 */
[----:B------:R-:W3:Y:S02]  /*628c0*/  LDL.LU.64 R6, [R1+0x548] ;  /* 0x0005480001067983 */ /* 0x000ee40000300a00 */
[----:B------:R-:W4:Y:S02]  /*628d0*/  LDL.LU.64 R20, [R1+0x2e0] ;  /* 0x0002e00001147983 */ /* 0x000f240000300a00 */
[----:B------:R-:W4:Y:S01]  /*628e0*/  LDL.LU.64 R22, [R1+0x2e8] ;  /* 0x0002e80001167983 */ /* 0x000f220000300a00 */
[----:B------:R-:W2:Y:S01]  /*628f0*/  LDL.LU.64 R12, [R1+0xdd0] ;  /* 0x000dd000010c7983 */ /* 0x000ea20000300a00 */
[----:B------:R-:W2:Y:S03]  /*62900*/  LDL.LU.64 R14, [R1+0xdd8] ;  /* 0x000dd800010e7983 */ /* 0x000ea60000300a00 */
[----:B--2---:R-:W-:Y:S01]  /*62910*/  STL.64 [R1+0x7460], R14 ;  /* 0x0074600e01007387 */ /* 0x004fe20000100a00 */
[----:B------:R0:W-:Y:S03]  /*62920*/  STL.64 [R1+0x7458], R12 ;  /* 0x0074580c01007387 */ /* 0x0001e60000100a00 */
[----:B0-----:R-:W2:Y:S01]  /*62930*/  LDL.LU.64 R12, [R1+0xde0] ;  /* 0x000de000010c7983 */ /* 0x001ea20000300a00 */
[----:B------:R-:W2:Y:S01]  /*62940*/  LDL.LU.64 R14, [R1+0xde8] ;  /* 0x000de800010e7983 */ /* 0x000ea20000300a00 */
[C---:B------:R-:W-:Y:S02]  /*62950*/  HMMA.16816.F32.BF16 R8, R16.reuse, R8, R24 ;  /* 0x000000081008723c */ /* 0x040fe40000041818 */
[----:B--2---:R-:W-:Y:S01]  /*62960*/  STL.64 [R1+0x7478], R14 ;  /* 0x0074780e01007387 */ /* 0x004fe20000100a00 */
[----:B------:R0:W-:Y:S03]  /*62970*/  STL.64 [R1+0x7470], R12 ;  /* 0x0074700c01007387 */ /* 0x0001e60000100a00 */
[----:B0-----:R-:W2:Y:S01]  /*62980*/  LDL.LU.64 R12, [R1+0xdf0] ;  /* 0x000df000010c7983 */ /* 0x001ea20000300a00 */
[----:B------:R-:W2:Y:S02]  /*62990*/  LDL.LU.64 R14, [R1+0xdf8] ;  /* 0x000df800010e7983 */ /* 0x000ea40000300a00 */
[----:B------:R-:W2:Y:S02]  /*629a0*/  LDL.LU.64 R26, [R1+0x74e8] ;  /* 0x0074e800011a7983 */ /* 0x000ea40000300a00 */
[----:B------:R-:W2:Y:S11]  /*629b0*/  LDL.LU.64 R24, [R1+0x74e0] ;  /* 0x0074e00001187983 */ /* 0x000eb60000300a00 */
[----:B------:R-:W-:Y:S01]  /*629c0*/  @!UPT UIADD3 URZ, URZ, URZ, URZ ;  /* 0x0000003f3f3ff290 */ /* 0x000fe2000fffe03f */
[----:B------:R0:W-:Y:S01]  /*629d0*/  STL.64 [R1+0x640], R8 ;  /* 0x0006400801007387 */ /* 0x0001e20000100a00 */
[----:B------:R2:W-:Y:S03]  /*629e0*/  STL.64 [R1+0x648], R10 ;  /* 0x0006480a01007387 */ /* 0x0005e60000100a00 */
[----:B0-----:R-:W2:Y:S02]  /*629f0*/  LDL.LU.64 R8, [R1+0x74d8] ;  /* 0x0074d80001087983 */ /* 0x001ea40000300a00 */
[C---:B--2---:R-:W-:Y:S02]  /*62a00*/  HMMA.16816.F32.BF16 R8, R16.reuse, R8, R24 ;  /* 0x000000081008723c */ /* 0x044fe40000041818 */
[----:B------:R-:W2:Y:S01]  /*62a10*/  LDL.LU.64 R26, [R1+0x74d0] ;  /* 0x0074d000011a7983 */ /* 0x000ea20000300a00 */
[----:B------:R-:W2:Y:S11]  /*62a20*/  LDL.LU.64 R24, [R1+0x74c8] ;  /* 0x0074c80001187983 */ /* 0x000eb60000300a00 */
[----:B------:R-:W-:Y:S09]  /*62a30*/  @!UPT UIADD3 URZ, URZ, URZ, URZ ;  /* 0x0000003f3f3ff290 */ /* 0x000ff2000fffe03f */
        /* <DEDUP_REMOVED lines=11> */
[----:B------:R-:W3:Y:S11]  /*62af0*/  LDL.LU.64 R24, [R1+0x74a0] ;  /* 0x0074a00001187983 */ /* 0x000ef60000300a00 */
[----:B------:R-:W-:Y:S10]  /*62b00*/  @!UPT UIADD3 URZ, URZ, URZ, URZ ;  /* 0x0000003f3f3ff290 */ /* 0x000ff4000fffe03f */
[----:B------:R0:W-:Y:S01]  /*62b10*/  STL.64 [R1+0x610], R8 ;  /* 0x0006100801007387 */ /* 0x0001e20000100a00 */
[----:B------:R1:W-:Y:S03]  /*62b20*/  STL.64 [R1+0x618], R10 ;  /* 0x0006180a01007387 */ /* 0x0003e60000100a00 */
[----:B0-----:R-:W2:Y:S01]  /*62b30*/  LDL.LU.64 R8, [R1+0xdc0] ;  /* 0x000dc00001087983 */ /* 0x001ea20000300a00 */
[----:B-1----:R-:W2:Y:S01]  /*62b40*/  LDL.LU.64 R10, [R1+0xdc8] ;  /* 0x000dc800010a7983 */ /* 0x002ea20000300a00 */
[C---:B---3--:R-:W-:Y:S01]  /*62b50*/  HMMA.16816.F32.BF16 R4, R16.reuse, R24, R4 ;  /* 0x000000181004723c */ /* 0x048fe20000041804 */
[----:B------:R-:W-:Y:S02]  /*62b60*/  IMAD.MOV.U32 R2, RZ, RZ, R24 ;  /* 0x000000ffff027224 */ /* 0x000fe400078e0018 */
[----:B------:R-:W-:Y:S11]  /*62b70*/  IMAD.MOV.U32 R0, RZ, RZ, R25 ;  /* 0x000000ffff007224 */ /* 0x000ff600078e0019 */
[----:B------:R-:W-:Y:S09]  /*62b80*/  @!UPT UIADD3 URZ, URZ, URZ, URZ ;  /* 0x0000003f3f3ff290 */ /* 0x000ff2000fffe03f */
[----:B------:R0:W-:Y:S01]  /*62b90*/  STL.64 [R1+0x600], R4 ;  /* 0x0006000401007387 */ /* 0x0001e20000100a00 */
[----:B------:R-:W-:Y:S03]  /*62ba0*/  STL.64 [R1+0x608], R6 ;  /* 0x0006080601007387 */ /* 0x000fe60000100a00 */
[----:B0-----:R-:W3:Y:S01]  /*62bb0*/  LDL.LU.64 R4, [R1+0x7498] ;  /* 0x0074980001047983 */ /* 0x001ee20000300a00 */
[----:B------:R-:W4:Y:S02]  /*62bc0*/  LDL.LU.64 R24, [R1+0x7490] ;  /* 0x0074900001187983 */ /* 0x000f240000300a00 */
[----:B----4-:R-:W-:Y:S01]  /*62bd0*/  HMMA.16816.F32.BF16 R16, R16, R24, R20 ;  /* 0x000000181010723c */ /* 0x010fe20000041814 */
[----:B------:R-:W3:Y:S01]  /*62be0*/  LDL.LU.64 R22, [R1+0x7488] ;  /* 0x0074880001167983 */ /* 0x000ee20000300a00 */
[----:B------:R-:W3:Y:S11]  /*62bf0*/  LDL.LU.64 R20, [R1+0x7480] ;  /* 0x0074800001147983 */ /* 0x000ef60000300a00 */
[----:B------:R-:W-:Y:S10]  /*62c00*/  @!UPT UIADD3 URZ, URZ, URZ, URZ ;  /* 0x0000003f3f3ff290 */ /* 0x000ff4000fffe03f */
[----:B------:R0:W-:Y:S01]  /*62c10*/  STL.64 [R1+0x240], R16 ;  /* 0x0002401001007387 */ /* 0x0001e20000100a00 */
[----:B------:R-:W-:Y:S03]  /*62c20*/  STL.64 [R1+0x248], R18 ;  /* 0x0002481201007387 */ /* 0x000fe60000100a00 */
[----:B0-----:R-:W4:Y:S01]  /*62c30*/  LDL.64 R16, [R1] ;  /* 0x0000000001107983 */ /* 0x001f220000100a00 */
[----:B------:R0:W-:Y:S03]  /*62c40*/  STL.64 [R1+0x73d8], R24 ;  /* 0x0073d81801007387 */ /* 0x0001e60000100a00 */
[----:B0-----:R-:W2:Y:S01]  /*62c50*/  LDL.LU.64 R24, [R1+0xc10] ;  /* 0x000c100001187983 */ /* 0x001ea20000300a00 */
[----:B------:R-:W2:Y:S01]  /*62c60*/  LDL.LU.64 R26, [R1+0xc18] ;  /* 0x000c1800011a7983 */ /* 0x000ea20000300a00 */
[C---:B---3--:R-:W-:Y:S02]  /*62c70*/  HMMA.16816.F32.BF16 R4, R20.reuse, R4, R12 ;  /* 0x000000041404723c */ /* 0x048fe4000004180c */
[----:B------:R-:W3:Y:S01]  /*62c80*/  LDL.LU.64 R14, [R1+0x7478] ;  /* 0x00747800010e7983 */ /* 0x000ee20000300a00 */
[----:B------:R-:W3:Y:S11]  /*62c90*/  LDL.LU.64 R12, [R1+0x7470] ;  /* 0x00747000010c7983 */ /* 0x000ef60000300a00 */
[----:B------:R-:W-:Y:S09]  /*62ca0*/  @!UPT UIADD3 URZ, URZ, URZ, URZ ;  /* 0x0000003f3f3ff290 */ /* 0x000ff2000fffe03f */
[----:B------:R0:W-:Y:S01]  /*62cb0*/  STL.64 [R1+0x480], R4 ;  /* 0x0004800401007387 */ /* 0x0001e20000100a00 */
[----:B------:R3:W-:Y:S03]  /*62cc0*/  STL.64 [R1+0x488], R6 ;  /* 0x0004880601007387 */ /* 0x0007e60000100a00 */
[----:B0-----:R-:W3:Y:S02]  /*62cd0*/  LDL.LU.64 R4, [R1+0x7468] ;  /* 0x0074680001047983 */ /* 0x001ee40000300a00 */
[C---:B---3--:R-:W-:Y:S02]  /*62ce0*/  HMMA.16816.F32.BF16 R4, R20.reuse, R4, R12 ;  /* 0x000000041404723c */ /* 0x048fe4000004180c */
[----:B------:R-:W3:Y:S01]  /*62cf0*/  LDL.LU.64 R14, [R1+0x7460] ;  /* 0x00746000010e7983 */ /* 0x000ee20000300a00 */
[----:B------:R-:W3:Y:S11]  /*62d00*/  LDL.LU.64 R12, [R1+0x7458] ;  /* 0x00745800010c7983 */ /* 0x000ef60000300a00 */
[----:B------:R-:W-:Y:S09]  /*62d10*/  @!UPT UIADD3 URZ, URZ, URZ, URZ ;  /* 0x0000003f3f3ff290 */ /* 0x000ff2000fffe03f */
[----:B------:R-:W-:Y:S01]  /*62d20*/  STL.64 [R1+0x470], R4 ;  /* 0x0004700401007387 */ /* 0x000fe20000100a00 */
[----:B------:R0:W-:Y:S03]  /*62d30*/  STL.64 [R1+0x478], R6 ;  /* 0x0004780601007387 */ /* 0x0001e60000100a00 */
[----:B0-----:R-:W2:Y:S01]  /*62d40*/  LDL.LU R7, [R1+0x7450] ;  /* 0x0074500001077983 */ /* 0x001ea20000300800 */
[----:B------:R-:W2:Y:S02]  /*62d50*/  LDL.LU.64 R4, [R1+0x7448] ;  /* 0x0074480001047983 */ /* 0x000ea40000300a00 */
[----:B----4-:R-:W-:Y:S01]  /*62d60*/  IMAD.MOV.U32 R6, RZ, RZ, R16 ;  /* 0x000000ffff067224 */ /* 0x010fe200078e0010 */
[C---:B---3--:R-:W-:Y:S11]  /*62d70*/  HMMA.16816.F32.BF16 R12, R20.reuse, R16, R12 ;  /* 0x00000010140c723c */ /* 0x048ff6000004180c */
[----:B------:R-:W-:Y:S11]  /*62d80*/  @!UPT UIADD3 URZ, URZ, URZ, URZ ;  /* 0x0000003f3f3ff290 */ /* 0x000ff6000fffe03f */
[----:B------:R-:W-:Y:S01]  /*62d90*/  @!UPT UIADD3 URZ, URZ, URZ, URZ ;  /* 0x0000003f3f3ff290 */ /* 0x000fe2000fffe03f */
[----:B------:R-:W-:Y:S01]  /*62da0*/  STL.64 [R1+0x460], R12 ;  /* 0x0004600c01007387 */ /* 0x000fe20000100a00 */
[----:B------:R0:W-:Y:S03]  /*62db0*/  STL.64 [R1+0x468], R14 ;  /* 0x0004680e01007387 */ /* 0x0001e60000100a00 */
[----:B0-----:R-:W3:Y:S01]  /*62dc0*/  LDL.LU.64 R14, [R1+0x7440] ;  /* 0x00744000010e7983 */ /* 0x001ee20000300a00 */
[----:B------:R-:W2:Y:S02]  /*62dd0*/  LDL.LU.64 R12, [R1+0x7438] ;  /* 0x00743800010c7983 */ /* 0x000ea40000300a00 */
[----:B------:R-:W4:Y:S02]  /*62de0*/  LDL R16, [R1+0x22bc] ;  /* 0x0022bc0001107983 */ /* 0x000f240000100800 */
[----:B------:R-:W-:Y:S01]  /*62df0*/  IMAD.MOV.U32 R3, RZ, RZ, R17 ;  /* 0x000000ffff037224 */ /* 0x000fe200078e0011 */
[----:B--2---:R-:W-:Y:S01]  /*62e00*/  HMMA.16816.F32.BF16 R8, R20, R12, R8 ;  /* 0x0000000c1408723c */ /* 0x004fe20000041808 */
[----:B----4-:R0:W-:Y:S04]  /*62e10*/  STL [R1+0x7420], R16 ;  /* 0x0074201001007387 */ /* 0x0101e80000100800 */
[----:B0-----:R-:W2:Y:S01]  /*62e20*/  LDL.LU.64 R16, [R1+0xbc0] ;  /* 0x000bc00001107983 */ /* 0x001ea20000300a00 */
[----:B------:R-:W2:Y:S11]  /*62e30*/  LDL.LU.64 R18, [R1+0xbc8] ;  /* 0x000bc80001127983 */ /* 0x000eb60000300a00 */
[----:B------:R-:W-:Y:S06]  /*62e40*/  @!UPT UIADD3 URZ, URZ, URZ, URZ ;  /* 0x0000003f3f3ff290 */ /* 0x000fec000fffe03f */
[----:B------:R-:W-:Y:S01]  /*62e50*/  STL.64 [R1+0x450], R8 ;  /* 0x0004500801007387 */ /* 0x000fe20000100a00 */
[----:B------:R0:W-:Y:S03]  /*62e60*/  STL.64 [R1+0x458], R10 ;  /* 0x0004580a01007387 */ /* 0x0001e60000100a00 */
[----:B0-----:R-:W4:Y:S01]  /*62e70*/  LDL.LU.64 R10, [R1+0x7430] ;  /* 0x00743000010a7983 */ /* 0x001f220000300a00 */
[----:B------:R-:W2:Y:S02]  /*62e80*/  LDL.LU.64 R8, [R1+0x7428] ;  /* 0x0074280001087983 */ /* 0x000ea40000300a00 */
[----:B---3--:R-:W-:Y:S02]  /*62e90*/  STL.64 [R1+0x7380], R14 ;  /* 0x0073800e01007387 */ /* 0x008fe40000100a00 */
[----:B------:R0:W-:Y:S02]  /*62ea0*/  STL.64 [R1+0x7378], R12 ;  /* 0x0073780c01007387 */ /* 0x0001e40000100a00 */
[----:B0-----:R-:W-:-:S02]  /*62eb0*/  IMAD.MOV.U32 R12, RZ, RZ, R5 ;  /* 0x000000ffff0c7224 */ /* 0x001fc400078e0005 */
[----:B------:R-:W3:Y:S01]  /*62ec0*/  LDL.LU R5, [R1+0x7424] ;  /* 0x0074240001057983 */ /* 0x000ee20000300800 */
[C---:B--2---:R-:W-:Y:S11]  /*62ed0*/  HMMA.16816.F32.BF16 R24, R20.reuse, R8, R24 ;  /* 0x000000081418723c */ /* 0x044ff60000041818 */
[----:B------:R-:W-:Y:S11]  /*62ee0*/  @!UPT UIADD3 URZ, URZ, URZ, URZ ;  /* 0x0000003f3f3ff290 */ /* 0x000ff6000fffe03f */
[----:B------:R-:W-:Y:S01]  /*62ef0*/  @!UPT UIADD3 URZ, URZ, URZ, URZ ;  /* 0x0000003f3f3ff290 */ /* 0x000fe2000fffe03f */
[----:B------:R0:W-:Y:S01]  /*62f00*/  STL.64 [R1+0x440], R24 ;  /* 0x0004401801007387 */ /* 0x0001e20000100a00 */
[----:B------:R-:W-:Y:S03]  /*62f10*/  STL.64 [R1+0x448], R26 ;  /* 0x0004481a01007387 */ /* 0x000fe60000100a00 */
[----:B0-----:R-:W2:Y:S01]  /*62f20*/  LDL.64 R24, [R1+0x60] ;  /* 0x0000600001187983 */ /* 0x001ea20000100a00 */
[----:B---3--:R-:W-:Y:S03]  /*62f30*/  HMMA.16816.F32.BF16 R16, R20, R4, R16 ;  /* 0x000000041410723c */ /* 0x008fe60000041810 */
[----:B--2---:R0:W-:Y:S04]  /*62f40*/  STL.64 [R1+0x73e0], R24 ;  /* 0x0073e01801007387 */ /* 0x0041e80000100a00 */
[----:B0-----:R-:W2:Y:S01]  /*62f50*/  LDL.LU.64 R24, [R1+0xbf0] ;  /* 0x000bf00001187983 */ /* 0x001ea20000300a00 */
[----:B------:R-:W2:Y:S02]  /*62f60*/  LDL.LU.64 R26, [R1+0xbf8] ;  /* 0x000bf800011a7983 */ /* 0x000ea40000300a00 */
[----:B----4-:R-:W-:Y:S02]  /*62f70*/  STL.64 [R1+0x7370], R10 ;  /* 0x0073700a01007387 */ /* 0x010fe40000100a00 */
[----:B------:R0:W-:Y:S02]  /*62f80*/  STL.64 [R1+0x7368], R8 ;  /* 0x0073680801007387 */ /* 0x0001e40000100a00 */
[----:B0-----:R-:W3:Y:S09]  /*62f90*/  LDL.64 R8, [R1+0x30] ;  /* 0x0000300001087983 */ /* 0x001ef20000100a00 */
[----:B------:R0:W-:Y:S02]  /*62fa0*/  STL.64 [R1+0x430], R16 ;  /* 0x0004301001007387 */ /* 0x0001e40000100a00 */
[----:B------:R-:W-:Y:S01]  /*62fb0*/  STL.64 [R1+0x438], R18 ;  /* 0x0004381201007387 */ /* 0x000fe20000100a00 */
[----:B0-----:R-:W4:Y:S01]  /*62fc0*/  LDL.LU R16, [R1+0x7420] ;  /* 0x0074200001107983 */ /* 0x001f220000300800 */
[----:B------:R-:W-:Y:S03]  /*62fd0*/  STL.64 [R1+0x73b8], R4 ;  /* 0x0073b80401007387 */ /* 0x000fe60000100a00 */
[----:B----4-:R-:W0:Y:S04]  /*62fe0*/  LDSM.16.MT88.4 R16, [R16+0x20000] ;  /* 0x020000001010783b */ /* 0x010e280000004200 */
[----:B0-----:R-:W-:Y:S01]  /*62ff0*/  STL.64 [R1+0x72c8], R18 ;  /* 0x0072c81201007387 */ /* 0x001fe20000100a00 */
[----:B------:R0:W-:Y:S03]  /*63000*/  STL.64 [R1+0x72c0], R16 ;  /* 0x0072c01001007387 */ /* 0x0001e60000100a00 */
[----:B0-----:R-:W4:Y:S04]  /*63010*/  LDL.64 R16, [R1+0x70] ;  /* 0x0000700001107983 */ /* 0x001f280000100a00 */
[----:B----4-:R0:W-:Y:S04]  /*63020*/  STL.64 [R1+0x73e8], R16 ;  /* 0x0073e81001007387 */ /* 0x0101e80000100a00 */
[----:B0-----:R-:W4:Y:S04]  /*63030*/  LDL.64 R16, [R1+0x90] ;  /* 0x0000900001107983 */ /* 0x001f280000100a00 */
[----:B----4-:R0:W-:Y:S02]  /*63040*/  STL.64 [R1+0x7400], R16 ;  /* 0x0074001001007387 */ /* 0x0101e40000100a00 */
[----:B0-----:R-:W-:-:S02]  /*63050*/  IMAD.MOV.U32 R16, RZ, RZ, R28 ;  /* 0x000000ffff107224 */ /* 0x001fc400078e001c */
[----:B------:R-:W-:-:S05]  /*63060*/  IMAD.MOV.U32 R17, RZ, RZ, R7 ;  /* 0x000000ffff117224 */ /* 0x000fca00078e0007 */
[----:B------:R0:W-:Y:S04]  /*63070*/  STL.64 [R1+0x7418], R16 ;  /* 0x0074181001007387 */ /* 0x0001e80000100a00 */
[----:B0-----:R-:W4:Y:S01]  /*63080*/  LDL.LU.64 R16, [R1+0xc00] ;  /* 0x000c000001107983 */ /* 0x001f220000300a00 */
[----:B------:R-:W4:Y:S02]  /*63090*/  LDL.LU.64 R18, [R1+0xc08] ;  /* 0x000c080001127983 */ /* 0x000f240000300a00 */
[----:B------:R-:W-:Y:S02]  /*630a0*/  IMAD.MOV.U32 R13, RZ, RZ, R29 ;  /* 0x000000ffff0d7224 */ /* 0x000fe400078e001d */
[----:B---3--:R-:W-:-:S05]  /*630b0*/  IMAD.MOV.U32 R29, RZ, RZ, R9 ;  /* 0x000000ffff1d7224 */ /* 0x008fca00078e0009 */
[----:B------:R-:W-:Y:S01]  /*630c0*/  STL [R1+0x7358], R29 ;  /* 0x0073581d01007387 */ /* 0x000fe20000100800 */
[C---:B----4-:R-:W-:Y:S08]  /*630d0*/  HMMA.16816.F32.BF16 R16, R20.reuse, R8, R16 ;  /* 0x000000081410723c */ /* 0x050ff00000041810 */
[----:B--2---:R-:W-:Y:S11]  /*630e0*/  HMMA.16816.F32.BF16 R8, R20, R12, R24 ;  /* 0x0000000c1408723c */ /* 0x004ff60000041818 */
[----:B------:R-:W-:Y:S04]  /*630f0*/  @!UPT UIADD3 URZ, URZ, URZ, URZ ;  /* 0x0000003f3f3ff290 */ /* 0x000fe8000fffe03f */
[----:B------:R0:W-:Y:S01]  /*63100*/  STL.64 [R1+0x790], R16 ;  /* 0x0007901001007387 */ /* 0x0001e20000100a00 */
[----:B------:R1:W-:Y:S03]  /*63110*/  STL.64 [R1+0x798], R18 ;  /* 0x0007981201007387 */ /* 0x0003e60000100a00 */
[----:B0-----:R-:W2:Y:S01]  /*63120*/  LDL.LU.64 R16, [R1+0xa20] ;  /* 0x000a200001107983 */ /* 0x001ea20000300a00 */
[----:B-1----:R-:W2:Y:S03]  /*63130*/  LDL.LU.64 R18, [R1+0xa28] ;  /* 0x000a280001127983 */ /* 0x002ea60000300a00 */
[----:B------:R-:W-:Y:S02]  /*63140*/  STL.64 [R1+0x780], R8 ;  /* 0x0007800801007387 */ /* 0x000fe40000100a00 */
[----:B------:R-:W-:Y:S01]  /*63150*/  STL.64 [R1+0x788], R10 ;  /* 0x0007880a01007387 */ /* 0x000fe20000100a00 */
[----:B------:R-:W3:Y:S01]  /*63160*/  LDL.LU.64 R24, [R1+0x740] ;  /* 0x0007400001187983 */ /* 0x000ee20000300a00 */
[----:B------:R-:W4:Y:S03]  /*63170*/  LDL.LU.64 R26, [R1+0x748] ;  /* 0x00074800011a7983 */ /* 0x000f260000300a00 */
[----:B----4-:R-:W-:Y:S01]  /*63180*/  STL.64 [R1+0x73f8], R26 ;  /* 0x0073f81a01007387 */ /* 0x010fe20000100a00 */
[----:B---3--:R0:W-:Y:S03]  /*63190*/  STL.64 [R1+0x73f0], R24 ;  /* 0x0073f01801007387 */ /* 0x0081e60000100a00 */
[----:B0-----:R-:W3:Y:S01]  /*631a0*/  LDL.LU.64 R24, [R1+0xa00] ;  /* 0x000a000001187983 */ /* 0x001ee20000300a00 */
[----:B------:R-:W4:Y:S02]  /*631b0*/  LDL.LU.64 R26, [R1+0xa08] ;  /* 0x000a0800011a7983 */ /* 0x000f240000300a00 */
[----:B------:R-:W-:-:S02]  /*631c0*/  IMAD.MOV.U32 R12, RZ, RZ, R6 ;  /* 0x000000ffff0c7224 */ /* 0x000fc400078e0006 */
[----:B------:R-:W-:Y:S01]  /*631d0*/  IMAD.MOV.U32 R13, RZ, RZ, R3 ;  /* 0x000000ffff0d7224 */ /* 0x000fe200078e0003 */
[----:B----4-:R-:W-:Y:S01]  /*631e0*/  STL.64 [R1+0x7410], R26 ;  /* 0x0074101a01007387 */ /* 0x010fe20000100a00 */
[----:B---3--:R0:W-:Y:S03]  /*631f0*/  STL.64 [R1+0x7408], R24 ;  /* 0x0074081801007387 */ /* 0x0081e60000100a00 */
[----:B0-----:R-:W3:Y:S01]  /*63200*/  LDL.LU.64 R24, [R1+0xa10] ;  /* 0x000a100001187983 */ /* 0x001ee20000300a00 */
[----:B------:R-:W3:Y:S02]  /*63210*/  LDL.LU.64 R26, [R1+0xa18] ;  /* 0x000a1800011a7983 */ /* 0x000ee40000300a00 */
[----:B------:R-:W4:Y:S02]  /*63220*/  LDL.LU.64 R8, [R1+0x5a0] ;  /* 0x0005a00001087983 */ /* 0x000f240000300a00 */
[----:B------:R-:W4:Y:S01]  /*63230*/  LDL.LU.64 R10, [R1+0x5a8] ;  /* 0x0005a800010a7983 */ /* 0x000f220000300a00 */
[----:B------:R-:W2:Y:S01]  /*63240*/  LDL.LU.64 R4, [R1+0x590] ;  /* 0x0005900001047983 */ /* 0x000ea20000300a00 */
[----:B------:R-:W2:Y:S02]  /*63250*/  LDL.LU.64 R6, [R1+0x598] ;  /* 0x0005980001067983 */ /* 0x000ea40000300a00 */
[----:B------:R0:W-:Y:S02]  /*63260*/  STL.64 [R1+0x7398], R12 ;  /* 0x0073980c01007387 */ /* 0x0001e40000100a00 */
[----:B0-----:R-:W2:Y:S04]  /*63270*/  LDL.64 R12, [R1+0x10] ;  /* 0x00001000010c7983 */ /* 0x001ea80000100a00 */
[----:B--2---:R0:W-:Y:S04]  /*63280*/  STL.64 [R1+0x73b0], R12 ;  /* 0x0073b00c01007387 */ /* 0x0041e80000100a00 */
[----:B0-----:R-:W2:Y:S02]  /*63290*/  LDL.64 R12, [R1+0xb0] ;  /* 0x0000b000010c7983 */ /* 0x001ea40000100a00 */
[C---:B--2---:R-:W-:Y:S01]  /*632a0*/  HMMA.16816.F32.BF16 R16, R20.reuse, R12, R16 ;  /* 0x0000000c1410723c */ /* 0x044fe20000041810 */
[----:B------:R-:W-:Y:S11]  /*632b0*/  IMAD.MOV.U32 R29, RZ, RZ, R13 ;  /* 0x000000ffff1d7224 */ /* 0x000ff600078e000d */
[----:B------:R-:W-:Y:S11]  /*632c0*/  @!UPT UIADD3 URZ, URZ, URZ, URZ ;  /* 0x0000003f3f3ff290 */ /* 0x000ff6000fffe03f */
[----:B------:R0:W-:Y:S01]  /*632d0*/  STL.64 [R1+0x770], R16 ;  /* 0x0007701001007387 */ /* 0x0001e20000100a00 */
[----:B------:R3:W-:Y:S03]  /*632e0*/  STL.64 [R1+0x778], R18 ;  /* 0x0007781201007387 */ /* 0x0007e60000100a00 */
[----:B0-----:R-:W3:Y:S01]  /*632f0*/  LDL.LU.64 R16, [R1+0x7418] ;  /* 0x0074180001107983 */ /* 0x001ee20000300a00 */
[----:B------:R-:W2:Y:S01]  /*63300*/  LDL.64 R12, [R1+0x20] ;  /* 0x00002000010c7983 */ /* 0x000ea20000100a00 */
[C---:B---3--:R-:W-:Y:S02]  /*63310*/  HMMA.16816.F32.BF16 R16, R20.reuse, R16, R24 ;  /* 0x000000101410723c */ /* 0x048fe40000041818 */
[----:B--2---:R0:W-:Y:S04]  /*63320*/  STL.64 [R1+0x73d0], R12 ;  /* 0x0073d00c01007387 */ /* 0x0041e80000100a00 */
[----:B0-----:R-:W2:Y:S01]  /*63330*/  LDL.64 R12, [R1+0x80] ;  /* 0x00008000010c7983 */ /* 0x001ea20000100a00 */
[----:B------:R-:W-:Y:S02]  /*63340*/  STL [R1+0x735c], R29 ;  /* 0x00735c1d01007387 */ /* 0x000fe40000100800 */
[----:B------:R-:W3:Y:S02]  /*63350*/  LDL.LU.64 R26, [R1+0x7410] ;  /* 0x00741000011a7983 */ /* 0x000ee40000300a00 */
[----:B------:R-:W3:Y:S11]  /*63360*/  LDL.LU.64 R24, [R1+0x7408] ;  /* 0x0074080001187983 */ /* 0x000ef60000300a00 */
[----:B------:R-:W-:Y:S01]  /*63370*/  @!UPT UIADD3 URZ, URZ, URZ, URZ ;  /* 0x0000003f3f3ff290 */ /* 0x000fe2000fffe03f */
[----:B------:R0:W-:Y:S01]  /*63380*/  STL.64 [R1+0x760], R16 ;  /* 0x0007601001007387 */ /* 0x0001e20000100a00 */
[----:B------:R-:W-:Y:S03]  /*63390*/  STL.64 [R1+0x768], R18 ;  /* 0x0007681201007387 */ /* 0x000fe60000100a00 */
[----:B0-----:R-:W3:Y:S02]  /*633a0*/  LDL.LU.64 R16, [R1+0x7400] ;  /* 0x0074000001107983 */ /* 0x001ee40000300a00 */
[C---:B---3--:R-:W-:Y:S11]  /*633b0*/  HMMA.16816.F32.BF16 R24, R20.reuse, R16, R24 ;  /* 0x000000101418723c */ /* 0x048ff60000041818 */
[----:B------:R-:W-:Y:S11]  /*633c0*/  @!UPT UIADD3 URZ, URZ, URZ, URZ ;  /* 0x0000003f3f3ff290 */ /* 0x000ff6000fffe03f */
[----:B------:R-:W-:Y:S01]  /*633d0*/  @!UPT UIADD3 URZ, URZ, URZ, URZ ;  /* 0x0000003f3f3ff290 */ /* 0x000fe2000fffe03f */
[----:B------:R-:W-:Y:S01]  /*633e0*/  STL.64 [R1+0x750], R24 ;  /* 0x0007501801007387 */ /* 0x000fe20000100a00 */
[----:B------:R0:W-:Y:S03]  /*633f0*/  STL.64 [R1+0x758], R26 ;  /* 0x0007581a01007387 */ /* 0x0001e60000100a00 */
[----:B0-----:R-:W2:Y:S01]  /*63400*/  LDL.LU.64 R26, [R1+0x73f8] ;  /* 0x0073f800011a7983 */ /* 0x001ea20000300a00 */
[----:B------:R-:W2:Y:S02]  /*63410*/  LDL.LU.64 R24, [R1+0x73f0] ;  /* 0x0073f00001187983 */ /* 0x000ea40000300a00 */
[----:B------:R-:W-:Y:S02]  /*63420*/  IMAD.MOV.U32 R29, RZ, RZ, R17 ;  /* 0x000000ffff1d7224 */ /* 0x000fe400078e0011 */
[----:B------:R-:W4:Y:S01]  /*63430*/  LDL.LU.64 R16, [R1+0x73e8] ;  /* 0x0073e80001107983 */ /* 0x000f220000300a00 */
[C---:B--2---:R-:W-:Y:S11]  /*63440*/  HMMA.16816.F32.BF16 R24, R20.reuse, R12, R24 ;  /* 0x0000000c1418723c */ /* 0x044ff60000041818 */
[----:B------:R-:W-:Y:S11]  /*63450*/  @!UPT UIADD3 URZ, URZ, URZ, URZ ;  /* 0x0000003f3f3ff290 */ /* 0x000ff6000fffe03f */
[----:B------:R-:W-:Y:S01]  /*63460*/  @!UPT UIADD3 URZ, URZ, URZ, URZ ;  /* 0x0000003f3f3ff290 */ /* 0x000fe2000fffe03f */
[----:B------:R0:W-:Y:S01]  /*63470*/  STL.64 [R1+0x740], R24 ;  /* 0x0007401801007387 */ /* 0x0001e20000100a00 */
[----:B------:R1:W-:Y:S03]  /*63480*/  STL.64 [R1+0x748], R26 ;  /* 0x0007481a01007387 */ /* 0x0003e60000100a00 */
[----:B0-----:R-:W2:Y:S01]  /*63490*/  LDL.LU.64 R24, [R1+0x73e0] ;  /* 0x0073e00001187983 */ /* 0x001ea20000300a00 */
[C---:B----4-:R-:W-:Y:S01]  /*634a0*/  HMMA.16816.F32.BF16 R8, R20.reuse, R16, R8 ;  /* 0x000000101408723c */ /* 0x050fe20000041808 */
[----:B------:R-:W-:Y:S02]  /*634b0*/  STL.64 [R1+0x72e8], R16 ;  /* 0x0072e81001007387 */ /* 0x000fe40000100a00 */
[----:B------:R-:W-:Y:S02]  /*634c0*/  IMAD.MOV.U32 R18, RZ, RZ, R12 ;  /* 0x000000ffff127224 */ /* 0x000fe400078e000c */
[----:B------:R-:W-:Y:S11]  /*634d0*/  IMAD.MOV.U32 R3, RZ, RZ, R13 ;  /* 0x000000ffff037224 */ /* 0x000ff600078e000d */
[----:B------:R-:W-:Y:S07]  /*634e0*/  @!UPT UIADD3 URZ, URZ, URZ, URZ ;  /* 0x0000003f3f3ff290 */ /* 0x000fee000fffe03f */
[----:B------:R-:W-:Y:S01]  /*634f0*/  STL.64 [R1+0x730], R8 ;  /* 0x0007300801007387 */ /* 0x000fe20000100a00 */
[----:B------:R-:W-:Y:S01]  /*63500*/  STL.64 [R1+0x738], R10 ;  /* 0x0007380a01007387 */ /* 0x000fe20000100a00 */
[----:B--2---:R-:W-:Y:S01]  /*63510*/  HMMA.16816.F32.BF16 R4, R20, R24, R4 ;  /* 0x000000181404723c */ /* 0x004fe20000041804 */
[----:B------:R-:W-:Y:S02]  /*63520*/  IMAD.MOV.U32 R28, RZ, RZ, R24 ;  /* 0x000000ffff1c7224 */ /* 0x000fe400078e0018 */
[----:B------:R-:W-:Y:S11]  /*63530*/  IMAD.MOV.U32 R19, RZ, RZ, R25 ;  /* 0x000000ffff137224 */ /* 0x000ff600078e0019 */
[----:B------:R-:W-:Y:S09]  /*63540*/  @!UPT UIADD3 URZ, URZ, URZ, URZ ;  /* 0x0000003f3f3ff290 */ /* 0x000ff2000fffe03f */
[----:B------:R0:W-:Y:S01]  /*63550*/  STL.64 [R1+0x720], R4 ;  /* 0x0007200401007387 */ /* 0x0001e20000100a00 */
[----:B------:R2:W-:Y:S02]  /*63560*/  STL.64 [R1+0x728], R6 ;  /* 0x0007280601007387 */ /* 0x0005e40000100a00 */
[----:B------:R-:W3:Y:S02]  /*63570*/  LDL.LU.64 R24, [R1+0x580] ;  /* 0x0005800001187983 */ /* 0x000ee40000300a00 */
[----:B-1----:R-:W3:Y:S01]  /*63580*/  LDL.LU.64 R26, [R1+0x588] ;  /* 0x00058800011a7983 */ /* 0x002ee20000300a00 */
[----:B------:R-:W4:Y:S01]  /*63590*/  LDL.LU.64 R12, [R1+0x2f0] ;  /* 0x0002f000010c7983 */ /* 0x000f220000300a00 */
[----:B------:R-:W4:Y:S03]  /*635a0*/  LDL.LU.64 R14, [R1+0x2f8] ;  /* 0x0002f800010e7983 */ /* 0x000f260000300a00 */
[----:B0-----:R-:W3:Y:S01]  /*635b0*/  LDL.LU.64 R4, [R1+0xcf0] ;  /* 0x000cf00001047983 */ /* 0x001ee20000300a00 */
[----:B--2---:R-:W2:Y:S02]  /*635c0*/  LDL.LU.64 R6, [R1+0xcf8] ;  /* 0x000cf80001067983 */ /* 0x004ea40000300a00 */
[----:B------:R-:W2:Y:S02]  /*635d0*/  LDL.LU.64 R8, [R1+0xcc0] ;  /* 0x000cc00001087983 */ /* 0x000ea40000300a00 */
[----:B------:R-:W2:Y:S02]  /*635e0*/  LDL.LU.64 R10, [R1+0xcc8] ;  /* 0x000cc800010a7983 */ /* 0x000ea40000300a00 */
[----:B--2---:R-:W-:Y:S01]  /*635f0*/  STL.64 [R1+0x7390], R10 ;  /* 0x0073900a01007387 */ /* 0x004fe20000100a00 */
[----:B------:R0:W-:Y:S03]  /*63600*/  STL.64 [R1+0x7388], R8 ;  /* 0x0073880801007387 */ /* 0x0001e60000100a00 */
[----:B0-----:R-:W2:Y:S01]  /*63610*/  LDL.LU.64 R8, [R1+0xcd0] ;  /* 0x000cd00001087983 */ /* 0x001ea20000300a00 */
[----:B------:R-:W2:Y:S02]  /*63620*/  LDL.LU.64 R10, [R1+0xcd8] ;  /* 0x000cd800010a7983 */ /* 0x000ea40000300a00 */
[----:B------:R-:W-:-:S02]  /*63630*/  IMAD.MOV.U32 R16, RZ, RZ, R2 ;  /* 0x000000ffff107224 */ /* 0x000fc400078e0002 */
[----:B------:R-:W-:Y:S01]  /*63640*/  IMAD.MOV.U32 R17, RZ, RZ, R0 ;  /* 0x000000ffff117224 */ /* 0x000fe200078e0000 */
[----:B--2---:R-:W-:Y:S01]  /*63650*/  STL.64 [R1+0x73a8], R10 ;  /* 0x0073a80a01007387 */ /* 0x004fe20000100a00 */
[----:B------:R0:W-:Y:S03]  /*63660*/  STL.64 [R1+0x73a0], R8 ;  /* 0x0073a00801007387 */ /* 0x0001e60000100a00 */
[----:B0-----:R-:W2:Y:S01]  /*63670*/  LDL.LU.64 R8, [R1+0xce0] ;  /* 0x000ce00001087983 */ /* 0x001ea20000300a00 */
[----:B------:R-:W2:Y:S02]  /*63680*/  LDL.LU.64 R10, [R1+0xce8] ;  /* 0x000ce800010a7983 */ /* 0x000ea40000300a00 */
[----:B------:R3:W-:Y:S02]  /*63690*/  STL.64 [R1+0x7360], R18 ;  /* 0x0073601201007387 */ /* 0x0007e40000100a00 */
[C---:B---3--:R-:W-:Y:S01]  /*636a0*/  HMMA.16816.F32.BF16 R16, R20.reuse, R16, R24 ;  /* 0x000000101410723c */ /* 0x048fe20000041818 */
[----:B------:R-:W4:Y:S11]  /*636b0*/  LDL.LU.64 R24, [R1+0x73d8] ;  /* 0x0073d80001187983 */ /* 0x000f360000300a00 */
[----:B------:R-:W-:Y:S11]  /*636c0*/  @!UPT UIADD3 URZ, URZ, URZ, URZ ;  /* 0x0000003f3f3ff290 */ /* 0x000ff6000fffe03f */
[----:B------:R0:W-:Y:S01]  /*636d0*/  STL.64 [R1+0x710], R16 ;  /* 0x0007101001007387 */ /* 0x0001e20000100a00 */
[----:B------:R1:W-:Y:S03]  /*636e0*/  STL.64 [R1+0x718], R18 ;  /* 0x0007181201007387 */ /* 0x0003e60000100a00 */
[----:B0-----:R-:W3:Y:S01]  /*636f0*/  LDL.LU.64 R16, [R1+0xae0] ;  /* 0x000ae00001107983 */ /* 0x001ee20000300a00 */
[----:B-1----:R-:W3:Y:S01]  /*63700*/  LDL.LU.64 R18, [R1+0xae8] ;  /* 0x000ae80001127983 */ /* 0x002ee20000300a00 */
[----:B----4-:R-:W-:Y:S02]  /*63710*/  HMMA.16816.F32.BF16 R20, R20, R24, R12 ;  /* 0x000000181414723c */ /* 0x010fe4000004180c */
[----:B------:R-:W4:Y:S01]  /*63720*/  LDL.LU.64 R12, [R1+0x73d0] ;  /* 0x0073d000010c7983 */ /* 0x000f220000300a00 */
[----:B------:R-:W-:Y:S02]  /*63730*/  IMAD.MOV.U32 R2, RZ, RZ, R24 ;  /* 0x000000ffff027224 */ /* 0x000fe400078e0018 */
[----:B------:R-:W-:Y:S11]  /*63740*/  IMAD.MOV.U32 R0, RZ, RZ, R25 ;  /* 0x000000ffff007224 */ /* 0x000ff600078e0019 */
[----:B------:R-:W-:Y:S07]  /*63750*/  @!UPT UIADD3 URZ, URZ, URZ, URZ ;  /* 0x0000003f3f3ff290 */ /* 0x000fee000fffe03f */
[----:B------:R-:W-:Y:S01]  /*63760*/  STL.64 [R1+0x420], R20 ;  /* 0x0004201401007387 */ /* 0x000fe20000100a00 */
[----:B------:R0:W-:Y:S02]  /*63770*/  STL.64 [R1+0x428], R22 ;  /* 0x0004281601007387 */ /* 0x0001e40000100a00 */
[----:B------:R-:W4:Y:S02]  /*63780*/  LDL.LU.64 R26, [R1+0x73c8] ;  /* 0x0073c800011a7983 */ /* 0x000f240000300a00 */
[----:B------:R-:W4:Y:S01]  /*63790*/  LDL.LU.64 R24, [R1+0x73c0] ;  /* 0x0073c00001187983 */ /* 0x000f220000300a00 */
[----:B0-----:R-:W2:Y:S01]  /*637a0*/  LDL R23, [R1+0x22bc] ;  /* 0x0022bc0001177983 */ /* 0x001ea20000100800 */
[C---:B----4-:R-:W-:Y:S11]  /*637b0*/  HMMA.16816.F32.BF16 R4, R24.reuse, R12, R4 ;  /* 0x0000000c1804723c */ /* 0x050ff60000041804 */
[----:B------:R-:W-:Y:S11]  /*637c0*/  @!UPT UIADD3 URZ, URZ, URZ, URZ ;  /* 0x0000003f3f3ff290 */ /* 0x000ff6000fffe03f */
[----:B------:R-:W-:Y:S01]  /*637d0*/  @!UPT UIADD3 URZ, URZ, URZ, URZ ;  /* 0x0000003f3f3ff290 */ /* 0x000fe2000fffe03f */
[----:B------:R0:W-:Y:S01]  /*637e0*/  STL.64 [R1+0x230], R4 ;  /* 0x0002300401007387 */ /* 0x0001e20000100a00 */
[----:B------:R1:W-:Y:S03]  /*637f0*/  STL.64 [R1+0x238], R6 ;  /* 0x0002380601007387 */ /* 0x0003e60000100a00 */
[----:B0-----:R-:W4:Y:S01]  /*63800*/  LDL.LU.64 R4, [R1+0x73b8] ;  /* 0x0073b80001047983 */ /* 0x001f220000300a00 */
[----:B-1----:R-:W-:Y:S02]  /*63810*/  IMAD.MOV.U32 R7, RZ, RZ, R12 ;  /* 0x000000ffff077224 */ /* 0x002fe400078e000c */
[----:B------:R-:W-:Y:S02]  /*63820*/  IMAD.MOV.U32 R6, RZ, RZ, R13 ;  /* 0x000000ffff067224 */ /* 0x000fe400078e000d */
[----:B------:R-:W2:Y:S02]  /*63830*/  LDL.LU.64 R12, [R1+0x73b0] ;  /* 0x0073b000010c7983 */ /* 0x000ea40000300a00 */
[----:B--2---:R-:W-:Y:S01]  /*63840*/  HMMA.16816.F32.BF16 R8, R24, R12, R8 ;  /* 0x0000000c1808723c */ /* 0x004fe20000041808 */
[----:B------:R-:W-:-:S02]  /*63850*/  IMAD.MOV.U32 R21, RZ, RZ, R12 ;  /* 0x000000ffff157224 */ /* 0x000fc400078e000c */
[----:B------:R-:W-:Y:S11]  /*63860*/  IMAD.MOV.U32 R20, RZ, RZ, R13 ;  /* 0x000000ffff147224 */ /* 0x000ff600078e000d */
[----:B------:R-:W-:Y:S09]  /*63870*/  @!UPT UIADD3 URZ, URZ, URZ, URZ ;  /* 0x0000003f3f3ff290 */ /* 0x000ff2000fffe03f */
[----:B------:R-:W-:Y:S01]  /*63880*/  STL.64 [R1+0x220], R8 ;  /* 0x0002200801007387 */ /* 0x000fe20000100a00 */
[----:B------:R0:W-:Y:S03]  /*63890*/  STL.64 [R1+0x228], R10 ;  /* 0x0002280a01007387 */ /* 0x0001e60000100a00 */
[----:B0-----:R-:W2:Y:S01]  /*638a0*/  LDL.LU.64 R10, [R1+0x73a8] ;  /* 0x0073a800010a7983 */ /* 0x001ea20000300a00 */
[----:B------:R-:W2:Y:S02]  /*638b0*/  LDL.LU.64 R8, [R1+0x73a0] ;  /* 0x0073a00001087983 */ /* 0x000ea40000300a00 */
[----:B------:R-:W2:Y:S02]  /*638c0*/  LDL.LU.64 R12, [R1+0x7398] ;  /* 0x00739800010c7983 */ /* 0x000ea40000300a00 */
[C---:B--2---:R-:W-:Y:S01]  /*638d0*/  HMMA.16816.F32.BF16 R12, R24.reuse, R12, R8 ;  /* 0x0000000c180c723c */ /* 0x044fe20000041808 */
[----:B------:R-:W2:Y:S01]  /*638e0*/  LDL.LU.64 R10, [R1+0x7390] ;  /* 0x00739000010a7983 */ /* 0x000ea20000300a00 */
[----:B------:R-:W2:Y:S11]  /*638f0*/  LDL.LU.64 R8, [R1+0x7388] ;  /* 0x0073880001087983 */ /* 0x000eb60000300a00 */
[----:B------:R-:W-:Y:S10]  /*63900*/  @!UPT UIADD3 URZ, URZ, URZ, URZ ;  /* 0x0000003f3f3ff290 */ /* 0x000ff4000fffe03f */
[----:B------:R-:W-:Y:S01]  /*63910*/  STL.64 [R1+0x210], R12 ;  /* 0x0002100c01007387 */ /* 0x000fe20000100a00 */
[----:B------:R0:W-:Y:S03]  /*63920*/  STL.64 [R1+0x218], R14 ;  /* 0x0002180e01007387 */ /* 0x0001e60000100a00 */
[----:B0-----:R-:W2:Y:S01]  /*63930*/  LDL.LU.64 R14, [R1+0x7380] ;  /* 0x00738000010e7983 */ /* 0x001ea20000300a00 */
[----:B------:R-:W2:Y:S02]  /*63940*/  LDL.LU.64 R12, [R1+0x7378] ;  /* 0x00737800010c7983 */ /* 0x000ea40000300a00 */
[C---:B--2---:R-:W-:Y:S11]  /*63950*/  HMMA.16816.F32.BF16 R8, R24.reuse, R12, R8 ;  /* 0x0000000c1808723c */ /* 0x044ff60000041808 */
[----:B------:R-:W-:Y:S11]  /*63960*/  @!UPT UIADD3 URZ, URZ, URZ, URZ ;  /* 0x0000003f3f3ff290 */ /* 0x000ff6000fffe03f */
[----:B------:R-:W-:Y:S01]  /*63970*/  @!UPT UIADD3 URZ, URZ, URZ, URZ ;  /* 0x0000003f3f3ff290 */ /* 0x000fe2000fffe03f */
[----:B------:R-:W-:Y:S01]  /*63980*/  STL.64 [R1+0x200], R8 ;  /* 0x0002000801007387 */ /* 0x000fe20000100a00 */
[----:B------:R0:W-:Y:S03]  /*63990*/  STL.64 [R1+0x208], R10 ;  /* 0x0002080a01007387 */ /* 0x0001e60000100a00 */
[----:B0-----:R-:W2:Y:S01]  /*639a0*/  LDL.LU.64 R10, [R1+0x7370] ;  /* 0x00737000010a7983 */ /* 0x001ea20000300a00 */
[----:B------:R-:W3:Y:S02]  /*639b0*/  LDL.LU.64 R8, [R1+0x7368] ;  /* 0x0073680001087983 */ /* 0x000ee40000300a00 */
[----:B------:R-:W-:Y:S02]  /*639c0*/  STL.64 [R1+0x7288], R14 ;  /* 0x0072880e01007387 */ /* 0x000fe40000100a00 */
[----:B------:R0:W-:Y:S02]  /*639d0*/  STL.64 [R1+0x7280], R12 ;  /* 0x0072800c01007387 */ /* 0x0001e40000100a00 */
[----:B0-----:R-:W4:Y:S01]  /*639e0*/  LDL.LU.64 R12, [R1+0xab0] ;  /* 0x000ab000010c7983 */ /* 0x001f220000300a00 */
[----:B------:R-:W4:Y:S01]  /*639f0*/  LDL.LU.64 R14, [R1+0xab8] ;  /* 0x000ab800010e7983 */ /* 0x000f220000300a00 */
[C---:B---3--:R-:W-:Y:S11]  /*63a00*/  HMMA.16816.F32.BF16 R16, R24.reuse, R8, R16 ;  /* 0x000000081810723c */ /* 0x048ff60000041810 */
[----:B------:R-:W-:Y:S11]  /*63a10*/  @!UPT UIADD3 URZ, URZ, URZ, URZ ;  /* 0x0000003f3f3ff290 */ /* 0x000ff6000fffe03f */
[----:B------:R-:W-:Y:S01]  /*63a20*/  @!UPT UIADD3 URZ, URZ, URZ, URZ ;  /* 0x0000003f3f3ff290 */ /* 0x000fe2000fffe03f */
[----:B------:R-:W-:Y:S01]  /*63a30*/  STL.64 [R1+0x1f0], R16 ;  /* 0x0001f01001007387 */ /* 0x000fe20000100a00 */
[----:B------:R0:W-:Y:S03]  /*63a40*/  STL.64 [R1+0x1f8], R18 ;  /* 0x0001f81201007387 */ /* 0x0001e60000100a00 */
[----:B0-----:R-:W3:Y:S01]  /*63a50*/  LDL.LU.64 R18, [R1+0x7360] ;  /* 0x0073600001127983 */ /* 0x001ee20000300a00 */
[----:B--2---:R-:W-:Y:S02]  /*63a60*/  STL.64 [R1+0x7278], R10 ;  /* 0x0072780a01007387 */ /* 0x004fe40000100a00 */
[----:B------:R4:W-:Y:S02]  /*63a70*/  STL.64 [R1+0x7270], R8 ;  /* 0x0072700801007387 */ /* 0x0009e40000100a00 */
[----:B------:R-:W2:Y:S01]  /*63a80*/  LDL R16, [R1+0x90] ;  /* 0x0000900001107983 */ /* 0x000ea20000100800 */
[----:B----4-:R-:W-:Y:S01]  /*63a90*/  HMMA.16816.F32.BF16 R8, R24, R4, R12 ;  /* 0x000000041808723c */ /* 0x010fe2000004180c */
[----:B------:R-:W-:Y:S11]  /*63aa0*/  IMAD.MOV.U32 R17, RZ, RZ, R29 ;  /* 0x000000ffff117224 */ /* 0x000ff600078e001d */
[----:B------:R-:W-:Y:S11]  /*63ab0*/  @!UPT UIADD3 URZ, URZ, URZ, URZ ;  /* 0x0000003f3f3ff290 */ /* 0x000ff6000fffe03f */
[----:B------:R-:W-:Y:S01]  /*63ac0*/  STL.64 [R1+0x1e0], R8 ;  /* 0x0001e00801007387 */ /* 0x000fe20000100a00 */
[----:B------:R-:W-:Y:S02]  /*63ad0*/  STL.64 [R1+0x1e8], R10 ;  /* 0x0001e80a01007387 */ /* 0x000fe40000100a00 */
[----:B------:R-:W4:Y:S01]  /*63ae0*/  LDL.LU R29, [R1+0x735c] ;  /* 0x00735c00011d7983 */ /* 0x000f220000300800 */
[----:B--2---:R0:W-:Y:S04]  /*63af0*/  STL.64 [R1+0x72f8], R16 ;  /* 0x0072f81001007387 */ /* 0x0041e80000100a00 */
[----:B0-----:R-:W2:Y:S04]  /*63b00*/  LDL R16, [R1+0xa0] ;  /* 0x0000a00001107983 */ /* 0x001ea80000100800 */
[----:B------:R-:W2:Y:S04]  /*63b10*/  LDL R17, [R1+0xa4] ;  /* 0x0000a40001117983 */ /* 0x000ea80000100800 */
[----:B--2---:R0:W-:Y:S01]  /*63b20*/  STL.64 [R1+0x7310], R16 ;  /* 0x0073101001007387 */ /* 0x0041e20000100a00 */
[----:B------:R-:W2:Y:S03]  /*63b30*/  LDL.64 R12, [R1] ;  /* 0x00000000010c7983 */ /* 0x000ea60000100a00 */
[----:B--2---:R-:W-:Y:S01]  /*63b40*/  STL.64 [R1+0x7290], R12 ;  /* 0x0072900c01007387 */ /* 0x004fe20000100a00 */
[----:B0-----:R-:W2:Y:S02]  /*63b50*/  LDL R16, [R1+0xb0] ;  /* 0x0000b00001107983 */ /* 0x001ea40000100800 */
[----:B----4-:R-:W-:-:S02]  /*63b60*/  IMAD.MOV.U32 R17, RZ, RZ, R29 ;  /* 0x000000ffff117224 */ /* 0x010fc400078e001d */
[----:B------:R-:W4:Y:S04]  /*63b70*/  LDL.LU R29, [R1+0x7358] ;  /* 0x00735800011d7983 */ /* 0x000f280000300800 */
[----:B--2---:R0:W-:Y:S04]  /*63b80*/  STL.64 [R1+0x7328], R16 ;  /* 0x0073281001007387 */ /* 0x0041e80000100a00 */
[----:B0-----:R-:W2:Y:S04]  /*63b90*/  LDL R16, [R1+0xc0] ;  /* 0x0000c00001107983 */ /* 0x001ea80000100800 */
[----:B------:R-:W2:Y:S01]  /*63ba0*/  LDL R17, [R1+0xc4] ;  /* 0x0000c40001117983 */ /* 0x000ea20000100800 */
[----:B------:R-:W-:-:S02]  /*63bb0*/  IMAD.MOV.U32 R12, RZ, RZ, R21 ;  /* 0x000000ffff0c7224 */ /* 0x000fc400078e0015 */
[----:B------:R-:W-:Y:S02]  /*63bc0*/  IMAD.MOV.U32 R13, RZ, RZ, R20 ;  /* 0x000000ffff0d7224 */ /* 0x000fe400078e0014 */
[----:B------:R-:W0:Y:S04]  /*63bd0*/  LDSM.16.MT88.4 R20, [R23+0x20080] ;  /* 0x020080001714783b */ /* 0x000e280000004200 */
[----:B--2---:R-:W-:Y:S01]  /*63be0*/  STL.64 [R1+0x7340], R16 ;  /* 0x0073401001007387 */ /* 0x004fe20000100a00 */
[----:B------:R-:W-:Y:S02]  /*63bf0*/  STL.64 [R1+0x72a8], R12 ;  /* 0x0072a80c01007387 */ /* 0x000fe40000100a00 */
[----:B------:R1:W-:Y:S02]  /*63c00*/  STL.64 [R1+0x7268], R4 ;  /* 0x0072680401007387 */ /* 0x0003e40000100a00 */
[----:B-1----:R-:W2:Y:S01]  /*63c10*/  LDL.64 R4, [R1+0x50] ;  /* 0x0000500001047983 */ /* 0x002ea20000100a00 */
[----:B------:R-:W-:-:S02]  /*63c20*/  IMAD.MOV.U32 R12, RZ, RZ, R7 ;  /* 0x000000ffff0c7224 */ /* 0x000fc400078e0007 */
[----:B------:R-:W-:Y:S01]  /*63c30*/  IMAD.MOV.U32 R13, RZ, RZ, R6 ;  /* 0x000000ffff0d7224 */ /* 0x000fe200078e0006 */
[----:B--2---:R1:W-:Y:S01]  /*63c40*/  STL.64 [R1+0x72d8], R4 ;  /* 0x0072d80401007387 */ /* 0x0043e20000100a00 */
[----:B------:R-:W2:Y:S02]  /*63c50*/  LDL R16, [R1+0x30] ;  /* 0x0000300001107983 */ /* 0x000ea40000100800 */
[----:B-1----:R-:W-:Y:S02]  /*63c60*/  IMAD.MOV.U32 R4, RZ, RZ, R28 ;  /* 0x000000ffff047224 */ /* 0x002fe400078e001c */
[----:B---3--:R-:W-:-:S05]  /*63c70*/  IMAD.MOV.U32 R5, RZ, RZ, R19 ;  /* 0x000000ffff057224 */ /* 0x008fca00078e0013 */
[----:B------:R1:W-:Y:S04]  /*63c80*/  STL.64 [R1+0x72f0], R4 ;  /* 0x0072f00401007387 */ /* 0x0003e80000100a00 */
[----:B-1----:R-:W3:Y:S01]  /*63c90*/  LDL.LU.64 R4, [R1+0x6d0] ;  /* 0x0006d00001047983 */ /* 0x002ee20000300a00 */
[----:B------:R-:W2:Y:S03]  /*63ca0*/  LDL.LU.64 R6, [R1+0x6d8] ;  /* 0x0006d80001067983 */ /* 0x000ea60000300a00 */
[----:B--2---:R-:W-:Y:S01]  /*63cb0*/  STL.64 [R1+0x7308], R6 ;  /* 0x0073080601007387 */ /* 0x004fe20000100a00 */
[----:B---3--:R1:W-:Y:S03]  /*63cc0*/  STL.64 [R1+0x7300], R4 ;  /* 0x0073000401007387 */ /* 0x0083e60000100a00 */
[----:B-1----:R-:W2:Y:S01]  /*63cd0*/  LDL.LU.64 R4, [R1+0x6e0] ;  /* 0x0006e00001047983 */ /* 0x002ea20000300a00 */
[----:B------:R-:W3:Y:S03]  /*63ce0*/  LDL.LU.64 R6, [R1+0x6e8] ;  /* 0x0006e80001067983 */ /* 0x000ee60000300a00 */
[----:B---3--:R-:W-:Y:S01]  /*63cf0*/  STL.64 [R1+0x7320], R6 ;  /* 0x0073200601007387 */ /* 0x008fe20000100a00 */
[----:B--2---:R1:W-:Y:S03]  /*63d00*/  STL.64 [R1+0x7318], R4 ;  /* 0x0073180401007387 */ /* 0x0043e60000100a00 */
[----:B-1----:R-:W2:Y:S01]  /*63d10*/  LDL.LU.64 R4, [R1+0x6f0] ;  /* 0x0006f00001047983 */ /* 0x002ea20000300a00 */
[----:B------:R-:W3:Y:S03]  /*63d20*/  LDL.LU.64 R6, [R1+0x6f8] ;  /* 0x0006f80001067983 */ /* 0x000ee60000300a00 */
[----:B---3--:R-:W-:Y:S01]  /*63d30*/  STL.64 [R1+0x7338], R6 ;  /* 0x0073380601007387 */ /* 0x008fe20000100a00 */
[----:B--2---:R1:W-:Y:S03]  /*63d40*/  STL.64 [R1+0x7330], R4 ;  /* 0x0073300401007387 */ /* 0x0043e60000100a00 */
[----:B-1----:R-:W2:Y:S01]  /*63d50*/  LDL.LU.64 R4, [R1+0xac0] ;  /* 0x000ac00001047983 */ /* 0x002ea20000300a00 */
[----:B------:R-:W3:Y:S02]  /*63d60*/  LDL.LU.64 R6, [R1+0xac8] ;  /* 0x000ac80001067983 */ /* 0x000ee40000300a00 */
[----:B----4-:R-:W-:Y:S01]  /*63d70*/  IMAD.MOV.U32 R17, RZ, RZ, R29 ;  /* 0x000000ffff117224 */ /* 0x010fe200078e001d */
[----:B---3--:R-:W-:Y:S01]  /*63d80*/  STL.64 [R1+0x7350], R6 ;  /* 0x0073500601007387 */ /* 0x008fe20000100a00 */
[----:B--2---:R1:W-:Y:S03]  /*63d90*/  STL.64 [R1+0x7348], R4 ;  /* 0x0073480401007387 */ /* 0x0043e60000100a00 */
[----:B-1----:R-:W2:Y:S01]  /*63da0*/  LDL.LU.64 R4, [R1+0xad0] ;  /* 0x000ad00001047983 */ /* 0x002ea20000300a00 */
[----:B------:R-:W2:Y:S02]  /*63db0*/  LDL.LU.64 R6, [R1+0xad8] ;  /* 0x000ad80001067983 */ /* 0x000ea40000300a00 */
[----:B------:R-:W3:Y:S02]  /*63dc0*/  LDL.LU.64 R8, [R1+0x500] ;  /* 0x0005000001087983 */ /* 0x000ee40000300a00 */
[----:B------:R-:W3:Y:S01]  /*63dd0*/  LDL.LU.64 R10, [R1+0x508] ;  /* 0x00050800010a7983 */ /* 0x000ee20000300a00 */
[----:B------:R1:W-:Y:S02]  /*63de0*/  STL.64 [R1+0x72d0], R12 ;  /* 0x0072d00c01007387 */ /* 0x0003e40000100a00 */
[----:B-1----:R-:W-:-:S02]  /*63df0*/  IMAD.MOV.U32 R12, RZ, RZ, R18 ;  /* 0x000000ffff0c7224 */ /* 0x002fc400078e0012 */
[----:B0-----:R-:W-:Y:S01]  /*63e00*/  STL.64 [R1+0x7200], R22 ;  /* 0x0072001601007387 */ /* 0x001fe20000100a00 */
[----:B------:R0:W-:Y:S02]  /*63e10*/  STL.64 [R1+0x71f8], R20 ;  /* 0x0071f81401007387 */ /* 0x0001e40000100a00 */
[----:B0-----:R-:W-:Y:S02]  /*63e20*/  IMAD.MOV.U32 R20, RZ, RZ, R2 ;  /* 0x000000ffff147224 */ /* 0x001fe400078e0002 */
[----:B------:R-:W-:-:S05]  /*63e30*/  IMAD.MOV.U32 R21, RZ, RZ, R0 ;  /* 0x000000ffff157224 */ /* 0x000fca00078e0000 */
[----:B------:R0:W-:Y:S04]  /*63e40*/  STL.64 [R1+0x72e0], R20 ;  /* 0x0072e01401007387 */ /* 0x0001e80000100a00 */
[----:B0-----:R-:W4:Y:S01]  /*63e50*/  LDL.LU.64 R20, [R1+0x6c0] ;  /* 0x0006c00001147983 */ /* 0x001f220000300a00 */
[----:B------:R-:W4:Y:S01]  /*63e60*/  LDL.LU.64 R22, [R1+0x6c8] ;  /* 0x0006c80001167983 */ /* 0x000f220000300a00 */
        /* <DEDUP_REMOVED lines=8> */
[----:B------:R-:W3:Y:S01]  /*63ef0*/  LDL R3, [R1+0x22b8] ;  /* 0x0022b80001037983 */ /* 0x000ee20000100800 */
[C---:B--2---:R-:W-:Y:S01]  /*63f00*/  HMMA.16816.F32.BF16 R16, R24.reuse, R16, R4 ;  /* 0x000000101810723c */ /* 0x044fe20000041804 */
[----:B------:R-:W2:Y:S01]  /*63f10*/  LDL.LU.64 R6, [R1+0x7338] ;  /* 0x0073380001067983 */ /* 0x000ea20000300a00 */
[----:B------:R-:W2:Y:S11]  /*63f20*/  LDL.LU.64 R4, [R1+0x7330] ;  /* 0x0073300001047983 */ /* 0x000eb60000300a00 */
[----:B------:R-:W-:Y:S10]  /*63f30*/  @!UPT UIADD3 URZ, URZ, URZ, URZ ;  /* 0x0000003f3f3ff290 */ /* 0x000ff4000fffe03f */
        /* <DEDUP_REMOVED lines=18> */
[----:B------:R-:W2:Y:S11]  /*64060*/  LDL.LU.64 R4, [R1+0x72f0] ;  /* 0x0072f00001047983 */ /* 0x000eb60000300a00 */
[----:B------:R-:W-:Y:S10]  /*64070*/  @!UPT UIADD3 URZ, URZ, URZ, URZ ;  /* 0x0000003f3f3ff290 */ /* 0x000ff4000fffe03f */
[----:B------:R0:W-:Y:S01]  /*64080*/  STL.64 [R1+0x190], R16 ;  /* 0x0001901001007387 */ /* 0x0001e20000100a00 */
[----:B------:R-:W-:Y:S03]  /*64090*/  STL.64 [R1+0x198], R18 ;  /* 0x0001981201007387 */ /* 0x000fe60000100a00 */
[----:B0-----:R-:W3:Y:S01]  /*640a0*/  LDL.LU.64 R16, [R1+0x72e8] ;  /* 0x0072e80001107983 */ /* 0x001ee20000300a00 */
[C---:B----4-:R-:W-:Y:S01]  /*640b0*/  HMMA.16816.F32.BF16 R12, R24.reuse, R12, R20 ;  /* 0x0000000c180c723c */ /* 0x050fe20000041814 */
[----:B------:R-:W2:Y:S02]  /*640c0*/  LDL.LU.64 R20, [R1+0x340] ;  /* 0x0003400001147983 */ /* 0x000ea40000300a00 */
[----:B------:R-:W2:Y:S11]  /*640d0*/  LDL.LU.64 R22, [R1+0x348] ;  /* 0x0003480001167983 */ /* 0x000eb60000300a00 */
[----:B------:R-:W-:Y:S09]  /*640e0*/  @!UPT UIADD3 URZ, URZ, URZ, URZ ;  /* 0x0000003f3f3ff290 */ /* 0x000ff2000fffe03f */
[----:B------:R0:W-:Y:S01]  /*640f0*/  STL.64 [R1+0x180], R12 ;  /* 0x0001800c01007387 */ /* 0x0001e20000100a00 */
[----:B------:R1:W-:Y:S03]  /*64100*/  STL.64 [R1+0x188], R14 ;  /* 0x0001880e01007387 */ /* 0x0003e60000100a00 */
[----:B0-----:R-:W4:Y:S01]  /*64110*/  LDL.LU.64 R12, [R1+0x330] ;  /* 0x00033000010c7983 */ /* 0x001f220000300a00 */
[----:B-1----:R-:W4:Y:S01]  /*64120*/  LDL.LU.64 R14, [R1+0x338] ;  /* 0x00033800010e7983 */ /* 0x002f220000300a00 */
[C---:B---3--:R-:W-:Y:S01]  /*64130*/  HMMA.16816.F32.BF16 R8, R24.reuse, R16, R8 ;  /* 0x000000101808723c */ /* 0x048fe20000041808 */
[----:B------:R-:W-:Y:S02]  /*64140*/  IMAD.MOV.U32 R29, RZ, RZ, R16 ;  /* 0x000000ffff1d7224 */ /* 0x000fe400078e0010 */
[----:B------:R-:W-:Y:S11]  /*64150*/  IMAD.MOV.U32 R28, RZ, RZ, R17 ;  /* 0x000000ffff1c7224 */ /* 0x000ff600078e0011 */
[----:B------:R-:W-:Y:S09]  /*64160*/  @!UPT UIADD3 URZ, URZ, URZ, URZ ;  /* 0x0000003f3f3ff290 */ /* 0x000ff2000fffe03f */
[----:B------:R0:W-:Y:S01]  /*64170*/  STL.64 [R1+0x170], R8 ;  /* 0x0001700801007387 */ /* 0x0001e20000100a00 */
[----:B------:R1:W-:Y:S02]  /*64180*/  STL.64 [R1+0x178], R10 ;  /* 0x0001780a01007387 */ /* 0x0003e40000100a00 */
[----:B------:R-:W3:Y:S02]  /*64190*/  LDL.LU.64 R16, [R1+0x2c0] ;  /* 0x0002c00001107983 */ /* 0x000ee40000300a00 */
[----:B------:R-:W3:Y:S01]  /*641a0*/  LDL.LU.64 R18, [R1+0x2c8] ;  /* 0x0002c80001127983 */ /* 0x000ee20000300a00 */
[----:B0-----:R-:W3:Y:S01]  /*641b0*/  LDL.LU.64 R8, [R1+0xd80] ;  /* 0x000d800001087983 */ /* 0x001ee20000300a00 */
[----:B-1----:R-:W3:Y:S01]  /*641c0*/  LDL.LU.64 R10, [R1+0xd88] ;  /* 0x000d8800010a7983 */ /* 0x002ee20000300a00 */
[C---:B--2---:R-:W-:Y:S02]  /*641d0*/  HMMA.16816.F32.BF16 R4, R24.reuse, R4, R20 ;  /* 0x000000041804723c */ /* 0x044fe40000041814 */
[----:B---3--:R-:W-:Y:S01]  /*641e0*/  STL.64 [R1+0x72a0], R10 ;  /* 0x0072a00a01007387 */ /* 0x008fe20000100a00 */
[----:B------:R0:W-:Y:S03]  /*641f0*/  STL.64 [R1+0x7298], R8 ;  /* 0x0072980801007387 */ /* 0x0001e60000100a00 */
[----:B0-----:R-:W2:Y:S01]  /*64200*/  LDL.LU.64 R8, [R1+0xda0] ;  /* 0x000da00001087983 */ /* 0x001ea20000300a00 */
[----:B------:R-:W3:Y:S03]  /*64210*/  LDL.LU.64 R10, [R1+0xda8] ;  /* 0x000da800010a7983 */ /* 0x000ee60000300a00 */
[----:B---3--:R-:W-:Y:S01]  /*64220*/  STL.64 [R1+0x72b8], R10 ;  /* 0x0072b80a01007387 */ /* 0x008fe20000100a00 */
[----:B--2---:R0:W-:Y:S03]  /*64230*/  STL.64 [R1+0x72b0], R8 ;  /* 0x0072b00801007387 */ /* 0x0041e60000100a00 */
[----:B0-----:R-:W2:Y:S01]  /*64240*/  LDL.LU.64 R8, [R1+0xdb0] ;  /* 0x000db00001087983 */ /* 0x001ea20000300a00 */
[----:B------:R-:W2:Y:S02]  /*64250*/  LDL.LU.64 R10, [R1+0xdb8] ;  /* 0x000db800010a7983 */ /* 0x000ea40000300a00 */
[----:B------:R-:W3:Y:S06]  /*64260*/  LDL.LU.64 R20, [R1+0x72e0] ;  /* 0x0072e00001147983 */ /* 0x000eec0000300a00 */
[----:B------:R0:W-:Y:S01]  /*64270*/  STL.64 [R1+0x160], R4 ;  /* 0x0001600401007387 */ /* 0x0001e20000100a00 */
[----:B------:R-:W-:Y:S04]  /*64280*/  STL.64 [R1+0x168], R6 ;  /* 0x0001680601007387 */ /* 0x000fe80000100a00 */
[----:B0-----:R-:W4:Y:S02]  /*64290*/  LDL.LU.64 R4, [R1+0x72d8] ;  /* 0x0072d80001047983 */ /* 0x001f240000300a00 */
[----:B----4-:R-:W-:Y:S01]  /*642a0*/  HMMA.16816.F32.BF16 R12, R24, R4, R12 ;  /* 0x00000004180c723c */ /* 0x010fe2000004180c */
[----:B------:R-:W-:-:S02]  /*642b0*/  IMAD.MOV.U32 R2, RZ, RZ, R4 ;  /* 0x000000ffff027224 */ /* 0x000fc400078e0004 */
[----:B------:R-:W-:-:S05]  /*642c0*/  IMAD.MOV.U32 R0, RZ, RZ, R5 ;  /* 0x000000ffff007224 */ /* 0x000fca00078e0005 */
[----:B---3--:R-:W-:Y:S11]  /*642d0*/  HMMA.16816.F32.BF16 R24, R24, R20, R16 ;  /* 0x000000141818723c */ /* 0x008ff60000041810 */
[----:B------:R-:W-:Y:S04]  /*642e0*/  @!UPT UIADD3 URZ, URZ, URZ, URZ ;  /* 0x0000003f3f3ff290 */ /* 0x000fe8000fffe03f */
[----:B------:R0:W-:Y:S01]  /*642f0*/  STL.64 [R1+0x5f0], R12 ;  /* 0x0005f00c01007387 */ /* 0x0001e20000100a00 */
[----:B------:R-:W-:Y:S03]  /*64300*/  STL.64 [R1+0x5f8], R14 ;  /* 0x0005f80e01007387 */ /* 0x000fe60000100a00 */
[----:B0-----:R-:W2:Y:S01]  /*64310*/  LDL.LU.64 R12, [R1+0x72d0] ;  /* 0x0072d000010c7983 */ /* 0x001ea20000300a00 */
[----:B------:R-:W3:Y:S02]  /*64320*/  LDL.LU.64 R4, [R1+0xba0] ;  /* 0x000ba00001047983 */ /* 0x000ee40000300a00 */
[----:B------:R-:W3:Y:S02]  /*64330*/  LDL.LU.64 R6, [R1+0xba8] ;  /* 0x000ba80001067983 */ /* 0x000ee40000300a00 */
[----:B------:R-:W2:Y:S01]  /*64340*/  LDL.LU.64 R18, [R1+0x72c8] ;  /* 0x0072c80001127983 */ /* 0x000ea20000300a00 */
[----:B------:R-:W2:Y:S01]  /*64350*/  LDL.LU.64 R16, [R1+0x72c0] ;  /* 0x0072c00001107983 */ /* 0x000ea20000300a00 */
[----:B------:R0:W-:Y:S02]  /*64360*/  STL.64 [R1+0x150], R24 ;  /* 0x0001501801007387 */ /* 0x0001e40000100a00 */
[----:B------:R1:W-:Y:S01]  /*64370*/  STL.64 [R1+0x158], R26 ;  /* 0x0001581a01007387 */ /* 0x0003e20000100a00 */
[----:B0-----:R-:W4:Y:S01]  /*64380*/  LDL.LU.64 R24, [R1+0xb70] ;  /* 0x000b700001187983 */ /* 0x001f220000300a00 */
[----:B-1----:R-:W4:Y:S02]  /*64390*/  LDL.LU.64 R26, [R1+0xb78] ;  /* 0x000b7800011a7983 */ /* 0x002f240000300a00 */
[----:B------:R0:W-:Y:S02]  /*643a0*/  STL.64 [R1+0x7210], R20 ;  /* 0x0072101401007387 */ /* 0x0001e40000100a00 */
        /* <DEDUP_REMOVED lines=19> */
[----:B------:R-:W-:Y:S01]  /*644e0*/  STL.64 [R1+0x3f0], R20 ;  /* 0x0003f01401007387 */ /* 0x000fe20000100a00 */
[----:B------:R0:W-:Y:S02]  /*644f0*/  STL.64 [R1+0x3f8], R22 ;  /* 0x0003f81601007387 */ /* 0x0001e40000100a00 */
[----:B-1----:R-:W3:Y:S02]  /*64500*/  LDL.LU.64 R14, [R1+0x7288] ;  /* 0x00728800010e7983 */ /* 0x002ee40000300a00 */
[----:B0-----:R-:W-:Y:S02]  /*64510*/  IMAD.MOV.U32 R23, RZ, RZ, R12 ;  /* 0x000000ffff177224 */ /* 0x001fe400078e000c */
[----:B------:R-:W-:Y:S02]  /*64520*/  IMAD.MOV.U32 R22, RZ, RZ, R13 ;  /* 0x000000ffff167224 */ /* 0x000fe400078e000d */
[----:B------:R-:W2:Y:S02]  /*64530*/  LDL.LU.64 R12, [R1+0x7280] ;  /* 0x00728000010c7983 */ /* 0x000ea40000300a00 */
[C---:B--2---:R-:W-:Y:S11]  /*64540*/  HMMA.16816.F32.BF16 R8, R16.reuse, R12, R8 ;  /* 0x0000000c1008723c */ /* 0x044ff60000041808 */
[----:B------:R-:W-:Y:S11]  /*64550*/  @!UPT UIADD3 URZ, URZ, URZ, URZ ;  /* 0x0000003f3f3ff290 */ /* 0x000ff6000fffe03f */
[----:B------:R-:W-:Y:S01]  /*64560*/  @!UPT UIADD3 URZ, URZ, URZ, URZ ;  /* 0x0000003f3f3ff290 */ /* 0x000fe2000fffe03f */
[----:B------:R-:W-:Y:S01]  /*64570*/  STL.64 [R1+0x3e0], R8 ;  /* 0x0003e00801007387 */ /* 0x000fe20000100a00 */
[----:B------:R0:W-:Y:S03]  /*64580*/  STL.64 [R1+0x3e8], R10 ;  /* 0x0003e80a01007387 */ /* 0x0001e60000100a00 */
[----:B0-----:R-:W2:Y:S01]  /*64590*/  LDL.LU.64 R10, [R1+0x7278] ;  /* 0x00727800010a7983 */ /* 0x001ea20000300a00 */
[----:B------:R-:W2:Y:S02]  /*645a0*/  LDL.LU.64 R8, [R1+0x7270] ;  /* 0x0072700001087983 */ /* 0x000ea40000300a00 */
[----:B------:R-:W4:Y:S02]  /*645b0*/  LDL.64 R20, [R1+0xc0] ;  /* 0x0000c00001147983 */ /* 0x000f240000100a00 */
[----:B---3--:R-:W-:Y:S01]  /*645c0*/  STL.64 [R1+0x71c0], R14 ;  /* 0x0071c00e01007387 */ /* 0x008fe20000100a00 */
[----:B------:R0:W-:Y:S04]  /*645d0*/  STL.64 [R1+0x71b8], R12 ;  /* 0x0071b80c01007387 */ /* 0x0001e80000100a00 */
[----:B0-----:R-:W3:Y:S01]  /*645e0*/  LDL.64 R12, [R1+0x30] ;  /* 0x00003000010c7983 */ /* 0x001ee20000100a00 */
[C---:B--2---:R-:W-:Y:S11]  /*645f0*/  HMMA.16816.F32.BF16 R4, R16.reuse, R8, R4 ;  /* 0x000000081004723c */ /* 0x044ff60000041804 */
[----:B------:R-:W-:Y:S11]  /*64600*/  @!UPT UIADD3 URZ, URZ, URZ, URZ ;  /* 0x0000003f3f3ff290 */ /* 0x000ff6000fffe03f */
[----:B------:R-:W-:Y:S01]  /*64610*/  @!UPT UIADD3 URZ, URZ, URZ, URZ ;  /* 0x0000003f3f3ff290 */ /* 0x000fe2000fffe03f */
[----:B------:R0:W-:Y:S01]  /*64620*/  STL.64 [R1+0x3d0], R4 ;  /* 0x0003d00401007387 */ /* 0x0001e20000100a00 */
[----:B------:R-:W-:Y:S03]  /*64630*/  STL.64 [R1+0x3d8], R6 ;  /* 0x0003d80601007387 */ /* 0x000fe60000100a00 */
[----:B0-----:R-:W4:Y:S01]  /*64640*/  LDL.LU.64 R4, [R1+0x7268] ;  /* 0x0072680001047983 */ /* 0x001f220000300a00 */
[----:B------:R-:W-:Y:S02]  /*64650*/  STL.64 [R1+0x71b0], R10 ;  /* 0x0071b00a01007387 */ /* 0x000fe40000100a00 */
[----:B------:R4:W-:Y:S02]  /*64660*/  STL.64 [R1+0x71a8], R8 ;  /* 0x0071a80801007387 */ /* 0x0009e40000100a00 */
[C---:B----4-:R-:W-:Y:S01]  /*64670*/  HMMA.16816.F32.BF16 R8, R16.reuse, R4, R24 ;  /* 0x000000041008723c */ /* 0x050fe20000041818 */
[----:B------:R-:W0:Y:S04]  /*64680*/  LDSM.16.MT88.4 R24, [R3+0x20000] ;  /* 0x020000000318783b */ /* 0x000e280000004200 */
[----:B------:R-:W-:Y:S01]  /*64690*/  STL [R1+0x71a0], R4 ;  /* 0x0071a00401007387 */ /* 0x000fe20000100800 */
[----:B------:R1:W-:Y:S11]  /*646a0*/  STL [R1+0x719c], R5 ;  /* 0x00719c0501007387 */ /* 0x0003f60000100800 */
[----:B------:R-:W-:Y:S06]  /*646b0*/  @!UPT UIADD3 URZ, URZ, URZ, URZ ;  /* 0x0000003f3f3ff290 */ /* 0x000fec000fffe03f */
[----:B------:R2:W-:Y:S01]  /*646c0*/  STL.64 [R1+0x3c0], R8 ;  /* 0x0003c00801007387 */ /* 0x0005e20000100a00 */
[----:B------:R-:W-:Y:S02]  /*646d0*/  STL.64 [R1+0x3c8], R10 ;  /* 0x0003c80a01007387 */ /* 0x000fe40000100a00 */
[----:B-1----:R-:W3:Y:S02]  /*646e0*/  LDL.LU.64 R4, [R1+0xb90] ;  /* 0x000b900001047983 */ /* 0x002ee40000300a00 */
[----:B------:R-:W3:Y:S01]  /*646f0*/  LDL.LU.64 R6, [R1+0xb98] ;  /* 0x000b980001067983 */ /* 0x000ee20000300a00 */
[----:B------:R-:W-:Y:S04]  /*64700*/  STL [R1+0x7188], R3 ;  /* 0x0071880301007387 */ /* 0x000fe80000100800 */
[----:B0-----:R-:W-:Y:S01]  /*64710*/  STL.64 [R1+0x70e8], R26 ;  /* 0x0070e81a01007387 */ /* 0x001fe20000100a00 */
[----:B------:R-:W-:Y:S02]  /*64720*/  STL.64 [R1+0x70e0], R24 ;  /* 0x0070e01801007387 */ /* 0x000fe40000100a00 */
[----:B--2---:R-:W2:Y:S02]  /*64730*/  LDL.64 R8, [R1+0x80] ;  /* 0x0000800001087983 */ /* 0x004ea40000100a00 */
[----:B--2---:R0:W-:Y:S04]  /*64740*/  STL.64 [R1+0x7238], R8 ;  /* 0x0072380801007387 */ /* 0x0041e80000100a00 */
[----:B0-----:R-:W2:Y:S01]  /*64750*/  LDL.64 R8, [R1+0xa0] ;  /* 0x0000a00001087983 */ /* 0x001ea20000100a00 */
[----:B---3--:R-:W-:Y:S03]  /*64760*/  HMMA.16816.F32.BF16 R4, R16, R12, R4 ;  /* 0x0000000c1004723c */ /* 0x008fe60000041804 */
[----:B--2---:R0:W-:Y:S04]  /*64770*/  STL.64 [R1+0x7250], R8 ;  /* 0x0072500801007387 */ /* 0x0041e80000100a00 */
[----:B0-----:R-:W2:Y:S11]  /*64780*/  LDL.64 R8, [R1+0xb0] ;  /* 0x0000b00001087983 */ /* 0x001eb60000100a00 */
[----:B------:R-:W-:Y:S05]  /*64790*/  @!UPT UIADD3 URZ, URZ, URZ, URZ ;  /* 0x0000003f3f3ff290 */ /* 0x000fea000fffe03f */
[----:B------:R-:W-:Y:S02]  /*647a0*/  STL.64 [R1+0x3b0], R4 ;  /* 0x0003b00401007387 */ /* 0x000fe40000100a00 */
[----:B------:R0:W-:Y:S02]  /*647b0*/  STL.64 [R1+0x3b8], R6 ;  /* 0x0003b80601007387 */ /* 0x0001e40000100a00 */
[----:B0-----:R-:W-:Y:S02]  /*647c0*/  IMAD.MOV.U32 R7, RZ, RZ, R12 ;  /* 0x000000ffff077224 */ /* 0x001fe400078e000c */
[----:B------:R-:W-:Y:S02]  /*647d0*/  IMAD.MOV.U32 R6, RZ, RZ, R13 ;  /* 0x000000ffff067224 */ /* 0x000fe400078e000d */
[----:B------:R-:W-:Y:S02]  /*647e0*/  IMAD.MOV.U32 R12, RZ, RZ, R23 ;  /* 0x000000ffff0c7224 */ /* 0x000fe400078e0017 */
[----:B------:R-:W-:-:S05]  /*647f0*/  IMAD.MOV.U32 R13, RZ, RZ, R22 ;  /* 0x000000ffff0d7224 */ /* 0x000fca00078e0016 */
[----:B------:R0:W-:Y:S04]  /*64800*/  STL.64 [R1+0x71d8], R12 ;  /* 0x0071d80c01007387 */ /* 0x0001e80000100a00 */
[----:B0-----:R-:W3:Y:S04]  /*64810*/  LDL.64 R12, [R1+0x10] ;  /* 0x00001000010c7983 */ /* 0x001ee80000100a00 */
[----:B---3--:R0:W-:Y:S04]  /*64820*/  STL.64 [R1+0x71e0], R12 ;  /* 0x0071e00c01007387 */ /* 0x0081e80000100a00 */
[----:B0-----:R-:W3:Y:S04]  /*64830*/  LDL.64 R12, [R1+0x20] ;  /* 0x00002000010c7983 */ /* 0x001ee80000100a00 */
[----:B---3--:R0:W-:Y:S04]  /*64840*/  STL.64 [R1+0x7208], R12 ;  /* 0x0072080c01007387 */ /* 0x0081e80000100a00 */
[----:B0-----:R-:W3:Y:S01]  /*64850*/  LDL.LU.64 R12, [R1+0xb80] ;  /* 0x000b8000010c7983 */ /* 0x001ee20000300a00 */
[----:B------:R-:W3:Y:S02]  /*64860*/  LDL.LU.64 R14, [R1+0xb88] ;  /* 0x000b8800010e7983 */ /* 0x000ee40000300a00 */
[----:B------:R-:W-:Y:S02]  /*64870*/  STL [R1+0x7190], R6 ;  /* 0x0071900601007387 */ /* 0x000fe40000100800 */
[----:B------:R3:W-:Y:S02]  /*64880*/  STL [R1+0x718c], R7 ;  /* 0x00718c0701007387 */ /* 0x0007e40000100800 */
[----:B---3--:R-:W-:Y:S11]  /*64890*/  HMMA.16816.F32.BF16 R4, R16, R20, R12 ;  /* 0x000000141004723c */ /* 0x008ff6000004180c */
[----:B------:R-:W-:Y:S11]  /*648a0*/  @!UPT UIADD3 URZ, URZ, URZ, URZ ;  /* 0x0000003f3f3ff290 */ /* 0x000ff6000fffe03f */
[----:B------:R-:W-:Y:S01]  /*648b0*/  @!UPT UIADD3 URZ, URZ, URZ, URZ ;  /* 0x0000003f3f3ff290 */ /* 0x000fe2000fffe03f */
[----:B------:R0:W-:Y:S01]  /*648c0*/  STL.64 [R1+0x700], R4 ;  /* 0x0007000401007387 */ /* 0x0001e20000100a00 */
[----:B------:R1:W-:Y:S03]  /*648d0*/  STL.64 [R1+0x708], R6 ;  /* 0x0007080601007387 */ /* 0x0003e60000100a00 */
[----:B0-----:R-:W3:Y:S01]  /*648e0*/  LDL.LU.64 R4, [R1+0x9c0] ;  /* 0x0009c00001047983 */ /* 0x001ee20000300a00 */
[----:B-1----:R-:W4:Y:S03]  /*648f0*/  LDL.LU.64 R6, [R1+0x9c8] ;  /* 0x0009c80001067983 */ /* 0x002f260000300a00 */
[----:B----4-:R-:W-:Y:S01]  /*64900*/  STL.64 [R1+0x7248], R6 ;  /* 0x0072480601007387 */ /* 0x010fe20000100a00 */
[----:B---3--:R0:W-:Y:S03]  /*64910*/  STL.64 [R1+0x7240], R4 ;  /* 0x0072400401007387 */ /* 0x0081e60000100a00 */
[----:B0-----:R-:W3:Y:S01]  /*64920*/  LDL.LU.64 R4, [R1+0x9d0] ;  /* 0x0009d00001047983 */ /* 0x001ee20000300a00 */
[----:B------:R-:W4:Y:S02]  /*64930*/  LDL.LU.64 R6, [R1+0x9d8] ;  /* 0x0009d80001067983 */ /* 0x000f240000300a00 */
[----:B------:R-:W-:-:S02]  /*64940*/  IMAD.MOV.U32 R27, RZ, RZ, R20 ;  /* 0x000000ffff1b7224 */ /* 0x000fc400078e0014 */
[----:B------:R-:W-:Y:S02]  /*64950*/  IMAD.MOV.U32 R26, RZ, RZ, R21 ;  /* 0x000000ffff1a7224 */ /* 0x000fe400078e0015 */
[----:B------:R-:W-:Y:S02]  /*64960*/  IMAD.MOV.U32 R20, RZ, RZ, R2 ;  /* 0x000000ffff147224 */ /* 0x000fe400078e0002 */
[----:B------:R-:W-:Y:S01]  /*64970*/  IMAD.MOV.U32 R21, RZ, RZ, R0 ;  /* 0x000000ffff157224 */ /* 0x000fe200078e0000 */
[----:B----4-:R-:W-:Y:S01]  /*64980*/  STL.64 [R1+0x7260], R6 ;  /* 0x0072600601007387 */ /* 0x010fe20000100a00 */
[----:B---3--:R0:W-:Y:S03]  /*64990*/  STL.64 [R1+0x7258], R4 ;  /* 0x0072580401007387 */ /* 0x0081e60000100a00 */
[----:B0-----:R-:W3:Y:S01]  /*649a0*/  LDL.LU.64 R4, [R1+0x9f0] ;  /* 0x0009f00001047983 */ /* 0x001ee20000300a00 */
[----:B------:R-:W3:Y:S02]  /*649b0*/  LDL.LU.64 R6, [R1+0x9f8] ;  /* 0x0009f80001067983 */ /* 0x000ee40000300a00 */
[----:B------:R-:W4:Y:S02]  /*649c0*/  LDL.LU.64 R12, [R1+0x6b0] ;  /* 0x0006b000010c7983 */ /* 0x000f240000300a00 */
[----:B------:R-:W4:Y:S01]  /*649d0*/  LDL.LU.64 R14, [R1+0x6b8] ;  /* 0x0006b800010e7983 */ /* 0x000f220000300a00 */
[----:B------:R0:W-:Y:S04]  /*649e0*/  STL.64 [R1+0x7228], R20 ;  /* 0x0072281401007387 */ /* 0x0001e80000100a00 */
[----:B0-----:R-:W4:Y:S01]  /*649f0*/  LDL.64 R20, [R1+0x60] ;  /* 0x0000600001147983 */ /* 0x001f220000100a00 */
[----:B------:R-:W-:-:S02]  /*64a00*/  IMAD.MOV.U32 R24, RZ, RZ, R29 ;  /* 0x000000ffff187224 */ /* 0x000fc400078e001d */
[----:B------:R-:W-:Y:S02]  /*64a10*/  IMAD.MOV.U32 R25, RZ, RZ, R28 ;  /* 0x000000ffff197224 */ /* 0x000fe400078e001c */
[----:B--2---:R-:W-:Y:S02]  /*64a20*/  IMAD.MOV.U32 R29, RZ, RZ, R8 ;  /* 0x000000ffff1d7224 */ /* 0x004fe400078e0008 */
[----:B------:R-:W-:Y:S01]  /*64a30*/  IMAD.MOV.U32 R28, RZ, RZ, R9 ;  /* 0x000000ffff1c7224 */ /* 0x000fe200078e0009 */
[C---:B---3--:R-:W-:Y:S01]  /*64a40*/  HMMA.16816.F32.BF16 R4, R16.reuse, R8, R4 ;  /* 0x000000081004723c */ /* 0x048fe20000041804 */
[----:B----4-:R0:W-:Y:S04]  /*64a50*/  STL.64 [R1+0x7230], R20 ;  /* 0x0072301401007387 */ /* 0x0101e80000100a00 */
[----:B0-----:R-:W2:Y:S01]  /*64a60*/  LDL.64 R20, [R1+0x90] ;  /* 0x0000900001147983 */ /* 0x001ea20000100a00 */
[----:B------:R-:W-:Y:S02]  /*64a70*/  STL [R1+0x7198], R26 ;  /* 0x0071981a01007387 */ /* 0x000fe40000100800 */
[----:B------:R-:W-:Y:S11]  /*64a80*/  STL [R1+0x7194], R27 ;  /* 0x0071941b01007387 */ /* 0x000ff60000100800 */
[----:B------:R-:W-:Y:S04]  /*64a90*/  @!UPT UIADD3 URZ, URZ, URZ, URZ ;  /* 0x0000003f3f3ff290 */ /* 0x000fe8000fffe03f */
[----:B------:R-:W-:Y:S01]  /*64aa0*/  STL.64 [R1+0x6f0], R4 ;  /* 0x0006f00401007387 */ /* 0x000fe20000100a00 */
[----:B------:R0:W-:Y:S04]  /*64ab0*/  STL.64 [R1+0x6f8], R6 ;  /* 0x0006f80601007387 */ /* 0x0001e80000100a00 */
[----:B0-----:R-:W3:Y:S01]  /*64ac0*/  LDL.LU.64 R6, [R1+0x7260] ;  /* 0x0072600001067983 */ /* 0x001ee20000300a00 */
[----:B------:R-:W3:Y:S02]  /*64ad0*/  LDL.LU.64 R4, [R1+0x7258] ;  /* 0x0072580001047983 */ /* 0x000ee40000300a00 */
[----:B------:R-:W3:Y:S02]  /*64ae0*/  LDL.LU.64 R8, [R1+0x7250] ;  /* 0x0072500001087983 */ /* 0x000ee40000300a00 */
[C---:B---3--:R-:W-:Y:S01]  /*64af0*/  HMMA.16816.F32.BF16 R4, R16.reuse, R8, R4 ;  /* 0x000000081004723c */ /* 0x048fe20000041804 */
[----:B------:R-:W-:Y:S11]  /*64b00*/  IMAD.MOV.U32 R3, RZ, RZ, R8 ;  /* 0x000000ffff037224 */ /* 0x000ff600078e0008 */
[----:B------:R-:W-:Y:S11]  /*64b10*/  @!UPT UIADD3 URZ, URZ, URZ, URZ ;  /* 0x0000003f3f3ff290 */ /* 0x000ff6000fffe03f */
[----:B------:R-:W-:Y:S01]  /*64b20*/  STL.64 [R1+0x6e0], R4 ;  /* 0x0006e00401007387 */ /* 0x000fe20000100a00 */
[----:B------:R0:W-:Y:S03]  /*64b30*/  STL.64 [R1+0x6e8], R6 ;  /* 0x0006e80601007387 */ /* 0x0001e60000100a00 */
[----:B0-----:R-:W2:Y:S01]  /*64b40*/  LDL.LU.64 R6, [R1+0x7248] ;  /* 0x0072480001067983 */ /* 0x001ea20000300a00 */
[----:B------:R-:W2:Y:S02]  /*64b50*/  LDL.LU.64 R4, [R1+0x7240] ;  /* 0x0072400001047983 */ /* 0x000ea40000300a00 */
[----:B------:R-:W3:Y:S01]  /*64b60*/  LDL.LU.64 R8, [R1+0x7238] ;  /* 0x0072380001087983 */ /* 0x000ee20000300a00 */
[C---:B--2---:R-:W-:Y:S08]  /*64b70*/  HMMA.16816.F32.BF16 R4, R16.reuse, R20, R4 ;  /* 0x000000141004723c */ /* 0x044ff00000041804 */
[----:B---3--:R-:W-:Y:S11]  /*64b80*/  HMMA.16816.F32.BF16 R12, R16, R8, R12 ;  /* 0x00000008100c723c */ /* 0x008ff6000004180c */
[----:B------:R-:W-:Y:S04]  /*64b90*/  @!UPT UIADD3 URZ, URZ, URZ, URZ ;  /* 0x0000003f3f3ff290 */ /* 0x000fe8000fffe03f */
[----:B------:R-:W-:Y:S01]  /*64ba0*/  STL.64 [R1+0x6d0], R4 ;  /* 0x0006d00401007387 */ /* 0x000fe20000100a00 */
[----:B------:R0:W-:Y:S07]  /*64bb0*/  STL.64 [R1+0x6d8], R6 ;  /* 0x0006d80601007387 */ /* 0x0001ee0000100a00 */
[----:B------:R1:W-:Y:S02]  /*64bc0*/  STL.64 [R1+0x6c0], R12 ;  /* 0x0006c00c01007387 */ /* 0x0003e40000100a00 */
[----:B------:R2:W-:Y:S02]  /*64bd0*/  STL.64 [R1+0x6c8], R14 ;  /* 0x0006c80e01007387 */ /* 0x0005e40000100a00 */
[----:B0-----:R-:W-:-:S02]  /*64be0*/  IMAD.MOV.U32 R6, RZ, RZ, R20 ;  /* 0x000000ffff067224 */ /* 0x001fc400078e0014 */
[----:B------:R-:W-:Y:S02]  /*64bf0*/  IMAD.MOV.U32 R7, RZ, RZ, R21 ;  /* 0x000000ffff077224 */ /* 0x000fe400078e0015 */
[----:B------:R-:W3:Y:S01]  /*64c00*/  LDL.LU.64 R20, [R1+0x570] ;  /* 0x0005700001147983 */ /* 0x000ee20000300a00 */
[----:B------:R-:W3:Y:S02]  /*64c10*/  LDL.LU.64 R22, [R1+0x578] ;  /* 0x0005780001167983 */ /* 0x000ee40000300a00 */
[----:B-1----:R-:W4:Y:S02]  /*64c20*/  LDL.LU.64 R12, [R1+0x2d0] ;  /* 0x0002d000010c7983 */ /* 0x002f240000300a00 */
[----:B--2---:R-:W2:Y:S02]  /*64c30*/  LDL.LU.64 R14, [R1+0x2d8] ;  /* 0x0002d800010e7983 */ /* 0x004ea40000300a00 */
[----:B------:R-:W-:Y:S02]  /*64c40*/  IMAD.MOV.U32 R4, RZ, RZ, R8 ;  /* 0x000000ffff047224 */ /* 0x000fe400078e0008 */
[----:B------:R-:W-:Y:S01]  /*64c50*/  IMAD.MOV.U32 R5, RZ, RZ, R9 ;  /* 0x000000ffff057224 */ /* 0x000fe200078e0009 */
[----:B--2---:R-:W-:Y:S01]  /*64c60*/  STL.64 [R1+0x7220], R14 ;  /* 0x0072200e01007387 */ /* 0x004fe20000100a00 */
[----:B----4-:R0:W-:Y:S03]  /*64c70*/  STL.64 [R1+0x7218], R12 ;  /* 0x0072180c01007387 */ /* 0x0101e60000100a00 */
[----:B0-----:R-:W2:Y:S01]  /*64c80*/  LDL.LU.64 R12, [R1+0x510] ;  /* 0x00051000010c7983 */ /* 0x001ea20000300a00 */
[----:B------:R-:W2:Y:S02]  /*64c90*/  LDL.LU.64 R14, [R1+0x518] ;  /* 0x00051800010e7983 */ /* 0x000ea40000300a00 */
[----:B------:R-:W-:Y:S02]  /*64ca0*/  STL.64 [R1+0x71d0], R6 ;  /* 0x0071d00601007387 */ /* 0x000fe40000100a00 */
[----:B------:R0:W-:Y:S02]  /*64cb0*/  STL.64 [R1+0x71c8], R4 ;  /* 0x0071c80401007387 */ /* 0x0001e40000100a00 */
[----:B0-----:R-:W4:Y:S01]  /*64cc0*/  LDL.LU.64 R4, [R1+0xc90] ;  /* 0x000c900001047983 */ /* 0x001f220000300a00 */
[----:B------:R-:W2:Y:S01]  /*64cd0*/  LDL.LU.64 R6, [R1+0xc98] ;  /* 0x000c980001067983 */ /* 0x000ea20000300a00 */
[C---:B---3--:R-:W-:Y:S02]  /*64ce0*/  HMMA.16816.F32.BF16 R20, R16.reuse, R24, R20 ;  /* 0x000000181014723c */ /* 0x048fe40000041814 */
[----:B--2---:R-:W-:Y:S01]  /*64cf0*/  STL.64 [R1+0x71f0], R6 ;  /* 0x0071f00601007387 */ /* 0x004fe20000100a00 */
[----:B----4-:R0:W-:Y:S03]  /*64d00*/  STL.64 [R1+0x71e8], R4 ;  /* 0x0071e80401007387 */ /* 0x0101e60000100a00 */
[----:B0-----:R-:W2:Y:S01]  /*64d10*/  LDL.LU.64 R4, [R1+0xcb0] ;  /* 0x000cb00001047983 */ /* 0x001ea20000300a00 */
[----:B------:R-:W2:Y:S02]  /*64d20*/  LDL.LU.64 R6, [R1+0xcb8] ;  /* 0x000cb80001067983 */ /* 0x000ea40000300a00 */
[----:B------:R-:W3:Y:S02]  /*64d30*/  LDL.LU.64 R8, [R1+0xc80] ;  /* 0x000c800001087983 */ /* 0x000ee40000300a00 */
[----:B------:R-:W3:Y:S11]  /*64d40*/  LDL.LU.64 R10, [R1+0xc88] ;  /* 0x000c8800010a7983 */ /* 0x000ef60000300a00 */
[----:B------:R-:W-:Y:S01]  /*64d50*/  @!UPT UIADD3 URZ, URZ, URZ, URZ ;  /* 0x0000003f3f3ff290 */ /* 0x000fe2000fffe03f */
[----:B------:R0:W-:Y:S01]  /*64d60*/  STL.64 [R1+0x6b0], R20 ;  /* 0x0006b01401007387 */ /* 0x0001e20000100a00 */
[----:B------:R-:W-:Y:S03]  /*64d70*/  STL.64 [R1+0x6b8], R22 ;  /* 0x0006b81601007387 */ /* 0x000fe60000100a00 */
[----:B0-----:R-:W4:Y:S01]  /*64d80*/  LDL.LU.64 R20, [R1+0x7230] ;  /* 0x0072300001147983 */ /* 0x001f220000300a00 */
[----:B------:R0:W-:Y:S03]  /*64d90*/  STL.64 [R1+0x7108], R24 ;  /* 0x0071081801007387 */ /* 0x0001e60000100a00 */
[----:B0-----:R-:W4:Y:S01]  /*64da0*/  LDL.LU.64 R24, [R1+0x520] ;  /* 0x0005200001187983 */ /* 0x001f220000300a00 */
[----:B------:R-:W4:Y:S02]  /*64db0*/  LDL.LU.64 R26, [R1+0x528] ;  /* 0x00052800011a7983 */ /* 0x000f240000300a00 */
[C---:B----4-:R-:W-:Y:S11]  /*64dc0*/  HMMA.16816.F32.BF16 R24, R16.reuse, R20, R24 ;  /* 0x000000141018723c */ /* 0x050ff60000041818 */
[----:B------:R-:W-:Y:S11]  /*64dd0*/  @!UPT UIADD3 URZ, URZ, URZ, URZ ;  /* 0x0000003f3f3ff290 */ /* 0x000ff6000fffe03f */
[----:B------:R-:W-:Y:S01]  /*64de0*/  @!UPT UIADD3 URZ, URZ, URZ, URZ ;  /* 0x0000003f3f3ff290 */ /* 0x000fe2000fffe03f */
[----:B------:R-:W-:Y:S01]  /*64df0*/  STL.64 [R1+0x6a0], R24 ;  /* 0x0006a01801007387 */ /* 0x000fe20000100a00 */
[----:B------:R0:W-:Y:S02]  /*64e00*/  STL.64 [R1+0x6a8], R26 ;  /* 0x0006a81a01007387 */ /* 0x0001e40000100a00 */
[----:B0-----:R-:W-:Y:S02]  /*64e10*/  IMAD.MOV.U32 R26, RZ, RZ, R20 ;  /* 0x000000ffff1a7224 */ /* 0x001fe400078e0014 */
[----:B------:R-:W-:Y:S02]  /*64e20*/  IMAD.MOV.U32 R27, RZ, RZ, R21 ;  /* 0x000000ffff1b7224 */ /* 0x000fe400078e0015 */
[----:B------:R-:W4:Y:S02]  /*64e30*/  LDL.LU.64 R20, [R1+0x7228] ;  /* 0x0072280001147983 */ /* 0x000f240000300a00 */
[C---:B----4-:R-:W-:Y:S02]  /*64e40*/  HMMA.16816.F32.BF16 R20, R16.reuse, R20, R12 ;  /* 0x000000141014723c */ /* 0x050fe4000004180c */
[----:B------:R-:W4:Y:S01]  /*64e50*/  LDL.LU.64 R14, [R1+0x7220] ;  /* 0x00722000010e7983 */ /* 0x000f220000300a00 */
[----:B------:R-:W4:Y:S11]  /*64e60*/  LDL.LU.64 R12, [R1+0x7218] ;  /* 0x00721800010c7983 */ /* 0x000f360000300a00 */
[----:B------:R-:W-:Y:S09]  /*64e70*/  @!UPT UIADD3 URZ, URZ, URZ, URZ ;  /* 0x0000003f3f3ff290 */ /* 0x000ff2000fffe03f */
        /* <DEDUP_REMOVED lines=9> */
[----:B------:R1:W-:Y:S03]  /*64f10*/  STL.64 [R1+0x3a8], R18 ;  /* 0x0003a81201007387 */ /* 0x0003e60000100a00 */
[----:B0-----:R-:W4:Y:S01]  /*64f20*/  LDL.LU.64 R16, [R1+0xca0] ;  /* 0x000ca00001107983 */ /* 0x001f220000300a00 */
[----:B-1----:R-:W4:Y:S01]  /*64f30*/  LDL.LU.64 R18, [R1+0xca8] ;  /* 0x000ca80001127983 */ /* 0x002f220000300a00 */
[C---:B--2---:R-:W-:Y:S01]  /*64f40*/  HMMA.16816.F32.BF16 R4, R20.reuse, R12, R4 ;  /* 0x0000000c1404723c */ /* 0x044fe20000041804 */
[----:B------:R-:W-:Y:S02]  /*64f50*/  IMAD.MOV.U32 R2, RZ, RZ, R12 ;  /* 0x000000ffff027224 */ /* 0x000fe400078e000c */
[----:B------:R-:W-:Y:S11]  /*64f60*/  IMAD.MOV.U32 R0, RZ, RZ, R13 ;  /* 0x000000ffff007224 */ /* 0x000ff600078e000d */
[----:B------:R-:W-:Y:S09]  /*64f70*/  @!UPT UIADD3 URZ, URZ, URZ, URZ ;  /* 0x0000003f3f3ff290 */ /* 0x000ff2000fffe03f */
[----:B------:R-:W-:Y:S01]  /*64f80*/  STL.64 [R1+0x5e0], R4 ;  /* 0x0005e00401007387 */ /* 0x000fe20000100a00 */
[----:B------:R0:W-:Y:S03]  /*64f90*/  STL.64 [R1+0x5e8], R6 ;  /* 0x0005e80601007387 */ /* 0x0001e60000100a00 */
[----:B0-----:R-:W2:Y:S01]  /*64fa0*/  LDL.LU.64 R6, [R1+0x71f0] ;  /* 0x0071f00001067983 */ /* 0x001ea20000300a00 */
[----:B------:R-:W2:Y:S02]  /*64fb0*/  LDL.LU.64 R4, [R1+0x71e8] ;  /* 0x0071e80001047983 */ /* 0x000ea40000300a00 */
[----:B------:R-:W4:Y:S02]  /*64fc0*/  LDL.LU.64 R12, [R1+0x71e0] ;  /* 0x0071e000010c7983 */ /* 0x000f240000300a00 */
[C---:B----4-:R-:W-:Y:S11]  /*64fd0*/  HMMA.16816.F32.BF16 R16, R20.reuse, R12, R16 ;  /* 0x0000000c1410723c */ /* 0x050ff60000041810 */
[----:B------:R-:W-:Y:S11]  /*64fe0*/  @!UPT UIADD3 URZ, URZ, URZ, URZ ;  /* 0x0000003f3f3ff290 */ /* 0x000ff6000fffe03f */
[----:B------:R-:W-:Y:S01]  /*64ff0*/  @!UPT UIADD3 URZ, URZ, URZ, URZ ;  /* 0x0000003f3f3ff290 */ /* 0x000fe2000fffe03f */
[----:B------:R0:W-:Y:S01]  /*65000*/  STL.64 [R1+0x5d0], R16 ;  /* 0x0005d01001007387 */ /* 0x0001e20000100a00 */
[----:B------:R-:W-:Y:S02]  /*65010*/  STL.64 [R1+0x5d8], R18 ;  /* 0x0005d81201007387 */ /* 0x000fe40000100a00 */
[----:B0-----:R-:W-:Y:S02]  /*65020*/  IMAD.MOV.U32 R17, RZ, RZ, R12 ;  /* 0x000000ffff117224 */ /* 0x001fe400078e000c */
[----:B------:R-:W-:Y:S02]  /*65030*/  IMAD.MOV.U32 R16, RZ, RZ, R13 ;  /* 0x000000ffff107224 */ /* 0x000fe400078e000d */
[----:B------:R-:W2:Y:S02]  /*65040*/  LDL.LU.64 R12, [R1+0x71d8] ;  /* 0x0071d800010c7983 */ /* 0x000ea40000300a00 */
[C---:B--2---:R-:W-:Y:S02]  /*65050*/  HMMA.16816.F32.BF16 R12, R20.reuse, R12, R4 ;  /* 0x0000000c140c723c */ /* 0x044fe40000041804 */
[----:B------:R-:W2:Y:S01]  /*65060*/  LDL.LU.64 R6, [R1+0x71d0] ;  /* 0x0071d00001067983 */ /* 0x000ea20000300a00 */
[----:B------:R-:W4:Y:S11]  /*65070*/  LDL.LU.64 R4, [R1+0x71c8] ;  /* 0x0071c80001047983 */ /* 0x000f360000300a00 */
[----:B------:R-:W-:Y:S09]  /*65080*/  @!UPT UIADD3 URZ, URZ, URZ, URZ ;  /* 0x0000003f3f3ff290 */ /* 0x000ff2000fffe03f */
[----:B------:R-:W-:Y:S01]  /*65090*/  STL.64 [R1+0x5c0], R12 ;  /* 0x0005c00c01007387 */ /* 0x000fe20000100a00 */
[----:B------:R0:W-:Y:S03]  /*650a0*/  STL.64 [R1+0x5c8], R14 ;  /* 0x0005c80e01007387 */ /* 0x0001e60000100a00 */
[----:B0-----:R-:W2:Y:S01]  /*650b0*/  LDL.LU.64 R14, [R1+0x71c0] ;  /* 0x0071c000010e7983 */ /* 0x001ea20000300a00 */
[----:B------:R-:W3:Y:S02]  /*650c0*/  LDL.LU.64 R12, [R1+0x71b8] ;  /* 0x0071b800010c7983 */ /* 0x000ee40000300a00 */
[----:B---3--:R-:W-:Y:S11]  /*650d0*/  HMMA.16816.F32.BF16 R8, R20, R12, R8 ;  /* 0x0000000c1408723c */ /* 0x008ff60000041808 */
[----:B------:R-:W-:Y:S11]  /*650e0*/  @!UPT UIADD3 URZ, URZ, URZ, URZ ;  /* 0x0000003f3f3ff290 */ /* 0x000ff6000fffe03f */
[----:B------:R-:W-:Y:S01]  /*650f0*/  @!UPT UIADD3 URZ, URZ, URZ, URZ ;  /* 0x0000003f3f3ff290 */ /* 0x000fe2000fffe03f */
[----:B------:R-:W-:Y:S01]  /*65100*/  STL.64 [R1+0x5b0], R8 ;  /* 0x0005b00801007387 */ /* 0x000fe20000100a00 */
[----:B------:R0:W-:Y:S03]  /*65110*/  STL.64 [R1+0x5b8], R10 ;  /* 0x0005b80a01007387 */ /* 0x0001e60000100a00 */
[----:B0-----:R-:W3:Y:S01]  /*65120*/  LDL.LU.64 R10, [R1+0x71b0] ;  /* 0x0071b000010a7983 */ /* 0x001ee20000300a00 */
[----:B------:R-:W3:Y:S02]  /*65130*/  LDL.LU.64 R8, [R1+0x71a8] ;  /* 0x0071a80001087983 */ /* 0x000ee40000300a00 */
[----:B--2---:R-:W-:Y:S02]  /*65140*/  STL.64 [R1+0x70a8], R14 ;  /* 0x0070a80e01007387 */ /* 0x004fe40000100a00 */
[----:B------:R0:W-:Y:S02]  /*65150*/  STL.64 [R1+0x70a0], R12 ;  /* 0x0070a00c01007387 */ /* 0x0001e40000100a00 */
[----:B0-----:R-:W3:Y:S01]  /*65160*/  LDL.LU.64 R12, [R1+0xaa0] ;  /* 0x000aa000010c7983 */ /* 0x001ee20000300a00 */
[----:B------:R-:W3:Y:S02]  /*65170*/  LDL.LU.64 R14, [R1+0xaa8] ;  /* 0x000aa800010e7983 */ /* 0x000ee40000300a00 */
[----:B----4-:R-:W-:-:S02]  /*65180*/  IMAD.MOV.U32 R24, RZ, RZ, R4 ;  /* 0x000000ffff187224 */ /* 0x010fc400078e0004 */
[----:B------:R-:W-:Y:S01]  /*65190*/  IMAD.MOV.U32 R25, RZ, RZ, R5 ;  /* 0x000000ffff197224 */ /* 0x000fe200078e0005 */
[----:B------:R-:W2:Y:S01]  /*651a0*/  LDL.LU R4, [R1+0x71a0] ;  /* 0x0071a00001047983 */ /* 0x000ea20000300800 */
[----:B---3--:R-:W-:Y:S11]  /*651b0*/  HMMA.16816.F32.BF16 R12, R20, R8, R12 ;  /* 0x00000008140c723c */ /* 0x008ff6000004180c */
[----:B------:R-:W-:Y:S11]  /*651c0*/  @!UPT UIADD3 URZ, URZ, URZ, URZ ;  /* 0x0000003f3f3ff290 */ /* 0x000ff6000fffe03f */
[----:B------:R-:W-:Y:S01]  /*651d0*/  @!UPT UIADD3 URZ, URZ, URZ, URZ ;  /* 0x0000003f3f3ff290 */ /* 0x000fe2000fffe03f */
[----:B------:R0:W-:Y:S01]  /*651e0*/  STL.64 [R1+0x5a0], R12 ;  /* 0x0005a00c01007387 */ /* 0x0001e20000100a00 */
[----:B------:R-:W-:Y:S02]  /*651f0*/  STL.64 [R1+0x5a8], R14 ;  /* 0x0005a80e01007387 */ /* 0x000fe40000100a00 */
[----:B------:R-:W2:Y:S02]  /*65200*/  LDL.LU R5, [R1+0x719c] ;  /* 0x00719c0001057983 */ /* 0x000ea40000300800 */
[----:B------:R-:W-:Y:S01]  /*65210*/  STL.64 [R1+0x7120], R24 ;  /* 0x0071201801007387 */ /* 0x000fe20000100a00 */
[----:B0-----:R-:W3:Y:S04]  /*65220*/  LDL.LU.64 R12, [R1] ;  /* 0x00000000010c7983 */ /* 0x001ee80000300a00 */
[----:B---3--:R0:W-:Y:S04]  /*65230*/  STL.64 [R1+0x70b0], R12 ;  /* 0x0070b00c01007387 */ /* 0x0081e80000100a00 */
[----:B0-----:R-:W2:Y:S01]  /*65240*/  LDL.LU.64 R12, [R1+0xa70] ;  /* 0x000a7000010c7983 */ /* 0x001ea20000300a00 */
[----:B------:R-:W2:Y:S02]  /*65250*/  LDL.LU.64 R14, [R1+0xa78] ;  /* 0x000a7800010e7983 */ /* 0x000ea40000300a00 */
[----:B------:R-:W-:Y:S02]  /*65260*/  STL.64 [R1+0x7098], R10 ;  /* 0x0070980a01007387 */ /* 0x000fe40000100a00 */
[----:B------:R0:W-:Y:S02]  /*65270*/  STL.64 [R1+0x7090], R8 ;  /* 0x0070900801007387 */ /* 0x0001e40000100a00 */
[----:B0-----:R-:W-:-:S02]  /*65280*/  IMAD.MOV.U32 R8, RZ, RZ, R26 ;  /* 0x000000ffff087224 */ /* 0x001fc400078e001a */
[----:B------:R-:W-:Y:S01]  /*65290*/  IMAD.MOV.U32 R9, RZ, RZ, R27 ;  /* 0x000000ffff097224 */ /* 0x000fe200078e001b */
[----:B------:R-:W3:Y:S01]  /*652a0*/  LDL.LU R26, [R1+0x7198] ;  /* 0x00719800011a7983 */ /* 0x000ee20000300800 */
[----:B------:R-:W4:Y:S03]  /*652b0*/  LDL.LU R27, [R1+0x7194] ;  /* 0x00719400011b7983 */ /* 0x000f260000300800 */
[----:B------:R2:W-:Y:S02]  /*652c0*/  STL.64 [R1+0x7100], R8 ;  /* 0x0071000801007387 */ /* 0x0005e40000100a00 */
[----:B--2---:R-:W-:Y:S07]  /*652d0*/  HMMA.16816.F32.BF16 R8, R20, R4, R12 ;  /* 0x000000041408723c */ /* 0x004fee000004180c */
[----:B------:R-:W-:-:S02]  /*652e0*/  IMAD.MOV.U32 R12, RZ, RZ, R17 ;  /* 0x000000ffff0c7224 */ /* 0x000fc400078e0011 */
[----:B------:R-:W-:Y:S11]  /*652f0*/  IMAD.MOV.U32 R13, RZ, RZ, R16 ;  /* 0x000000ffff0d7224 */ /* 0x000ff600078e0010 */
[----:B------:R-:W-:Y:S03]  /*65300*/  @!UPT UIADD3 URZ, URZ, URZ, URZ ;  /* 0x0000003f3f3ff290 */ /* 0x000fe6000fffe03f */
[----:B------:R-:W-:Y:S01]  /*65310*/  STL.64 [R1+0x590], R8 ;  /* 0x0005900801007387 */ /* 0x000fe20000100a00 */
[----:B------:R-:W-:Y:S02]  /*65320*/  STL.64 [R1+0x598], R10 ;  /* 0x0005980a01007387 */ /* 0x000fe40000100a00 */
[----:B------:R-:W-:Y:S02]  /*65330*/  STL.64 [R1+0x70c8], R12 ;  /* 0x0070c80c01007387 */ /* 0x000fe40000100a00 */
[----:B------:R0:W-:Y:S02]  /*65340*/  STL.64 [R1+0x7088], R4 ;  /* 0x0070880401007387 */ /* 0x0001e40000100a00 */
[----:B0-----:R-:W2:Y:S04]  /*65350*/  LDL.LU.64 R4, [R1+0x40] ;  /* 0x0000400001047983 */ /* 0x001ea80000300a00 */
[----:B--2---:R0:W-:Y:S02]  /*65360*/  STL.64 [R1+0x70f0], R4 ;  /* 0x0070f00401007387 */ /* 0x0041e40000100a00 */
[----:B0-----:R-:W-:-:S02]  /*65370*/  IMAD.MOV.U32 R4, RZ, RZ, R6 ;  /* 0x000000ffff047224 */ /* 0x001fc400078e0006 */
[----:B------:R-:W-:Y:S01]  /*65380*/  IMAD.MOV.U32 R5, RZ, RZ, R7 ;  /* 0x000000ffff057224 */ /* 0x000fe200078e0007 */
[----:B------:R-:W2:Y:S01]  /*65390*/  LDL.LU R6, [R1+0x7190] ;  /* 0x0071900001067983 */ /* 0x000ea20000300800 */
[----:B------:R-:W2:Y:S03]  /*653a0*/  LDL.LU R7, [R1+0x718c] ;  /* 0x00718c0001077983 */ /* 0x000ea60000300800 */
[----:B------:R0:W-:Y:S02]  /*653b0*/  STL.64 [R1+0x7128], R4 ;  /* 0x0071280401007387 */ /* 0x0001e40000100a00 */
[----:B0-----:R-:W-:Y:S02]  /*653c0*/  IMAD.MOV.U32 R4, RZ, RZ, R3 ;  /* 0x000000ffff047224 */ /* 0x001fe400078e0003 */
[----:B------:R-:W2:Y:S01]  /*653d0*/  LDL.LU R3, [R1+0x7188] ;  /* 0x0071880001037983 */ /* 0x000ea20000300800 */
[----:B------:R-:W3:Y:S02]  /*653e0*/  LDL R5, [R1+0xa4] ;  /* 0x0000a40001057983 */ /* 0x000ee40000100800 */
[----:B------:R-:W-:-:S02]  /*653f0*/  IMAD.MOV.U32 R12, RZ, RZ, R2 ;  /* 0x000000ffff0c7224 */ /* 0x000fc400078e0002 */
[----:B------:R-:W-:Y:S01]  /*65400*/  IMAD.MOV.U32 R13, RZ, RZ, R0 ;  /* 0x000000ffff0d7224 */ /* 0x000fe200078e0000 */
[----:B--2---:R-:W0:Y:S04]  /*65410*/  LDSM.16.MT88.4 R16, [R3+0x20080] ;  /* 0x020080000310783b */ /* 0x004e280000004200 */
[----:B---3--:R1:W-:Y:S02]  /*65420*/  STL.64 [R1+0x7140], R4 ;  /* 0x0071400401007387 */ /* 0x0083e40000100a00 */
[----:B-1----:R-:W-:Y:S02]  /*65430*/  IMAD.MOV.U32 R4, RZ, RZ, R29 ;  /* 0x000000ffff047224 */ /* 0x002fe400078e001d */
[----:B------:R-:W-:-:S05]  /*65440*/  IMAD.MOV.U32 R5, RZ, RZ, R28 ;  /* 0x000000ffff057224 */ /* 0x000fca00078e001c */
[----:B------:R4:W-:Y:S02]  /*65450*/  STL.64 [R1+0x7158], R4 ;  /* 0x0071580401007387 */ /* 0x0009e40000100a00 */
[----:B----4-:R-:W-:Y:S02]  /*65460*/  IMAD.MOV.U32 R4, RZ, RZ, R27 ;  /* 0x000000ffff047224 */ /* 0x010fe400078e001b */
[----:B------:R-:W-:-:S05]  /*65470*/  IMAD.MOV.U32 R5, RZ, RZ, R26 ;  /* 0x000000ffff057224 */ /* 0x000fca00078e001a */
[----:B------:R-:W-:Y:S01]  /*65480*/  STL.64 [R1+0x7170], R4 ;  /* 0x0071700401007387 */ /* 0x000fe20000100a00 */
[----:B------:R-:W2:Y:S02]  /*65490*/  LDL.LU.64 R24, [R1+0x920] ;  /* 0x0009200001187983 */ /* 0x000ea40000300a00 */
[----:B------:R-:W3:Y:S02]  /*654a0*/  LDL.LU.64 R26, [R1+0x928] ;  /* 0x00092800011a7983 */ /* 0x000ee40000300a00 */
[----:B---3--:R-:W-:Y:S01]  /*654b0*/  STL.64 [R1+0x7138], R26 ;  /* 0x0071381a01007387 */ /* 0x008fe20000100a00 */
[----:B--2---:R1:W-:Y:S03]  /*654c0*/  STL.64 [R1+0x7130], R24 ;  /* 0x0071301801007387 */ /* 0x0043e60000100a00 */
        /* <DEDUP_REMOVED lines=10> */
[----:B------:R-:W-:-:S02]  /*65570*/  IMAD.MOV.U32 R4, RZ, RZ, R7 ;  /* 0x000000ffff047224 */ /* 0x000fc400078e0007 */
[----:B------:R-:W-:Y:S01]  /*65580*/  IMAD.MOV.U32 R5, RZ, RZ, R6 ;  /* 0x000000ffff057224 */ /* 0x000fe200078e0006 */
[----:B---3--:R-:W-:Y:S01]  /*65590*/  STL.64 [R1+0x7180], R26 ;  /* 0x0071801a01007387 */ /* 0x008fe20000100a00 */
[----:B--2---:R1:W-:Y:S03]  /*655a0*/  STL.64 [R1+0x7178], R24 ;  /* 0x0071781801007387 */ /* 0x0043e60000100a00 */
[----:B-1----:R-:W2:Y:S01]  /*655b0*/  LDL.LU.64 R24, [R1+0xa90] ;  /* 0x000a900001187983 */ /* 0x002ea20000300a00 */
[----:B------:R-:W2:Y:S02]  /*655c0*/  LDL.LU.64 R26, [R1+0xa98] ;  /* 0x000a9800011a7983 */ /* 0x000ea40000300a00 */
[----:B------:R-:W3:Y:S02]  /*655d0*/  LDL.LU.64 R8, [R1+0x320] ;  /* 0x0003200001087983 */ /* 0x000ee40000300a00 */
[----:B------:R-:W4:Y:S01]  /*655e0*/  LDL.LU.64 R10, [R1+0x328] ;  /* 0x00032800010a7983 */ /* 0x000f220000300a00 */
[C---:B--2---:R-:W-:Y:S01]  /*655f0*/  HMMA.16816.F32.BF16 R4, R20.reuse, R4, R24 ;  /* 0x000000041404723c */ /* 0x044fe20000041818 */
[----:B----4-:R-:W-:Y:S01]  /*65600*/  STL.64 [R1+0x7118], R10 ;  /* 0x0071180a01007387 */ /* 0x010fe20000100a00 */
[----:B---3--:R1:W-:Y:S03]  /*65610*/  STL.64 [R1+0x7110], R8 ;  /* 0x0071100801007387 */ /* 0x0083e60000100a00 */
[----:B-1----:R-:W2:Y:S01]  /*65620*/  LDL.LU.64 R8, [R1+0x910] ;  /* 0x0009100001087983 */ /* 0x002ea20000300a00 */
[----:B------:R-:W2:Y:S02]  /*65630*/  LDL.LU.64 R10, [R1+0x918] ;  /* 0x00091800010a7983 */ /* 0x000ea40000300a00 */
[----:B------:R1:W-:Y:S02]  /*65640*/  STL.64 [R1+0x70f8], R12 ;  /* 0x0070f80c01007387 */ /* 0x0003e40000100a00 */
[----:B-1----:R-:W3:Y:S01]  /*65650*/  LDL.LU.64 R12, [R1+0x310] ;  /* 0x00031000010c7983 */ /* 0x002ee20000300a00 */
[----:B------:R-:W3:Y:S02]  /*65660*/  LDL.LU.64 R14, [R1+0x318] ;  /* 0x00031800010e7983 */ /* 0x000ee40000300a00 */
[----:B0-----:R-:W-:Y:S02]  /*65670*/  STL.64 [R1+0x7020], R18 ;  /* 0x0070201201007387 */ /* 0x001fe40000100a00 */
[----:B------:R0:W-:Y:S02]  /*65680*/  STL.64 [R1+0x7018], R16 ;  /* 0x0070181001007387 */ /* 0x0001e40000100a00 */
[----:B0-----:R-:W4:Y:S01]  /*65690*/  LDL.LU.64 R16, [R1+0x50] ;  /* 0x0000500001107983 */ /* 0x001f220000300a00 */
[----:B------:R-:W2:Y:S02]  /*656a0*/  LDL.LU.64 R26, [R1+0x7180] ;  /* 0x00718000011a7983 */ /* 0x000ea40000300a00 */
[----:B------:R-:W2:Y:S03]  /*656b0*/  LDL.LU.64 R24, [R1+0x7178] ;  /* 0x0071780001187983 */ /* 0x000ea60000300a00 */
[----:B------:R0:W-:Y:S01]  /*656c0*/  STL.64 [R1+0x580], R4 ;  /* 0x0005800401007387 */ /* 0x0001e20000100a00 */
[----:B------:R2:W-:Y:S04]  /*656d0*/  STL.64 [R1+0x588], R6 ;  /* 0x0005880601007387 */ /* 0x0005e80000100a00 */
        /* <DEDUP_REMOVED lines=26> */
[----:B------:R1:W-:Y:S03]  /*65880*/  STL.64 [R1+0x548], R6 ;  /* 0x0005480601007387 */ /* 0x0003e60000100a00 */
[----:B0-----:R-:W4:Y:S01]  /*65890*/  LDL.LU.64 R4, [R1+0x300] ;  /* 0x0003000001047983 */ /* 0x001f220000300a00 */
[----:B-1----:R-:W4:Y:S01]  /*658a0*/  LDL.LU.64 R6, [R1+0x308] ;  /* 0x0003080001067983 */ /* 0x002f220000300a00 */
        /* <DEDUP_REMOVED lines=13> */
[----:B-1----:R-:W2:Y:S02]  /*65980*/  LDL.LU.64 R26, [R1+0x2b8] ;  /* 0x0002b800011a7983 */ /* 0x002ea40000300a00 */
[----:B------:R-:W2:Y:S01]  /*65990*/  LDL R28, [R1+0xbd0] ;  /* 0x000bd000011c7983 */ /* 0x000ea20000100800 */
[C---:B---3--:R-:W-:Y:S01]  /*659a0*/  HMMA.16816.F32.BF16 R8, R20.reuse, R8, R12 ;  /* 0x000000081408723c */ /* 0x048fe2000004180c */
[----:B------:R-:W3:Y:S11]  /*659b0*/  LDL.LU.64 R12, [R1+0x70f8] ;  /* 0x0070f800010c7983 */ /* 0x000ef60000300a00 */
[----:B------:R-:W-:Y:S11]  /*659c0*/  @!UPT UIADD3 URZ, URZ, URZ, URZ ;  /* 0x0000003f3f3ff290 */ /* 0x000ff6000fffe03f */
[----:B------:R0:W-:Y:S01]  /*659d0*/  STL.64 [R1+0x510], R8 ;  /* 0x0005100801007387 */ /* 0x0001e20000100a00 */
[----:B------:R1:W-:Y:S03]  /*659e0*/  STL.64 [R1+0x518], R10 ;  /* 0x0005180a01007387 */ /* 0x0003e60000100a00 */
[----:B0-----:R-:W2:Y:S01]  /*659f0*/  LDL.LU.64 R8, [R1+0xd40] ;  /* 0x000d400001087983 */ /* 0x001ea20000300a00 */
[----:B-1----:R-:W2:Y:S01]  /*65a00*/  LDL.LU.64 R10, [R1+0xd48] ;  /* 0x000d4800010a7983 */ /* 0x002ea20000300a00 */
[C---:B----4-:R-:W-:Y:S02]  /*65a10*/  HMMA.16816.F32.BF16 R4, R20.reuse, R16, R4 ;  /* 0x000000101404723c */ /* 0x050fe40000041804 */
[----:B--2---:R-:W-:Y:S01]  /*65a20*/  STL.64 [R1+0x70c0], R10 ;  /* 0x0070c00a01007387 */ /* 0x004fe20000100a00 */
[----:B------:R0:W-:Y:S03]  /*65a30*/  STL.64 [R1+0x70b8], R8 ;  /* 0x0070b80801007387 */ /* 0x0001e60000100a00 */
[----:B0-----:R-:W2:Y:S01]  /*65a40*/  LDL.LU.64 R8, [R1+0xd60] ;  /* 0x000d600001087983 */ /* 0x001ea20000300a00 */
[----:B------:R-:W4:Y:S03]  /*65a50*/  LDL.LU.64 R10, [R1+0xd68] ;  /* 0x000d6800010a7983 */ /* 0x000f260000300a00 */
[----:B----4-:R-:W-:Y:S01]  /*65a60*/  STL.64 [R1+0x70d8], R10 ;  /* 0x0070d80a01007387 */ /* 0x010fe20000100a00 */
[----:B--2---:R0:W-:Y:S03]  /*65a70*/  STL.64 [R1+0x70d0], R8 ;  /* 0x0070d00801007387 */ /* 0x0041e60000100a00 */
[----:B0-----:R-:W3:Y:S01]  /*65a80*/  LDL.LU.64 R8, [R1+0xd70] ;  /* 0x000d700001087983 */ /* 0x001ee20000300a00 */
[----:B------:R-:W3:Y:S08]  /*65a90*/  LDL.LU.64 R10, [R1+0xd78] ;  /* 0x000d7800010a7983 */ /* 0x000ef00000300a00 */
[----:B------:R0:W-:Y:S02]  /*65aa0*/  STL.64 [R1+0x500], R4 ;  /* 0x0005000401007387 */ /* 0x0001e40000100a00 */
[----:B------:R-:W-:Y:S01]  /*65ab0*/  STL.64 [R1+0x508], R6 ;  /* 0x0005080601007387 */ /* 0x000fe20000100a00 */
[----:B0-----:R-:W2:Y:S01]  /*65ac0*/  LDL.LU.64 R4, [R1+0x70f0] ;  /* 0x0070f00001047983 */ /* 0x001ea20000300a00 */
[----:B------:R0:W-:Y:S03]  /*65ad0*/  STL.64 [R1+0x7028], R16 ;  /* 0x0070281001007387 */ /* 0x0001e60000100a00 */
[----:B0-----:R-:W4:Y:S01]  /*65ae0*/  LDL.LU.64 R16, [R1+0xd50] ;  /* 0x000d500001107983 */ /* 0x001f220000300a00 */
[----:B------:R-:W4:Y:S01]  /*65af0*/  LDL.LU.64 R18, [R1+0xd58] ;  /* 0x000d580001127983 */ /* 0x000f220000300a00 */
[----:B--2---:R-:W-:Y:S02]  /*65b00*/  HMMA.16816.F32.BF16 R20, R20, R4, R24 ;  /* 0x000000041414723c */ /* 0x004fe40000041818 */
[----:B------:R-:W3:Y:S01]  /*65b10*/  LDL.LU.64 R26, [R1+0x70e8] ;  /* 0x0070e800011a7983 */ /* 0x000ee20000300a00 */
[----:B------:R-:W3:Y:S02]  /*65b20*/  LDL.LU.64 R24, [R1+0x70e0] ;  /* 0x0070e00001187983 */ /* 0x000ee40000300a00 */
[----:B------:R-:W-:-:S02]  /*65b30*/  IMAD.MOV.U32 R3, RZ, RZ, R4 ;  /* 0x000000ffff037224 */ /* 0x000fc400078e0004 */
[----:B------:R-:W-:Y:S11]  /*65b40*/  IMAD.MOV.U32 R0, RZ, RZ, R5 ;  /* 0x000000ffff007224 */ /* 0x000ff600078e0005 */
[----:B------:R-:W-:Y:S05]  /*65b50*/  @!UPT UIADD3 URZ, URZ, URZ, URZ ;  /* 0x0000003f3f3ff290 */ /* 0x000fea000fffe03f */
[----:B------:R0:W-:Y:S01]  /*65b60*/  STL.64 [R1+0x140], R20 ;  /* 0x0001401401007387 */ /* 0x0001e20000100a00 */
[----:B------:R-:W-:Y:S02]  /*65b70*/  STL.64 [R1+0x148], R22 ;  /* 0x0001481601007387 */ /* 0x000fe40000100a00 */
[----:B------:R-:W2:Y:S02]  /*65b80*/  LDL.LU.64 R4, [R1+0xb60] ;  /* 0x000b600001047983 */ /* 0x000ea40000300a00 */
[----:B------:R-:W2:Y:S01]  /*65b90*/  LDL.LU.64 R6, [R1+0xb68] ;  /* 0x000b680001067983 */ /* 0x000ea20000300a00 */
[----:B0-----:R-:W2:Y:S01]  /*65ba0*/  LDL.LU.64 R20, [R1+0x30] ;  /* 0x0000300001147983 */ /* 0x001ea20000300a00 */
[C---:B---3--:R-:W-:Y:S03]  /*65bb0*/  HMMA.16816.F32.BF16 R12, R24.reuse, R12, R8 ;  /* 0x0000000c180c723c */ /* 0x048fe60000041808 */
[----:B--2---:R0:W-:Y:S04]  /*65bc0*/  STL.64 [R1+0x7080], R20 ;  /* 0x0070801401007387 */ /* 0x0041e80000100a00 */
[----:B0-----:R-:W2:Y:S01]  /*65bd0*/  LDL.LU.64 R20, [R1+0xb40] ;  /* 0x000b400001147983 */ /* 0x001ea20000300a00 */
[----:B------:R-:W2:Y:S02]  /*65be0*/  LDL.LU.64 R22, [R1+0xb48] ;  /* 0x000b480001167983 */ /* 0x000ea40000300a00 */
[----:B------:R-:W3:Y:S02]  /*65bf0*/  LDL.LU.64 R10, [R1+0x70d8] ;  /* 0x0070d800010a7983 */ /* 0x000ee40000300a00 */
[----:B------:R-:W3:Y:S11]  /*65c00*/  LDL.LU.64 R8, [R1+0x70d0] ;  /* 0x0070d00001087983 */ /* 0x000ef60000300a00 */
[----:B------:R0:W-:Y:S01]  /*65c10*/  STL.64 [R1+0x390], R12 ;  /* 0x0003900c01007387 */ /* 0x0001e20000100a00 */
[----:B------:R3:W-:Y:S03]  /*65c20*/  STL.64 [R1+0x398], R14 ;  /* 0x0003980e01007387 */ /* 0x0007e60000100a00 */
[----:B0-----:R-:W3:Y:S02]  /*65c30*/  LDL.LU.64 R12, [R1+0x70c8] ;  /* 0x0070c800010c7983 */ /* 0x001ee40000300a00 */
[C---:B---3--:R-:W-:Y:S02]  /*65c40*/  HMMA.16816.F32.BF16 R12, R24.reuse, R12, R8 ;  /* 0x0000000c180c723c */ /* 0x048fe40000041808 */
[----:B------:R-:W3:Y:S01]  /*65c50*/  LDL.LU.64 R10, [R1+0x70c0] ;  /* 0x0070c000010a7983 */ /* 0x000ee20000300a00 */
[----:B------:R-:W3:Y:S11]  /*65c60*/  LDL.LU.64 R8, [R1+0x70b8] ;  /* 0x0070b80001087983 */ /* 0x000ef60000300a00 */
[----:B------:R-:W-:Y:S09]  /*65c70*/  @!UPT UIADD3 URZ, URZ, URZ, URZ ;  /* 0x0000003f3f3ff290 */ /* 0x000ff2000fffe03f */
[----:B------:R0:W-:Y:S01]  /*65c80*/  STL.64 [R1+0x380], R12 ;  /* 0x0003800c01007387 */ /* 0x0001e20000100a00 */
[----:B------:R1:W-:Y:S03]  /*65c90*/  STL.64 [R1+0x388], R14 ;  /* 0x0003880e01007387 */ /* 0x0003e60000100a00 */
[----:B0-----:R-:W4:Y:S02]  /*65ca0*/  LDL.LU.64 R12, [R1+0x70b0] ;  /* 0x0070b000010c7983 */ /* 0x001f240000300a00 */
[C---:B----4-:R-:W-:Y:S11]  /*65cb0*/  HMMA.16816.F32.BF16 R16, R24.reuse, R12, R16 ;  /* 0x0000000c1810723c */ /* 0x050ff60000041810 */
[----:B------:R-:W-:Y:S11]  /*65cc0*/  @!UPT UIADD3 URZ, URZ, URZ, URZ ;  /* 0x0000003f3f3ff290 */ /* 0x000ff6000fffe03f */
[----:B------:R-:W-:Y:S01]  /*65cd0*/  @!UPT UIADD3 URZ, URZ, URZ, URZ ;  /* 0x0000003f3f3ff290 */ /* 0x000fe2000fffe03f */
[----:B------:R-:W-:Y:S01]  /*65ce0*/  STL.64 [R1+0x370], R16 ;  /* 0x0003701001007387 */ /* 0x000fe20000100a00 */
[----:B------:R0:W-:Y:S02]  /*65cf0*/  STL.64 [R1+0x378], R18 ;  /* 0x0003781201007387 */ /* 0x0001e40000100a00 */
[----:B-1----:R-:W4:Y:S02]  /*65d00*/  LDL.LU.64 R14, [R1+0x70a8] ;  /* 0x0070a800010e7983 */ /* 0x002f240000300a00 */
[----:B0-----:R-:W-:Y:S02]  /*65d10*/  IMAD.MOV.U32 R19, RZ, RZ, R12 ;  /* 0x000000ffff137224 */ /* 0x001fe400078e000c */
[----:B------:R-:W-:Y:S02]  /*65d20*/  IMAD.MOV.U32 R18, RZ, RZ, R13 ;  /* 0x000000ffff127224 */ /* 0x000fe400078e000d */
[----:B------:R-:W3:Y:S02]  /*65d30*/  LDL.LU.64 R12, [R1+0x70a0] ;  /* 0x0070a000010c7983 */ /* 0x000ee40000300a00 */
[C---:B---3--:R-:W-:Y:S11]  /*65d40*/  HMMA.16816.F32.BF16 R8, R24.reuse, R12, R8 ;  /* 0x0000000c1808723c */ /* 0x048ff60000041808 */
[----:B------:R-:W-:Y:S11]  /*65d50*/  @!UPT UIADD3 URZ, URZ, URZ, URZ ;  /* 0x0000003f3f3ff290 */ /* 0x000ff6000fffe03f */
[----:B------:R-:W-:Y:S01]  /*65d60*/  @!UPT UIADD3 URZ, URZ, URZ, URZ ;  /* 0x0000003f3f3ff290 */ /* 0x000fe2000fffe03f */
[----:B------:R-:W-:Y:S01]  /*65d70*/  STL.64 [R1+0x360], R8 ;  /* 0x0003600801007387 */ /* 0x000fe20000100a00 */
[----:B------:R0:W-:Y:S03]  /*65d80*/  STL.64 [R1+0x368], R10 ;  /* 0x0003680a01007387 */ /* 0x0001e60000100a00 */
[----:B0-----:R-:W3:Y:S01]  /*65d90*/  LDL.LU.64 R10, [R1+0x7098] ;  /* 0x00709800010a7983 */ /* 0x001ee20000300a00 */
[----:B------:R-:W2:Y:S02]  /*65da0*/  LDL.LU.64 R8, [R1+0x7090] ;  /* 0x0070900001087983 */ /* 0x000ea40000300a00 */
[----:B----4-:R-:W-:Y:S02]  /*65db0*/  STL.64 [R1+0x6fd0], R14 ;  /* 0x006fd00e01007387 */ /* 0x010fe40000100a00 */
[----:B------:R0:W-:Y:S02]  /*65dc0*/  STL.64 [R1+0x6fc8], R12 ;  /* 0x006fc80c01007387 */ /* 0x0001e40000100a00 */
[----:B0-----:R-:W4:Y:S01]  /*65dd0*/  LDL.LU.64 R12, [R1+0xb30] ;  /* 0x000b3000010c7983 */ /* 0x001f220000300a00 */
[----:B------:R-:W4:Y:S01]  /*65de0*/  LDL.LU.64 R14, [R1+0xb38] ;  /* 0x000b3800010e7983 */ /* 0x000f220000300a00 */
[C---:B--2---:R-:W-:Y:S11]  /*65df0*/  HMMA.16816.F32.BF16 R4, R24.reuse, R8, R4 ;  /* 0x000000081804723c */ /* 0x044ff60000041804 */
[----:B------:R-:W-:Y:S11]  /*65e00*/  @!UPT UIADD3 URZ, URZ, URZ, URZ ;  /* 0x0000003f3f3ff290 */ /* 0x000ff6000fffe03f */
[----:B------:R-:W-:Y:S01]  /*65e10*/  @!UPT UIADD3 URZ, URZ, URZ, URZ ;  /* 0x0000003f3f3ff290 */ /* 0x000fe2000fffe03f */
[----:B------:R0:W-:Y:S01]  /*65e20*/  STL.64 [R1+0x350], R4 ;  /* 0x0003500401007387 */ /* 0x0001e20000100a00 */
[----:B------:R-:W-:Y:S03]  /*65e30*/  STL.64 [R1+0x358], R6 ;  /* 0x0003580601007387 */ /* 0x000fe60000100a00 */
[----:B0-----:R-:W2:Y:S01]  /*65e40*/  LDL.LU.64 R4, [R1+0x7088] ;  /* 0x0070880001047983 */ /* 0x001ea20000300a00 */
[----:B---3--:R-:W-:Y:S02]  /*65e50*/  STL.64 [R1+0x6fc0], R10 ;  /* 0x006fc00a01007387 */ /* 0x008fe40000100a00 */
[----:B------:R0:W-:Y:S02]  /*65e60*/  STL.64 [R1+0x6fb8], R8 ;  /* 0x006fb80801007387 */ /* 0x0001e40000100a00 */
[----:B0-----:R-:W3:Y:S01]  /*65e70*/  LDL.LU.64 R8, [R1+0xc0] ;  /* 0x0000c00001087983 */ /* 0x001ee20000300a00 */
[C---:B--2---:R-:W-:Y:S11]  /*65e80*/  HMMA.16816.F32.BF16 R20, R24.reuse, R4, R20 ;  /* 0x000000041814723c */ /* 0x044ff60000041814 */
[----:B------:R-:W-:Y:S11]  /*65e90*/  @!UPT UIADD3 URZ, URZ, URZ, URZ ;  /* 0x0000003f3f3ff290 */ /* 0x000ff6000fffe03f */
[----:B------:R-:W-:Y:S01]  /*65ea0*/  @!UPT UIADD3 URZ, URZ, URZ, URZ ;  /* 0x0000003f3f3ff290 */ /* 0x000fe2000fffe03f */
[----:B------:R0:W-:Y:S01]  /*65eb0*/  STL.64 [R1+0x340], R20 ;  /* 0x0003401401007387 */ /* 0x0001e20000100a00 */
[----:B------:R-:W-:Y:S03]  /*65ec0*/  STL.64 [R1+0x348], R22 ;  /* 0x0003481601007387 */ /* 0x000fe60000100a00 */
[----:B0-----:R-:W4:Y:S01]  /*65ed0*/  LDL.LU.64 R20, [R1+0x7080] ;  /* 0x0070800001147983 */ /* 0x001f220000300a00 */
[----:B------:R4:W-:Y:S02]  /*65ee0*/  STL.64 [R1+0x7078], R4 ;  /* 0x0070780401007387 */ /* 0x0009e40000100a00 */
[----:B----4-:R-:W-:Y:S07]  /*65ef0*/  HMMA.16816.F32.BF16 R4, R24, R20, R12 ;  /* 0x000000141804723c */ /* 0x010fee000004180c */
[----:B------:R-:W-:Y:S11]  /*65f00*/  IMAD.MOV.U32 R14, RZ, RZ, R20 ;  /* 0x000000ffff0e7224 */ /* 0x000ff600078e0014 */
[----:B------:R-:W-:Y:S05]  /*65f10*/  @!UPT UIADD3 URZ, URZ, URZ, URZ ;  /* 0x0000003f3f3ff290 */ /* 0x000fea000fffe03f */
[----:B------:R-:W-:Y:S01]  /*65f20*/  STL.64 [R1+0x330], R4 ;  /* 0x0003300401007387 */ /* 0x000fe20000100a00 */
[----:B------:R-:W-:Y:S02]  /*65f30*/  STL.64 [R1+0x338], R6 ;  /* 0x0003380601007387 */ /* 0x000fe40000100a00 */
[----:B------:R-:W-:Y:S02]  /*65f40*/  STL [R1+0x7058], R14 ;  /* 0x0070580e01007387 */ /* 0x000fe40000100800 */
[----:B------:R-:W2:Y:S02]  /*65f50*/  LDL.LU.64 R12, [R1+0xa0] ;  /* 0x0000a000010c7983 */ /* 0x000ea40000300a00 */
[----:B------:R-:W-:Y:S02]  /*65f60*/  IMAD.MOV.U32 R2, RZ, RZ, R21 ;  /* 0x000000ffff027224 */ /* 0x000fe400078e0015 */
[----:B------:R-:W0:Y:S04]  /*65f70*/  LDSM.16.MT88.4 R20, [R28+0x21000] ;  /* 0x021000001c14783b */ /* 0x000e280000004200 */
[----:B--2---:R1:W-:Y:S04]  /*65f80*/  STL.64 [R1+0x7070], R12 ;  /* 0x0070700c01007387 */ /* 0x0043e80000100a00 */
[----:B-1----:R-:W2:Y:S01]  /*65f90*/  LDL.LU.64 R12, [R1+0xb0] ;  /* 0x0000b000010c7983 */ /* 0x002ea20000300a00 */
[----:B------:R-:W4:Y:S02]  /*65fa0*/  LDL.LU.64 R16, [R1+0x90] ;  /* 0x0000900001107983 */ /* 0x000f240000300a00 */
[----:B------:R-:W-:Y:S01]  /*65fb0*/  STL.64 [R1+0x7068], R18 ;  /* 0x0070681201007387 */ /* 0x000fe20000100a00 */
[----:B----4-:R1:W-:Y:S01]  /*65fc0*/  STL.64 [R1+0x7060], R16 ;  /* 0x0070601001007387 */ /* 0x0103e20000100a00 */
[----:B------:R-:W2:Y:S02]  /*65fd0*/  LDL.LU.64 R4, [R1+0x9b0] ;  /* 0x0009b00001047983 */ /* 0x000ea40000300a00 */
[----:B------:R-:W2:Y:S02]  /*65fe0*/  LDL.LU.64 R6, [R1+0x9b8] ;  /* 0x0009b80001067983 */ /* 0x000ea40000300a00 */
[----:B0-----:R-:W-:Y:S01]  /*65ff0*/  STL.64 [R1+0x6ea0], R22 ;  /* 0x006ea01601007387 */ /* 0x001fe20000100a00 */
[----:B------:R0:W-:Y:S04]  /*66000*/  STL.64 [R1+0x6e98], R20 ;  /* 0x006e981401007387 */ /* 0x0001e80000100a00 */
[----:B-1----:R-:W4:Y:S01]  /*66010*/  LDL.LU.64 R16, [R1+0x990] ;  /* 0x0009900001107983 */ /* 0x002f220000300a00 */
[----:B------:R-:W4:Y:S02]  /*66020*/  LDL.LU.64 R18, [R1+0x998] ;  /* 0x0009980001127983 */ /* 0x000f240000300a00 */
[----:B0-----:R-:W-:-:S02]  /*66030*/  IMAD.MOV.U32 R20, RZ, RZ, R3 ;  /* 0x000000ffff147224 */ /* 0x001fc400078e0003 */
[----:B------:R-:W-:-:S05]  /*66040*/  IMAD.MOV.U32 R21, RZ, RZ, R0 ;  /* 0x000000ffff157224 */ /* 0x000fca00078e0000 */
[----:B------:R0:W-:Y:S04]  /*66050*/  STL.64 [R1+0x7030], R20 ;  /* 0x0070301401007387 */ /* 0x0001e80000100a00 */
[----:B0-----:R-:W2:Y:S01]  /*66060*/  LDL.LU.64 R20, [R1+0xb50] ;  /* 0x000b500001147983 */ /* 0x001ea20000300a00 */
[----:B------:R-:W2:Y:S02]  /*66070*/  LDL.LU.64 R22, [R1+0xb58] ;  /* 0x000b580001167983 */ /* 0x000ea40000300a00 */
[----:B---3--:R-:W-:Y:S02]  /*66080*/  IMAD.MOV.U32 R28, RZ, RZ, R8 ;  /* 0x000000ffff1c7224 */ /* 0x008fe400078e0008 */
[----:B------:R-:W-:Y:S01]  /*66090*/  IMAD.MOV.U32 R29, RZ, RZ, R9 ;  /* 0x000000ffff1d7224 */ /* 0x000fe200078e0009 */
[C---:B--2---:R-:W-:Y:S11]  /*660a0*/  HMMA.16816.F32.BF16 R20, R24.reuse, R8, R20 ;  /* 0x000000081814723c */ /* 0x044ff60000041814 */
[----:B------:R-:W-:Y:S11]  /*660b0*/  @!UPT UIADD3 URZ, URZ, URZ, URZ ;  /* 0x0000003f3f3ff290 */ /* 0x000ff6000fffe03f */
[----:B------:R-:W-:Y:S01]  /*660c0*/  @!UPT UIADD3 URZ, URZ, URZ, URZ ;  /* 0x0000003f3f3ff290 */ /* 0x000fe2000fffe03f */
[----:B------:R0:W-:Y:S01]  /*660d0*/  STL.64 [R1+0x320], R20 ;  /* 0x0003201401007387 */ /* 0x0001e20000100a00 */
[----:B------:R-:W-:Y:S02]  /*660e0*/  STL.64 [R1+0x328], R22 ;  /* 0x0003281601007387 */ /* 0x000fe40000100a00 */
[----:B------:R-:W2:Y:S02]  /*660f0*/  LDL.LU.64 R8, [R1+0x980] ;  /* 0x0009800001087983 */ /* 0x000ea40000300a00 */
[----:B------:R-:W2:Y:S01]  /*66100*/  LDL.LU.64 R10, [R1+0x988] ;  /* 0x00098800010a7983 */ /* 0x000ea20000300a00 */
[----:B0-----:R-:W3:Y:S01]  /*66110*/  LDL.LU.64 R20, [R1+0x70] ;  /* 0x0000700001147983 */ /* 0x001ee20000300a00 */
[C---:B------:R-:W-:Y:S01]  /*66120*/  HMMA.16816.F32.BF16 R4, R24.reuse, R12, R4 ;  /* 0x0000000c1804723c */ /* 0x040fe20000041804 */
[----:B------:R-:W-:Y:S02]  /*66130*/  IMAD.MOV.U32 R3, RZ, RZ, R13 ;  /* 0x000000ffff037224 */ /* 0x000fe400078e000d */
[----:B---3--:R0:W-:Y:S04]  /*66140*/  STL.64 [R1+0x7048], R20 ;  /* 0x0070481401007387 */ /* 0x0081e80000100a00 */
[----:B0-----:R-:W3:Y:S01]  /*66150*/  LDL.LU.64 R20, [R1+0x80] ;  /* 0x0000800001147983 */ /* 0x001ee20000300a00 */
[----:B------:R-:W-:Y:S02]  /*66160*/  STL [R1+0x6f80], R29 ;  /* 0x006f801d01007387 */ /* 0x000fe40000100800 */
[----:B------:R-:W-:Y:S11]  /*66170*/  STL [R1+0x6f7c], R28 ;  /* 0x006f7c1c01007387 */ /* 0x000ff60000100800 */
[----:B------:R-:W-:Y:S02]  /*66180*/  @!UPT UIADD3 URZ, URZ, URZ, URZ ;  /* 0x0000003f3f3ff290 */ /* 0x000fe4000fffe03f */
[----:B------:R0:W-:Y:S01]  /*66190*/  STL.64 [R1+0x310], R4 ;  /* 0x0003100401007387 */ /* 0x0001e20000100a00 */
[----:B------:R1:W-:Y:S04]  /*661a0*/  STL.64 [R1+0x318], R6 ;  /* 0x0003180601007387 */ /* 0x0003e80000100a00 */
[----:B0-----:R-:W2:Y:S01]  /*661b0*/  LDL.LU.64 R4, [R1+0x7078] ;  /* 0x0070780001047983 */ /* 0x001ea20000300a00 */
[----:B-1----:R-:W-:Y:S02]  /*661c0*/  IMAD.MOV.U32 R6, RZ, RZ, R12 ;  /* 0x000000ffff067224 */ /* 0x002fe400078e000c */
[----:B------:R-:W4:Y:S02]  /*661d0*/  LDL.LU.64 R12, [R1+0x7070] ;  /* 0x00707000010c7983 */ /* 0x000f240000300a00 */
[----:B------:R-:W-:Y:S01]  /*661e0*/  STL [R1+0x6f88], R3 ;  /* 0x006f880301007387 */ /* 0x000fe20000100800 */
[----:B------:R-:W-:Y:S01]  /*661f0*/  STL [R1+0x6f84], R6 ;  /* 0x006f840601007387 */ /* 0x000fe20000100800 */
[C---:B----4-:R-:W-:Y:S11]  /*66200*/  HMMA.16816.F32.BF16 R16, R24.reuse, R12, R16 ;  /* 0x0000000c1810723c */ /* 0x050ff60000041810 */
[----:B------:R-:W-:Y:S11]  /*66210*/  @!UPT UIADD3 URZ, URZ, URZ, URZ ;  /* 0x0000003f3f3ff290 */ /* 0x000ff6000fffe03f */
[----:B------:R-:W-:Y:S01]  /*66220*/  @!UPT UIADD3 URZ, URZ, URZ, URZ ;  /* 0x0000003f3f3ff290 */ /* 0x000fe2000fffe03f */
[----:B------:R-:W-:Y:S01]  /*66230*/  STL.64 [R1+0x300], R16 ;  /* 0x0003001001007387 */ /* 0x000fe20000100a00 */
[----:B------:R0:W-:Y:S03]  /*66240*/  STL.64 [R1+0x308], R18 ;  /* 0x0003081201007387 */ /* 0x0001e60000100a00 */
[----:B0-----:R-:W4:Y:S01]  /*66250*/  LDL.LU.64 R18, [R1+0x7068] ;  /* 0x0070680001127983 */ /* 0x001f220000300a00 */
[----:B------:R-:W2:Y:S02]  /*66260*/  LDL.LU.64 R16, [R1+0x7060] ;  /* 0x0070600001107983 */ /* 0x000ea40000300a00 */
[----:B------:R-:W-:Y:S02]  /*66270*/  IMAD.MOV.U32 R0, RZ, RZ, R12 ;  /* 0x000000ffff007224 */ /* 0x000fe400078e000c */
[----:B------:R-:W-:Y:S01]  /*66280*/  IMAD.MOV.U32 R7, RZ, RZ, R13 ;  /* 0x000000ffff077224 */ /* 0x000fe200078e000d */
[----:B------:R-:W3:Y:S01]  /*66290*/  LDL.LU R14, [R1+0x7058] ;  /* 0x00705800010e7983 */ /* 0x000ee20000300800 */
[----:B--2---:R-:W-:Y:S01]  /*662a0*/  HMMA.16816.F32.BF16 R8, R24, R16, R8 ;  /* 0x000000101808723c */ /* 0x004fe20000041808 */
[----:B----4-:R-:W-:-:S02]  /*662b0*/  IMAD.MOV.U32 R12, RZ, RZ, R19 ;  /* 0x000000ffff0c7224 */ /* 0x010fc400078e0013 */
[----:B------:R-:W-:-:S05]  /*662c0*/  IMAD.MOV.U32 R13, RZ, RZ, R18 ;  /* 0x000000ffff0d7224 */ /* 0x000fca00078e0012 */
[----:B------:R-:W-:Y:S01]  /*662d0*/  STL.64 [R1+0x6fe8], R12 ;  /* 0x006fe80c01007387 */ /* 0x000fe20000100a00 */
[----:B------:R-:W-:Y:S02]  /*662e0*/  STL [R1+0x6f90], R7 ;  /* 0x006f900701007387 */ /* 0x000fe40000100800 */
[----:B------:R0:W-:Y:S02]  /*662f0*/  STL.64 [R1+0x7050], R4 ;  /* 0x0070500401007387 */ /* 0x0001e40000100a00 */
[----:B------:R-:W-:Y:S02]  /*66300*/  IMAD.MOV.U32 R29, RZ, RZ, R16 ;  /* 0x000000ffff1d7224 */ /* 0x000fe400078e0010 */
[----:B------:R-:W-:Y:S01]  /*66310*/  IMAD.MOV.U32 R28, RZ, RZ, R17 ;  /* 0x000000ffff1c7224 */ /* 0x000fe200078e0011 */
[----:B0-----:R-:W3:Y:S01]  /*66320*/  LDL.LU.64 R4, [R1+0x970] ;  /* 0x0009700001047983 */ /* 0x001ee20000300a00 */
[----:B------:R-:W3:Y:S02]  /*66330*/  LDL.LU.64 R6, [R1+0x978] ;  /* 0x0009780001067983 */ /* 0x000ee40000300a00 */
[----:B------:R-:W-:Y:S04]  /*66340*/  STL [R1+0x6f8c], R0 ;  /* 0x006f8c0001007387 */ /* 0x000fe80000100800 */
[----:B------:R-:W-:Y:S01]  /*66350*/  STL.64 [R1+0x2f0], R8 ;  /* 0x0002f00801007387 */ /* 0x000fe20000100a00 */
[----:B------:R-:W-:Y:S01]  /*66360*/  STL.64 [R1+0x2f8], R10 ;  /* 0x0002f80a01007387 */ /* 0x000fe20000100a00 */
[----:B------:R-:W2:Y:S02]  /*66370*/  LDL.LU.64 R16, [R1+0x8d0] ;  /* 0x0008d00001107983 */ /* 0x000ea40000300a00 */
[----:B------:R-:W4:Y:S02]  /*66380*/  LDL.LU.64 R18, [R1+0x8d8] ;  /* 0x0008d80001127983 */ /* 0x000f240000300a00 */
[----:B----4-:R-:W-:Y:S01]  /*66390*/  STL.64 [R1+0x7040], R18 ;  /* 0x0070401201007387 */ /* 0x010fe20000100a00 */
[----:B--2---:R0:W-:Y:S03]  /*663a0*/  STL.64 [R1+0x7038], R16 ;  /* 0x0070381001007387 */ /* 0x0041e60000100a00 */
[----:B0-----:R-:W2:Y:S01]  /*663b0*/  LDL.LU.64 R16, [R1+0x8e0] ;  /* 0x0008e00001107983 */ /* 0x001ea20000300a00 */
[----:B------:R-:W2:Y:S02]  /*663c0*/  LDL.LU.64 R18, [R1+0x8e8] ;  /* 0x0008e80001127983 */ /* 0x000ea40000300a00 */
[----:B------:R-:W4:Y:S02]  /*663d0*/  LDL.LU.64 R8, [R1+0x840] ;  /* 0x0008400001087983 */ /* 0x000f240000300a00 */
[----:B------:R-:W4:Y:S01]  /*663e0*/  LDL.LU.64 R10, [R1+0x848] ;  /* 0x00084800010a7983 */ /* 0x000f220000300a00 */
[----:B------:R-:W2:Y:S01]  /*663f0*/  LDL.LU R12, [R1+0x10] ;  /* 0x00001000010c7983 */ /* 0x000ea20000300800 */
[----:B------:R-:W2:Y:S01]  /*66400*/  LDL.LU R13, [R1+0x14] ;  /* 0x00001400010d7983 */ /* 0x000ea20000300800 */
[C---:B---3--:R-:W-:Y:S01]  /*66410*/  HMMA.16816.F32.BF16 R4, R24.reuse, R20, R4 ;  /* 0x000000141804723c */ /* 0x048fe20000041804 */
[----:B------:R-:W-:Y:S01]  /*66420*/  IMAD.MOV.U32 R3, RZ, RZ, R20 ;  /* 0x000000ffff037224 */ /* 0x000fe200078e0014 */
[----:B--2---:R-:W-:Y:S11]  /*66430*/  STL.64 [R1+0x7000], R12 ;  /* 0x0070000c01007387 */ /* 0x004ff60000100a00 */
[----:B------:R-:W-:Y:S10]  /*66440*/  @!UPT UIADD3 URZ, URZ, URZ, URZ ;  /* 0x0000003f3f3ff290 */ /* 0x000ff4000fffe03f */
[----:B------:R0:W-:Y:S02]  /*66450*/  STL.64 [R1+0x2e0], R4 ;  /* 0x0002e00401007387 */ /* 0x0001e40000100a00 */
[----:B------:R1:W-:Y:S01]  /*66460*/  STL.64 [R1+0x2e8], R6 ;  /* 0x0002e80601007387 */ /* 0x0003e20000100a00 */
[----:B0-----:R-:W2:Y:S01]  /*66470*/  LDL.LU.64 R4, [R1+0x7050] ;  /* 0x0070500001047983 */ /* 0x001ea20000300a00 */
[----:B-1----:R-:W-:Y:S02]  /*66480*/  IMAD.MOV.U32 R6, RZ, RZ, R21 ;  /* 0x000000ffff067224 */ /* 0x002fe400078e0015 */
[----:B------:R-:W3:Y:S02]  /*66490*/  LDL.LU.64 R20, [R1+0x7048] ;  /* 0x0070480001147983 */ /* 0x000ee40000300a00 */
[----:B------:R-:W2:Y:S01]  /*664a0*/  LDL.LU R12, [R1+0x20] ;  /* 0x00002000010c7983 */ /* 0x000ea20000300800 */
[----:B------:R-:W2:Y:S01]  /*664b0*/  LDL.LU R13, [R1+0x24] ;  /* 0x00002400010d7983 */ /* 0x000ea20000300800 */
[----:B---3--:R-:W-:Y:S01]  /*664c0*/  HMMA.16816.F32.BF16 R16, R24, R20, R16 ;  /* 0x000000141810723c */ /* 0x008fe20000041810 */
[----:B------:R-:W-:-:S02]  /*664d0*/  IMAD.MOV.U32 R7, RZ, RZ, R20 ;  /* 0x000000ffff077224 */ /* 0x000fc400078e0014 */
[----:B------:R-:W-:Y:S11]  /*664e0*/  IMAD.MOV.U32 R0, RZ, RZ, R21 ;  /* 0x000000ffff007224 */ /* 0x000ff600078e0015 */
[----:B------:R-:W-:Y:S09]  /*664f0*/  @!UPT UIADD3 URZ, URZ, URZ, URZ ;  /* 0x0000003f3f3ff290 */ /* 0x000ff2000fffe03f */
[----:B------:R-:W-:Y:S01]  /*66500*/  STL.64 [R1+0x2d0], R16 ;  /* 0x0002d01001007387 */ /* 0x000fe20000100a00 */
[----:B------:R0:W-:Y:S03]  /*66510*/  STL.64 [R1+0x2d8], R18 ;  /* 0x0002d81201007387 */ /* 0x0001e60000100a00 */
[----:B0-----:R-:W3:Y:S01]  /*66520*/  LDL.LU.64 R18, [R1+0x7040] ;  /* 0x0070400001127983 */ /* 0x001ee20000300a00 */
[----:B------:R-:W3:Y:S02]  /*66530*/  LDL.LU.64 R16, [R1+0x7038] ;  /* 0x0070380001107983 */ /* 0x000ee40000300a00 */
[----:B------:R-:W3:Y:S02]  /*66540*/  LDL.LU.64 R20, [R1+0x7030] ;  /* 0x0070300001147983 */ /* 0x000ee40000300a00 */
[----:B------:R-:W-:Y:S01]  /*66550*/  STL.64 [R1+0x6fb0], R6 ;  /* 0x006fb00601007387 */ /* 0x000fe20000100a00 */
[----:B--2---:R0:W-:Y:S04]  /*66560*/  STL.64 [R1+0x6fa8], R4 ;  /* 0x006fa80401007387 */ /* 0x0041e80000100a00 */
[----:B0-----:R-:W3:Y:S04]  /*66570*/  LDL R4, [R1+0x60] ;  /* 0x0000600001047983 */ /* 0x001ee80000100800 */
[----:B------:R-:W3:Y:S02]  /*66580*/  LDL R5, [R1+0x64] ;  /* 0x0000640001057983 */ /* 0x000ee40000100800 */
[C---:B---3--:R-:W-:Y:S02]  /*66590*/  HMMA.16816.F32.BF16 R4, R24.reuse, R4, R16 ;  /* 0x000000041804723c */ /* 0x048fe40000041810 */
[----:B------:R-:W4:Y:S11]  /*665a0*/  LDL.LU.64 R16, [R1+0x7028] ;  /* 0x0070280001107983 */ /* 0x000f360000300a00 */
[----:B------:R-:W-:Y:S10]  /*665b0*/  @!UPT UIADD3 URZ, URZ, URZ, URZ ;  /* 0x0000003f3f3ff290 */ /* 0x000ff4000fffe03f */
[----:B------:R-:W-:Y:S01]  /*665c0*/  STL.64 [R1+0x2c0], R4 ;  /* 0x0002c00401007387 */ /* 0x000fe20000100a00 */
[----:B------:R4:W-:Y:S02]  /*665d0*/  STL.64 [R1+0x2c8], R6 ;  /* 0x0002c80601007387 */ /* 0x0009e40000100a00 */
[C---:B----4-:R-:W-:Y:S01]  /*665e0*/  HMMA.16816.F32.BF16 R4, R24.reuse, R16, R8 ;  /* 0x000000101804723c */ /* 0x050fe20000041808 */
[----:B------:R-:W-:Y:S02]  /*665f0*/  IMAD.MOV.U32 R23, RZ, RZ, R16 ;  /* 0x000000ffff177224 */ /* 0x000fe400078e0010 */
[----:B------:R-:W-:Y:S11]  /*66600*/  IMAD.MOV.U32 R22, RZ, RZ, R17 ;  /* 0x000000ffff167224 */ /* 0x000ff600078e0011 */
[----:B------:R-:W-:Y:S09]  /*66610*/  @!UPT UIADD3 URZ, URZ, URZ, URZ ;  /* 0x0000003f3f3ff290 */ /* 0x000ff2000fffe03f */
[----:B------:R-:W-:Y:S01]  /*66620*/  STL.64 [R1+0x2b0], R4 ;  /* 0x0002b00401007387 */ /* 0x000fe20000100a00 */
[----:B------:R-:W-:Y:S02]  /*66630*/  STL.64 [R1+0x2b8], R6 ;  /* 0x0002b80601007387 */ /* 0x000fe40000100a00 */
[----:B------:R-:W2:Y:S02]  /*66640*/  LDL.LU.64 R16, [R1+0x830] ;  /* 0x0008300001107983 */ /* 0x000ea40000300a00 */
[----:B------:R-:W2:Y:S01]  /*66650*/  LDL.LU.64 R18, [R1+0x838] ;  /* 0x0008380001127983 */ /* 0x000ea20000300a00 */
[----:B------:R-:W3:Y:S01]  /*66660*/  LDL.LU.64 R8, [R1+0xbb0] ;  /* 0x000bb00001087983 */ /* 0x000ee20000300a00 */
[----:B------:R-:W4:Y:S03]  /*66670*/  LDL.LU.64 R10, [R1+0xbb8] ;  /* 0x000bb800010a7983 */ /* 0x000f260000300a00 */
[----:B----4-:R-:W-:Y:S01]  /*66680*/  STL.64 [R1+0x6fe0], R10 ;  /* 0x006fe00a01007387 */ /* 0x010fe20000100a00 */
[----:B---3--:R0:W-:Y:S03]  /*66690*/  STL.64 [R1+0x6fd8], R8 ;  /* 0x006fd80801007387 */ /* 0x0081e60000100a00 */
[----:B0-----:R-:W3:Y:S01]  /*666a0*/  LDL.LU.64 R8, [R1+0xbe0] ;  /* 0x000be00001087983 */ /* 0x001ee20000300a00 */
[----:B------:R-:W4:Y:S03]  /*666b0*/  LDL.LU.64 R10, [R1+0xbe8] ;  /* 0x000be800010a7983 */ /* 0x000f260000300a00 */
[----:B----4-:R-:W-:Y:S01]  /*666c0*/  STL.64 [R1+0x6ff8], R10 ;  /* 0x006ff80a01007387 */ /* 0x010fe20000100a00 */
[----:B---3--:R0:W-:Y:S03]  /*666d0*/  STL.64 [R1+0x6ff0], R8 ;  /* 0x006ff00801007387 */ /* 0x0081e60000100a00 */
[----:B0-----:R-:W3:Y:S01]  /*666e0*/  LDL.LU.64 R8, [R1+0xc20] ;  /* 0x000c200001087983 */ /* 0x001ee20000300a00 */
[----:B------:R-:W4:Y:S01]  /*666f0*/  LDL.LU.64 R10, [R1+0xc28] ;  /* 0x000c2800010a7983 */ /* 0x000f220000300a00 */
[----:B--2---:R-:W-:Y:S02]  /*66700*/  HMMA.16816.F32.BF16 R24, R24, R20, R16 ;  /* 0x000000141818723c */ /* 0x004fe40000041810 */
[----:B----4-:R-:W-:Y:S01]  /*66710*/  STL.64 [R1+0x7010], R10 ;  /* 0x0070100a01007387 */ /* 0x010fe20000100a00 */
[----:B---3--:R0:W-:Y:S03]  /*66720*/  STL.64 [R1+0x7008], R8 ;  /* 0x0070080801007387 */ /* 0x0081e60000100a00 */
[----:B0-----:R-:W2:Y:S01]  /*66730*/  LDL.LU.64 R8, [R1+0xc70] ;  /* 0x000c700001087983 */ /* 0x001ea20000300a00 */
[----:B------:R-:W2:Y:S02]  /*66740*/  LDL.LU.64 R10, [R1+0xc78] ;  /* 0x000c7800010a7983 */ /* 0x000ea40000300a00 */
[----:B------:R-:W3:Y:S02]  /*66750*/  LDL.LU.64 R4, [R1+0x9e0] ;  /* 0x0009e00001047983 */ /* 0x000ee40000300a00 */
[----:B------:R-:W3:Y:S01]  /*66760*/  LDL.LU.64 R6, [R1+0x9e8] ;  /* 0x0009e80001067983 */ /* 0x000ee20000300a00 */
[----:B------:R-:W2:Y:S01]  /*66770*/  LDL.LU.64 R18, [R1+0x7020] ;  /* 0x0070200001127983 */ /* 0x000ea20000300a00 */
[----:B------:R-:W2:Y:S10]  /*66780*/  LDL.LU.64 R16, [R1+0x7018] ;  /* 0x0070180001107983 */ /* 0x000eb40000300a00 */
[----:B------:R0:W-:Y:S02]  /*66790*/  STL.64 [R1+0x130], R24 ;  /* 0x0001301801007387 */ /* 0x0001e40000100a00 */
[----:B0-----:R-:W-:-:S02]  /*667a0*/  IMAD.MOV.U32 R24, RZ, RZ, R14 ;  /* 0x000000ffff187224 */ /* 0x001fc400078e000e */
[----:B------:R-:W-:Y:S01]  /*667b0*/  IMAD.MOV.U32 R25, RZ, RZ, R2 ;  /* 0x000000ffff197224 */ /* 0x000fe200078e0002 */
[----:B------:R-:W-:Y:S04]  /*667c0*/  STL.64 [R1+0x138], R26 ;  /* 0x0001381a01007387 */ /* 0x000fe80000100a00 */
[----:B------:R0:W-:Y:S04]  /*667d0*/  STL.64 [R1+0x6fa0], R24 ;  /* 0x006fa01801007387 */ /* 0x0001e80000100a00 */
[----:B0-----:R-:W4:Y:S01]  /*667e0*/  LDL.LU.64 R24, [R1+0x9a0] ;  /* 0x0009a00001187983 */ /* 0x001f220000300a00 */
[----:B------:R-:W4:Y:S02]  /*667f0*/  LDL.LU.64 R26, [R1+0x9a8] ;  /* 0x0009a800011a7983 */ /* 0x000f240000300a00 */
[----:B------:R0:W-:Y:S02]  /*66800*/  STL.64 [R1+0x6eb0], R20 ;  /* 0x006eb01401007387 */ /* 0x0001e40000100a00 */
[----:B------:R1:W-:Y:S01]  /*66810*/  STL.64 [R1+0x6f98], R22 ;  /* 0x006f981601007387 */ /* 0x0003e20000100a00 */
[----:B0-----:R-:W3:Y:S01]  /*66820*/  LDL.LU.64 R20, [R1+0x960] ;  /* 0x0009600001147983 */ /* 0x001ee20000300a00 */
[----:B-1----:R-:W3:Y:S01]  /*66830*/  LDL.LU.64 R22, [R1+0x968] ;  /* 0x0009680001167983 */ /* 0x002ee20000300a00 */
        /* <DEDUP_REMOVED lines=29> */
[C---:B---3--:R-:W-:Y:S11]  /*66a10*/  HMMA.16816.F32.BF16 R4, R16.reuse, R8, R4 ;  /* 0x000000081004723c */ /* 0x048ff60000041804 */
[----:B------:R-:W-:Y:S11]  /*66a20*/  @!UPT UIADD3 URZ, URZ, URZ, URZ ;  /* 0x0000003f3f3ff290 */ /* 0x000ff6000fffe03f */
[----:B------:R-:W-:Y:S01]  /*66a30*/  @!UPT UIADD3 URZ, URZ, URZ, URZ ;  /* 0x0000003f3f3ff290 */ /* 0x000fe2000fffe03f */
[----:B------:R-:W-:Y:S01]  /*66a40*/  STL.64 [R1+0xe0], R4 ;  /* 0x0000e00401007387 */ /* 0x000fe20000100a00 */
[----:B------:R0:W-:Y:S03]  /*66a50*/  STL.64 [R1+0xe8], R6 ;  /* 0x0000e80601007387 */ /* 0x0001e60000100a00 */
[----:B0-----:R-:W3:Y:S01]  /*66a60*/  LDL.LU.64 R6, [R1+0x6fb0] ;  /* 0x006fb00001067983 */ /* 0x001ee20000300a00 */
[----:B------:R-:W4:Y:S02]  /*66a70*/  LDL.LU.64 R4, [R1+0x6fa8] ;  /* 0x006fa80001047983 */ /* 0x000f240000300a00 */
[C---:B----4-:R-:W-:Y:S11]  /*66a80*/  HMMA.16816.F32.BF16 R24, R16.reuse, R4, R24 ;  /* 0x000000041018723c */ /* 0x050ff60000041818 */
[----:B------:R-:W-:Y:S11]  /*66a90*/  @!UPT UIADD3 URZ, URZ, URZ, URZ ;  /* 0x0000003f3f3ff290 */ /* 0x000ff6000fffe03f */
[----:B------:R-:W-:Y:S01]  /*66aa0*/  @!UPT UIADD3 URZ, URZ, URZ, URZ ;  /* 0x0000003f3f3ff290 */ /* 0x000fe2000fffe03f */
[----:B------:R0:W-:Y:S01]  /*66ab0*/  STL.64 [R1+0xd0], R24 ;  /* 0x0000d01801007387 */ /* 0x0001e20000100a00 */
[----:B------:R1:W-:Y:S03]  /*66ac0*/  STL.64 [R1+0xd8], R26 ;  /* 0x0000d81a01007387 */ /* 0x0003e60000100a00 */
[----:B0-----:R-:W1:Y:S01]  /*66ad0*/  LDL.LU.64 R24, [R1+0x6fa0] ;  /* 0x006fa00001187983 */ /* 0x001e620000300a00 */
[----:B------:R-:W4:Y:S01]  /*66ae0*/  LDL R5, [R1+0xbd0] ;  /* 0x000bd00001057983 */ /* 0x000f220000100800 */
[----:B-1----:R-:W-:Y:S02]  /*66af0*/  HMMA.16816.F32.BF16 R24, R16, R24, R20 ;  /* 0x000000181018723c */ /* 0x002fe40000041814 */
[----:B------:R-:W2:Y:S11]  /*66b00*/  LDL.LU.64 R22, [R1+0x6f98] ;  /* 0x006f980001167983 */ /* 0x000eb60000300a00 */
[----:B------:R-:W-:Y:S11]  /*66b10*/  @!UPT UIADD3 URZ, URZ, URZ, URZ ;  /* 0x0000003f3f3ff290 */ /* 0x000ff6000fffe03f */
[----:B------:R-:W-:-:S05]  /*66b20*/  IMAD.MOV.U32 R12, RZ, RZ, R24 ;  /* 0x000000ffff0c7224 */ /* 0x000fca00078e0018 */
[----:B------:R-:W-:Y:S01]  /*66b30*/  STL [R1+0x6d64], R12 ;  /* 0x006d640c01007387 */ /* 0x000fe20000100800 */
[----:B------:R0:W-:Y:S03]  /*66b40*/  STL.64 [R1+0x6e58], R14 ;  /* 0x006e580e01007387 */ /* 0x0001e60000100a00 */
[----:B0-----:R-:W2:Y:S04]  /*66b50*/  LDL R14, [R1+0x8] ;  /* 0x00000800010e7983 */ /* 0x001ea80000100800 */
[----:B------:R-:W2:Y:S01]  /*66b60*/  LDL R15, [R1+0xc] ;  /* 0x00000c00010f7983 */ /* 0x000ea20000100800 */
[----:B------:R-:W-:Y:S02]  /*66b70*/  IMAD.MOV.U32 R8, RZ, RZ, R26 ;  /* 0x000000ffff087224 */ /* 0x000fe400078e001a */
[----:B------:R-:W-:Y:S01]  /*66b80*/  IMAD.MOV.U32 R9, RZ, RZ, R25 ;  /* 0x000000ffff097224 */ /* 0x000fe200078e0019 */
[----:B--2---:R0:W-:Y:S04]  /*66b90*/  STL.64 [R1+0x6e68], R14 ;  /* 0x006e680e01007387 */ /* 0x0041e80000100a00 */
[----:B0-----:R-:W2:Y:S04]  /*66ba0*/  LDL R14, [R1+0x18] ;  /* 0x00001800010e7983 */ /* 0x001ea80000100800 */
[----:B------:R-:W2:Y:S04]  /*66bb0*/  LDL R15, [R1+0x1c] ;  /* 0x00001c00010f7983 */ /* 0x000ea80000100800 */
[----:B--2---:R-:W-:Y:S01]  /*66bc0*/  STL.64 [R1+0x6e80], R14 ;  /* 0x006e800e01007387 */ /* 0x004fe20000100a00 */
[----:B------:R0:W-:Y:S02]  /*66bd0*/  STL [R1+0x69b4], R8 ;  /* 0x0069b40801007387 */ /* 0x0001e40000100800 */
[----:B------:R1:W-:Y:S02]  /*66be0*/  STL [R1+0x69b0], R9 ;  /* 0x0069b00901007387 */ /* 0x0003e40000100800 */
[----:B------:R2:W-:Y:S01]  /*66bf0*/  STL.64 [R1+0x6e60], R10 ;  /* 0x006e600a01007387 */ /* 0x0005e20000100a00 */
[----:B0-----:R-:W3:Y:S01]  /*66c00*/  LDL.LU R8, [R1+0x4d0] ;  /* 0x0004d00001087983 */ /* 0x001ee20000300800 */
[----:B-1----:R-:W3:Y:S03]  /*66c10*/  LDL.LU R9, [R1+0x4d4] ;  /* 0x0004d40001097983 */ /* 0x002ee60000300800 */
[----:B--2---:R-:W2:Y:S01]  /*66c20*/  LDL.LU R10, [R1+0x4d8] ;  /* 0x0004d800010a7983 */ /* 0x004ea20000300800 */
[----:B------:R-:W2:Y:S02]  /*66c30*/  LDL.LU R11, [R1+0x4dc] ;  /* 0x0004dc00010b7983 */ /* 0x000ea40000300800 */
[----:B------:R-:W2:Y:S02]  /*66c40*/  LDL R14, [R1+0x28] ;  /* 0x00002800010e7983 */ /* 0x000ea40000100800 */
[----:B------:R-:W2:Y:S02]  /*66c50*/  LDL R15, [R1+0x2c] ;  /* 0x00002c00010f7983 */ /* 0x000ea40000100800 */
[----:B------:R-:W-:-:S02]  /*66c60*/  IMAD.MOV.U32 R20, RZ, RZ, R23 ;  /* 0x000000ffff147224 */ /* 0x000fc400078e0017 */
[----:B------:R-:W-:-:S05]  /*66c70*/  IMAD.MOV.U32 R21, RZ, RZ, R22 ;  /* 0x000000ffff157224 */ /* 0x000fca00078e0016 */
[----:B------:R-:W-:Y:S04]  /*66c80*/  STL.64 [R1+0x6ec8], R20 ;  /* 0x006ec81401007387 */ /* 0x000fe80000100a00 */
[----:B--2---:R-:W-:Y:S01]  /*66c90*/  STL.64 [R1+0x6ea8], R14 ;  /* 0x006ea80e01007387 */ /* 0x004fe20000100a00 */
[----:B------:R-:W-:Y:S02]  /*66ca0*/  STL.64 [R1+0x6e78], R10 ;  /* 0x006e780a01007387 */ /* 0x000fe40000100a00 */
[----:B---3--:R0:W-:Y:S02]  /*66cb0*/  STL.64 [R1+0x6e70], R8 ;  /* 0x006e700801007387 */ /* 0x0081e40000100a00 */
[----:B0-----:R-:W2:Y:S01]  /*66cc0*/  LDL.LU R8, [R1+0x4e0] ;  /* 0x0004e00001087983 */ /* 0x001ea20000300800 */
[----:B------:R-:W2:Y:S02]  /*66cd0*/  LDL.LU R9, [R1+0x4e4] ;  /* 0x0004e40001097983 */ /* 0x000ea40000300800 */
[----:B------:R-:W3:Y:S02]  /*66ce0*/  LDL.LU R10, [R1+0x4e8] ;  /* 0x0004e800010a7983 */ /* 0x000ee40000300800 */
[----:B------:R-:W3:Y:S02]  /*66cf0*/  LDL.LU R11, [R1+0x4ec] ;  /* 0x0004ec00010b7983 */ /* 0x000ee40000300800 */
[----:B---3--:R-:W-:Y:S01]  /*66d00*/  STL.64 [R1+0x6e90], R10 ;  /* 0x006e900a01007387 */ /* 0x008fe20000100a00 */
[----:B--2---:R0:W-:Y:S03]  /*66d10*/  STL.64 [R1+0x6e88], R8 ;  /* 0x006e880801007387 */ /* 0x0041e60000100a00 */
[----:B0-----:R-:W2:Y:S01]  /*66d20*/  LDL.LU R8, [R1+0x4f0] ;  /* 0x0004f00001087983 */ /* 0x001ea20000300800 */
[----:B------:R-:W2:Y:S02]  /*66d30*/  LDL.LU R9, [R1+0x4f4] ;  /* 0x0004f40001097983 */ /* 0x000ea40000300800 */
[----:B------:R-:W3:Y:S02]  /*66d40*/  LDL.LU R10, [R1+0x4f8] ;  /* 0x0004f800010a7983 */ /* 0x000ee40000300800 */
[----:B------:R-:W3:Y:S01]  /*66d50*/  LDL.LU R11, [R1+0x4fc] ;  /* 0x0004fc00010b7983 */ /* 0x000ee20000300800 */
[----:B------:R-:W2:Y:S01]  /*66d60*/  LDL.LU.64 R20, [R1+0x8a0] ;  /* 0x0008a00001147983 */ /* 0x000ea20000300a00 */
[----:B------:R-:W2:Y:S03]  /*66d70*/  LDL.LU.64 R22, [R1+0x8a8] ;  /* 0x0008a80001167983 */ /* 0x000ea60000300a00 */
[----:B--2---:R-:W-:Y:S01]  /*66d80*/  STL.64 [R1+0x6ed8], R22 ;  /* 0x006ed81601007387 */ /* 0x004fe20000100a00 */
[----:B------:R0:W-:Y:S02]  /*66d90*/  STL.64 [R1+0x6ed0], R20 ;  /* 0x006ed01401007387 */ /* 0x0001e40000100a00 */
[----:B0-----:R-:W-:-:S02]  /*66da0*/  IMAD.MOV.U32 R20, RZ, RZ, R7 ;  /* 0x000000ffff147224 */ /* 0x001fc400078e0007 */
[----:B------:R-:W-:Y:S01]  /*66db0*/  IMAD.MOV.U32 R21, RZ, RZ, R0 ;  /* 0x000000ffff157224 */ /* 0x000fe200078e0000 */
[----:B------:R-:W2:Y:S01]  /*66dc0*/  LDL.LU R7, [R1+0x6f90] ;  /* 0x006f900001077983 */ /* 0x000ea20000300800 */
[----:B------:R-:W3:Y:S03]  /*66dd0*/  LDL.LU R0, [R1+0x6f8c] ;  /* 0x006f8c0001007983 */ /* 0x000ee60000300800 */
[----:B------:R0:W-:Y:S02]  /*66de0*/  STL.64 [R1+0x6ef0], R20 ;  /* 0x006ef01401007387 */ /* 0x0001e40000100a00 */
[----:B0-----:R-:W-:Y:S02]  /*66df0*/  IMAD.MOV.U32 R20, RZ, RZ, R3 ;  /* 0x000000ffff147224 */ /* 0x001fe400078e0003 */
[----:B------:R-:W-:Y:S01]  /*66e00*/  IMAD.MOV.U32 R21, RZ, RZ, R6 ;  /* 0x000000ffff157224 */ /* 0x000fe200078e0006 */
[----:B------:R-:W4:Y:S01]  /*66e10*/  LDL.LU R3, [R1+0x6f88] ;  /* 0x006f880001037983 */ /* 0x000f220000300800 */
[----:B------:R-:W4:Y:S03]  /*66e20*/  LDL.LU R6, [R1+0x6f84] ;  /* 0x006f840001067983 */ /* 0x000f260000300800 */
[----:B------:R0:W-:Y:S02]  /*66e30*/  STL.64 [R1+0x6f08], R20 ;  /* 0x006f081401007387 */ /* 0x0001e40000100a00 */
[----:B0-----:R-:W-:-:S02]  /*66e40*/  IMAD.MOV.U32 R20, RZ, RZ, R29 ;  /* 0x000000ffff147224 */ /* 0x001fc400078e001d */
[----:B------:R-:W-:Y:S01]  /*66e50*/  IMAD.MOV.U32 R21, RZ, RZ, R28 ;  /* 0x000000ffff157224 */ /* 0x000fe200078e001c */
[----:B------:R-:W4:Y:S01]  /*66e60*/  LDL.LU R29, [R1+0x6f80] ;  /* 0x006f8000011d7983 */ /* 0x000f220000300800 */
[----:B------:R-:W4:Y:S03]  /*66e70*/  LDL.LU R28, [R1+0x6f7c] ;  /* 0x006f7c00011c7983 */ /* 0x000f260000300800 */
[----:B------:R2:W-:Y:S02]  /*66e80*/  STL.64 [R1+0x6f20], R20 ;  /* 0x006f201401007387 */ /* 0x0005e40000100a00 */
[----:B--2---:R-:W-:Y:S02]  /*66e90*/  IMAD.MOV.U32 R21, RZ, RZ, R7 ;  /* 0x000000ffff157224 */ /* 0x004fe400078e0007 */
[----:B---3--:R-:W-:Y:S02]  /*66ea0*/  IMAD.MOV.U32 R20, RZ, RZ, R0 ;  /* 0x000000ffff147224 */ /* 0x008fe400078e0000 */
[----:B------:R-:W2:Y:S01]  /*66eb0*/  LDL.LU R0, [R1+0x6f78] ;  /* 0x006f780001007983 */ /* 0x000ea20000300800 */
[----:B------:R-:W3:Y:S02]  /*66ec0*/  LDL.LU R7, [R1+0x6f74] ;  /* 0x006f740001077983 */ /* 0x000ee40000300800 */
[----:B------:R4:W-:Y:S02]  /*66ed0*/  STL.64 [R1+0x6f38], R20 ;  /* 0x006f381401007387 */ /* 0x0009e40000100a00 */
[----:B----4-:R-:W-:-:S02]  /*66ee0*/  IMAD.MOV.U32 R21, RZ, RZ, R3 ;  /* 0x000000ffff157224 */ /* 0x010fc400078e0003 */
[----:B------:R-:W-:Y:S02]  /*66ef0*/  IMAD.MOV.U32 R20, RZ, RZ, R6 ;  /* 0x000000ffff147224 */ /* 0x000fe400078e0006 */
[----:B------:R-:W4:Y:S01]  /*66f00*/  LDL.LU R6, [R1+0x6f70] ;  /* 0x006f700001067983 */ /* 0x000f220000300800 */
[----:B------:R-:W2:Y:S02]  /*66f10*/  LDL.LU R3, [R1+0x6f6c] ;  /* 0x006f6c0001037983 */ /* 0x000ea40000300800 */
[----:B------:R0:W-:Y:S02]  /*66f20*/  STL.64 [R1+0x6f50], R20 ;  /* 0x006f501401007387 */ /* 0x0001e40000100a00 */
[----:B0-----:R-:W-:Y:S02]  /*66f30*/  IMAD.MOV.U32 R20, RZ, RZ, R28 ;  /* 0x000000ffff147224 */ /* 0x001fe400078e001c */
[----:B------:R-:W2:Y:S01]  /*66f40*/  LDL.LU R28, [R1+0x6f68] ;  /* 0x006f6800011c7983 */ /* 0x000ea20000300800 */
[----:B------:R-:W-:Y:S02]  /*66f50*/  STL.64 [R1+0x6ec0], R10 ;  /* 0x006ec00a01007387 */ /* 0x000fe40000100a00 */
[----:B------:R0:W-:Y:S02]  /*66f60*/  STL.64 [R1+0x6eb8], R8 ;  /* 0x006eb80801007387 */ /* 0x0001e40000100a00 */
[----:B0-----:R-:W2:Y:S01]  /*66f70*/  LDL.LU.64 R8, [R1+0x890] ;  /* 0x0008900001087983 */ /* 0x001ea20000300a00 */
[----:B------:R-:W2:Y:S03]  /*66f80*/  LDL.LU.64 R10, [R1+0x898] ;  /* 0x00089800010a7983 */ /* 0x000ea60000300a00 */
[----:B--2---:R-:W-:Y:S01]  /*66f90*/  STL.64 [R1+0x6ee8], R10 ;  /* 0x006ee80a01007387 */ /* 0x004fe20000100a00 */
[----:B------:R0:W-:Y:S03]  /*66fa0*/  STL.64 [R1+0x6ee0], R8 ;  /* 0x006ee00801007387 */ /* 0x0001e60000100a00 */
        /* <DEDUP_REMOVED lines=17> */
[----:B------:R-:W2:Y:S02]  /*670c0*/  LDL.LU.64 R10, [R1+0x858] ;  /* 0x00085800010a7983 */ /* 0x000ea40000300a00 */
[----:B------:R-:W-:-:S02]  /*670d0*/  IMAD.MOV.U32 R2, RZ, RZ, R27 ;  /* 0x000000ffff027224 */ /* 0x000fc400078e001b */
[----:B------:R-:W0:Y:S01]  /*670e0*/  LDSM.16.MT88.4 R24, [R5+0x21080] ;  /* 0x021080000518783b */ /* 0x000e220000004200 */
[----:B------:R-:W-:-:S03]  /*670f0*/  IMAD.MOV.U32 R21, RZ, RZ, R29 ;  /* 0x000000ffff157224 */ /* 0x000fc600078e001d */
[----:B--2---:R-:W-:Y:S01]  /*67100*/  STL.64 [R1+0x6f60], R10 ;  /* 0x006f600a01007387 */ /* 0x004fe20000100a00 */
[----:B------:R1:W-:Y:S03]  /*67110*/  STL.64 [R1+0x6f58], R8 ;  /* 0x006f580801007387 */ /* 0x0003e60000100a00 */
[----:B-1----:R-:W2:Y:S01]  /*67120*/  LDL.LU.64 R8, [R1+0x950] ;  /* 0x0009500001087983 */ /* 0x002ea20000300a00 */
[----:B------:R-:W2:Y:S02]  /*67130*/  LDL.LU.64 R10, [R1+0x958] ;  /* 0x00095800010a7983 */ /* 0x000ea40000300a00 */
[----:B------:R-:W3:Y:S02]  /*67140*/  LDL.LU.64 R12, [R1+0x880] ;  /* 0x00088000010c7983 */ /* 0x000ee40000300a00 */
[----:B------:R-:W3:Y:S01]  /*67150*/  LDL.LU.64 R14, [R1+0x888] ;  /* 0x00088800010e7983 */ /* 0x000ee20000300a00 */
[----:B------:R-:W-:Y:S01]  /*67160*/  STL [R1+0x66f8], R2 ;  /* 0x0066f80201007387 */ /* 0x000fe20000100800 */
[----:B0-----:R-:W-:Y:S02]  /*67170*/  STL.64 [R1+0x6d90], R26 ;  /* 0x006d901a01007387 */ /* 0x001fe40000100a00 */
[----:B------:R0:W-:Y:S02]  /*67180*/  STL.64 [R1+0x6d88], R24 ;  /* 0x006d881801007387 */ /* 0x0001e40000100a00 */
[----:B0-----:R-:W3:Y:S01]  /*67190*/  LDL.LU.64 R24, [R1+0x60] ;  /* 0x0000600001187983 */ /* 0x001ee20000300a00 */
[----:B------:R-:W3:Y:S02]  /*671a0*/  LDL.64 R26, [R1+0x68] ;  /* 0x00006800011a7983 */ /* 0x000ee40000100a00 */
[----:B------:R-:W-:Y:S01]  /*671b0*/  STL [R1+0x67d8], R5 ;  /* 0x0067d80501007387 */ /* 0x000fe20000100800 */
        /* <DEDUP_REMOVED lines=41> */
[----:B0-----:R-:W3:Y:S01]  /*67450*/  LDL.LU.64 R22, [R1+0x6ed8] ;  /* 0x006ed80001167983 */ /* 0x001ee20000300a00 */
[----:B------:R-:W3:Y:S02]  /*67460*/  LDL.LU.64 R20, [R1+0x6ed0] ;  /* 0x006ed00001147983 */ /* 0x000ee40000300a00 */
[C---:B---3--:R-:W-:Y:S11]  /*67470*/  HMMA.16816.F32.BF16 R20, R16.reuse, R24, R20 ;  /* 0x000000181014723c */ /* 0x048ff60000041814 */
[----:B------:R-:W-:Y:S11]  /*67480*/  @!UPT UIADD3 URZ, URZ, URZ, URZ ;  /* 0x0000003f3f3ff290 */ /* 0x000ff6000fffe03f */
[----:B------:R-:W-:Y:S01]  /*67490*/  @!UPT UIADD3 URZ, URZ, URZ, URZ ;  /* 0x0000003f3f3ff290 */ /* 0x000fe2000fffe03f */
[----:B------:R0:W-:Y:S01]  /*674a0*/  STL.64 [R1+0x950], R20 ;  /* 0x0009501401007387 */ /* 0x0001e20000100a00 */
[----:B------:R-:W-:Y:S03]  /*674b0*/  STL.64 [R1+0x958], R22 ;  /* 0x0009581601007387 */ /* 0x000fe60000100a00 */
[----:B0-----:R-:W2:Y:S01]  /*674c0*/  LDL.LU.64 R20, [R1+0x6ec8] ;  /* 0x006ec80001147983 */ /* 0x001ea20000300a00 */
[----:B------:R0:W-:Y:S02]  /*674d0*/  STL.64 [R1+0x6db0], R26 ;  /* 0x006db01a01007387 */ /* 0x0001e40000100a00 */
[----:B------:R-:W3:Y:S02]  /*674e0*/  LDL.LU R24, [R1+0x4b0] ;  /* 0x0004b00001187983 */ /* 0x000ee40000300800 */
[----:B------:R-:W3:Y:S01]  /*674f0*/  LDL.LU R25, [R1+0x4b4] ;  /* 0x0004b40001197983 */ /* 0x000ee20000300800 */
[----:B0-----:R-:W3:Y:S01]  /*67500*/  LDL.LU R26, [R1+0x4b8] ;  /* 0x0004b800011a7983 */ /* 0x001ee20000300800 */
[----:B------:R-:W3:Y:S01]  /*67510*/  LDL.LU R27, [R1+0x4bc] ;  /* 0x0004bc00011b7983 */ /* 0x000ee20000300800 */
[C---:B--2---:R-:W-:Y:S02]  /*67520*/  HMMA.16816.F32.BF16 R20, R16.reuse, R20, R8 ;  /* 0x000000141014723c */ /* 0x044fe40000041808 */
[----:B------:R-:W2:Y:S01]  /*67530*/  LDL.LU.64 R10, [R1+0x6ec0] ;  /* 0x006ec000010a7983 */ /* 0x000ea20000300a00 */
[----:B------:R-:W2:Y:S11]  /*67540*/  LDL.LU.64 R8, [R1+0x6eb8] ;  /* 0x006eb80001087983 */ /* 0x000eb60000300a00 */
[----:B------:R-:W-:Y:S09]  /*67550*/  @!UPT UIADD3 URZ, URZ, URZ, URZ ;  /* 0x0000003f3f3ff290 */ /* 0x000ff2000fffe03f */
[----:B------:R0:W-:Y:S01]  /*67560*/  STL.64 [R1+0x990], R20 ;  /* 0x0009901401007387 */ /* 0x0001e20000100a00 */
[----:B------:R1:W-:Y:S03]  /*67570*/  STL.64 [R1+0x998], R22 ;  /* 0x0009981601007387 */ /* 0x0003e60000100a00 */
[----:B0-----:R-:W2:Y:S02]  /*67580*/  LDL.LU.64 R20, [R1+0x6eb0] ;  /* 0x006eb00001147983 */ /* 0x001ea40000300a00 */
[----:B--2---:R-:W-:Y:S02]  /*67590*/  HMMA.16816.F32.BF16 R16, R16, R20, R12 ;  /* 0x000000141010723c */ /* 0x004fe4000004180c */
[----:B------:R-:W2:Y:S01]  /*675a0*/  LDL.LU.64 R14, [R1+0x6ea8] ;  /* 0x006ea800010e7983 */ /* 0x000ea20000300a00 */
[----:B-1----:R-:W2:Y:S02]  /*675b0*/  LDL.LU.64 R22, [R1+0x6ea0] ;  /* 0x006ea00001167983 */ /* 0x002ea40000300a00 */
[----:B------:R-:W2:Y:S11]  /*675c0*/  LDL.LU.64 R20, [R1+0x6e98] ;  /* 0x006e980001147983 */ /* 0x000eb60000300a00 */
[----:B------:R-:W-:Y:S07]  /*675d0*/  @!UPT UIADD3 URZ, URZ, URZ, URZ ;  /* 0x0000003f3f3ff290 */ /* 0x000fee000fffe03f */
[----:B------:R0:W-:Y:S01]  /*675e0*/  STL.64 [R1+0x980], R16 ;  /* 0x0009801001007387 */ /* 0x0001e20000100a00 */
[----:B------:R-:W-:Y:S03]  /*675f0*/  STL.64 [R1+0x988], R18 ;  /* 0x0009881201007387 */ /* 0x000fe60000100a00 */
[----:B0-----:R-:W3:Y:S01]  /*67600*/  LDL.LU R16, [R1+0x4c0] ;  /* 0x0004c00001107983 */ /* 0x001ee20000300800 */
[----:B------:R-:W3:Y:S01]  /*67610*/  LDL.LU R17, [R1+0x4c4] ;  /* 0x0004c40001117983 */ /* 0x000ee20000300800 */
[C---:B--2---:R-:W-:Y:S02]  /*67620*/  HMMA.16816.F32.BF16 R12, R20.reuse, R14, R8 ;  /* 0x0000000e140c723c */ /* 0x044fe40000041808 */
[----:B------:R-:W2:Y:S01]  /*67630*/  LDL.LU.64 R10, [R1+0x6e90] ;  /* 0x006e9000010a7983 */ /* 0x000ea20000300a00 */
[----:B------:R-:W2:Y:S11]  /*67640*/  LDL.LU.64 R8, [R1+0x6e88] ;  /* 0x006e880001087983 */ /* 0x000eb60000300a00 */
[----:B------:R-:W-:Y:S09]  /*67650*/  @!UPT UIADD3 URZ, URZ, URZ, URZ ;  /* 0x0000003f3f3ff290 */ /* 0x000ff2000fffe03f */
[----:B------:R-:W-:Y:S01]  /*67660*/  STL.64 [R1+0x4f0], R12 ;  /* 0x0004f00c01007387 */ /* 0x000fe20000100a00 */
        /* <DEDUP_REMOVED lines=8> */
[----:B0-----:R-:W2:Y:S02]  /*676f0*/  LDL.LU.64 R14, [R1+0x6e68] ;  /* 0x006e6800010e7983 */ /* 0x001ea40000300a00 */
[----:B--2---:R-:W-:Y:S02]  /*67700*/  HMMA.16816.F32.BF16 R12, R20, R14, R8 ;  /* 0x0000000e140c723c */ /* 0x004fe40000041808 */
[----:B------:R-:W2:Y:S11]  /*67710*/  LDL.LU.64 R10, [R1+0x6e60] ;  /* 0x006e6000010a7983 */ /* 0x000eb60000300a00 */
[----:B------:R-:W-:Y:S10]  /*67720*/  @!UPT UIADD3 URZ, URZ, URZ, URZ ;  /* 0x0000003f3f3ff290 */ /* 0x000ff4000fffe03f */
[----:B------:R-:W-:Y:S01]  /*67730*/  STL.64 [R1+0x4d0], R12 ;  /* 0x0004d00c01007387 */ /* 0x000fe20000100a00 */
[----:B------:R0:W-:Y:S03]  /*67740*/  STL.64 [R1+0x4d8], R14 ;  /* 0x0004d80e01007387 */ /* 0x0001e60000100a00 */
[----:B0-----:R-:W3:Y:S01]  /*67750*/  LDL.LU.64 R14, [R1+0x6e58] ;  /* 0x006e5800010e7983 */ /* 0x001ee20000300a00 */
[----:B------:R-:W-:Y:S02]  /*67760*/  IMAD.MOV.U32 R18, RZ, RZ, R28 ;  /* 0x000000ffff127224 */ /* 0x000fe400078e001c */
[----:B------:R-:W-:-:S07]  /*67770*/  IMAD.MOV.U32 R19, RZ, RZ, R3 ;  /* 0x000000ffff137224 */ /* 0x000fce00078e0003 */
[C---:B---3--:R-:W-:Y:S01]  /*67780*/  HMMA.16816.F32.BF16 R16, R20.reuse, R14, R16 ;  /* 0x0000000e1410723c */ /* 0x048fe20000041810 */
[----:B------:R-:W-:Y:S11]  /*67790*/  STL.64 [R1+0x6e38], R14 ;  /* 0x006e380e01007387 */ /* 0x000ff60000100a00 */
[----:B------:R-:W-:Y:S11]  /*677a0*/  @!UPT UIADD3 URZ, URZ, URZ, URZ ;  /* 0x0000003f3f3ff290 */ /* 0x000ff6000fffe03f */
[----:B------:R-:W-:Y:S01]  /*677b0*/  STL.64 [R1+0x4c0], R16 ;  /* 0x0004c01001007387 */ /* 0x000fe20000100a00 */
[----:B------:R2:W-:Y:S02]  /*677c0*/  STL.64 [R1+0x4c8], R18 ;  /* 0x0004c81201007387 */ /* 0x0005e40000100a00 */
[----:B--2---:R-:W-:Y:S07]  /*677d0*/  HMMA.16816.F32.BF16 R16, R20, R10, R24 ;  /* 0x0000000a1410723c */ /* 0x004fee0000041818 */
[----:B----4-:R-:W-:-:S02]  /*677e0*/  IMAD.MOV.U32 R26, RZ, RZ, R6 ;  /* 0x000000ffff1a7224 */ /* 0x010fc400078e0006 */
[----:B------:R-:W-:Y:S11]  /*677f0*/  IMAD.MOV.U32 R27, RZ, RZ, R7 ;  /* 0x000000ffff1b7224 */ /* 0x000ff600078e0007 */
[----:B------:R-:W-:Y:S03]  /*67800*/  @!UPT UIADD3 URZ, URZ, URZ, URZ ;  /* 0x0000003f3f3ff290 */ /* 0x000fe6000fffe03f */
[----:B------:R-:W-:Y:S01]  /*67810*/  STL.64 [R1+0x4b0], R16 ;  /* 0x0004b01001007387 */ /* 0x000fe20000100a00 */
[----:B------:R0:W-:Y:S02]  /*67820*/  STL.64 [R1+0x6dc8], R10 ;  /* 0x006dc80a01007387 */ /* 0x0001e40000100a00 */
[----:B------:R-:W2:Y:S02]  /*67830*/  LDL.LU R24, [R1+0x7c0] ;  /* 0x0007c00001187983 */ /* 0x000ea40000300800 */
[----:B------:R-:W2:Y:S01]  /*67840*/  LDL.LU R25, [R1+0x7c4] ;  /* 0x0007c40001197983 */ /* 0x000ea20000300800 */
[----:B------:R-:W3:Y:S01]  /*67850*/  LDL.LU R6, [R1+0x6e54] ;  /* 0x006e540001067983 */ /* 0x000ee20000300800 */
[----:B------:R-:W4:Y:S02]  /*67860*/  LDL.LU R7, [R1+0x6e50] ;  /* 0x006e500001077983 */ /* 0x000f240000300800 */
[----:B------:R-:W2:Y:S02]  /*67870*/  LDL.LU R8, [R1+0x7d0] ;  /* 0x0007d00001087983 */ /* 0x000ea40000300800 */
[----:B------:R-:W2:Y:S01]  /*67880*/  LDL.LU R9, [R1+0x7d4] ;  /* 0x0007d40001097983 */ /* 0x000ea20000300800 */
[----:B0-----:R-:W2:Y:S01]  /*67890*/  LDL.LU R10, [R1+0x7d8] ;  /* 0x0007d800010a7983 */ /* 0x001ea20000300800 */
[----:B------:R-:W2:Y:S03]  /*678a0*/  LDL.LU R11, [R1+0x7dc] ;  /* 0x0007dc00010b7983 */ /* 0x000ea60000300800 */
[----:B--2---:R0:W-:Y:S01]  /*678b0*/  STL.64 [R1+0x6dd8], R10 ;  /* 0x006dd80a01007387 */ /* 0x0041e20000100a00 */
[----:B------:R-:W-:Y:S03]  /*678c0*/  STL.64 [R1+0x6dd0], R8 ;  /* 0x006dd00801007387 */ /* 0x000fe60000100a00 */
[----:B0-----:R-:W2:Y:S04]  /*678d0*/  LDL.64 R10, [R1+0x98] ;  /* 0x00009800010a7983 */ /* 0x001ea80000100a00 */
[----:B--2---:R0:W-:Y:S04]  /*678e0*/  STL.64 [R1+0x6de8], R10 ;  /* 0x006de80a01007387 */ /* 0x0041e80000100a00 */
[----:B0-----:R-:W2:Y:S04]  /*678f0*/  LDL R10, [R1+0xa8] ;  /* 0x0000a800010a7983 */ /* 0x001ea80000100800 */
[----:B------:R-:W2:Y:S01]  /*67900*/  LDL R11, [R1+0xac] ;  /* 0x0000ac00010b7983 */ /* 0x000ea20000100800 */
[----:B------:R-:W-:-:S03]  /*67910*/  IMAD.MOV.U32 R28, RZ, RZ, R18 ;  /* 0x000000ffff1c7224 */ /* 0x000fc600078e0012 */
[----:B--2---:R0:W-:Y:S04]  /*67920*/  STL.64 [R1+0x6e00], R10 ;  /* 0x006e000a01007387 */ /* 0x0041e80000100a00 */
[----:B0-----:R-:W2:Y:S04]  /*67930*/  LDL R10, [R1+0xb8] ;  /* 0x0000b800010a7983 */ /* 0x001ea80000100800 */
[----:B------:R-:W2:Y:S01]  /*67940*/  LDL R11, [R1+0xbc] ;  /* 0x0000bc00010b7983 */ /* 0x000ea20000100800 */
[----:B------:R-:W3:Y:S02]  /*67950*/  LDL.LU R16, [R1+0x4a0] ;  /* 0x0004a00001107983 */ /* 0x000ee40000300800 */
[----:B------:R-:W3:Y:S02]  /*67960*/  LDL.LU R17, [R1+0x4a4] ;  /* 0x0004a40001117983 */ /* 0x000ee40000300800 */
[----:B------:R-:W-:Y:S01]  /*67970*/  IMAD.MOV.U32 R3, RZ, RZ, R19 ;  /* 0x000000ffff037224 */ /* 0x000fe200078e0013 */
[----:B------:R-:W3:Y:S01]  /*67980*/  LDL.LU R18, [R1+0x4a8] ;  /* 0x0004a80001127983 */ /* 0x000ee20000300800 */
[----:B------:R-:W3:Y:S03]  /*67990*/  LDL.LU R19, [R1+0x4ac] ;  /* 0x0004ac0001137983 */ /* 0x000ee60000300800 */
[----:B--2---:R-:W-:Y:S01]  /*679a0*/  STL.64 [R1+0x6e18], R10 ;  /* 0x006e180a01007387 */ /* 0x004fe20000100a00 */
[----:B------:R0:W-:Y:S02]  /*679b0*/  STL.64 [R1+0x6dc0], R26 ;  /* 0x006dc01a01007387 */ /* 0x0001e40000100a00 */
[----:B------:R1:W-:Y:S01]  /*679c0*/  STL.64 [R1+0x6db8], R24 ;  /* 0x006db81801007387 */ /* 0x0003e20000100a00 */
[----:B0-----:R-:W2:Y:S04]  /*679d0*/  LDL.64 R26, [R1+0x88] ;  /* 0x00008800011a7983 */ /* 0x001ea80000100a00 */
[----:B--2---:R4:W-:Y:S01]  /*679e0*/  STL.64 [R1+0x6de0], R26 ;  /* 0x006de01a01007387 */ /* 0x0049e20000100a00 */
[----:B-1----:R-:W2:Y:S02]  /*679f0*/  LDL.LU R24, [R1+0x7e0] ;  /* 0x0007e00001187983 */ /* 0x002ea40000300800 */
[----:B------:R-:W2:Y:S02]  /*67a00*/  LDL.LU R25, [R1+0x7e4] ;  /* 0x0007e40001197983 */ /* 0x000ea40000300800 */
[----:B----4-:R-:W-:-:S02]  /*67a10*/  IMAD.MOV.U32 R26, RZ, RZ, R7 ;  /* 0x000000ffff1a7224 */ /* 0x010fc400078e0007 */
[----:B---3--:R-:W-:Y:S01]  /*67a20*/  IMAD.MOV.U32 R27, RZ, RZ, R6 ;  /* 0x000000ffff1b7224 */ /* 0x008fe200078e0006 */
[----:B------:R-:W3:Y:S01]  /*67a30*/  LDL.LU R7, [R1+0x6e4c] ;  /* 0x006e4c0001077983 */ /* 0x000ee20000300800 */
[----:B------:R-:W4:Y:S02]  /*67a40*/  LDL.LU R6, [R1+0x6e48] ;  /* 0x006e480001067983 */ /* 0x000f240000300800 */
[----:B------:R-:W2:Y:S02]  /*67a50*/  LDL R10, [R1+0xc8] ;  /* 0x0000c800010a7983 */ /* 0x000ea40000100800 */
[----:B------:R-:W2:Y:S01]  /*67a60*/  LDL R11, [R1+0xcc] ;  /* 0x0000cc00010b7983 */ /* 0x000ea20000100800 */
[----:B------:R-:W3:Y:S01]  /*67a70*/  LDL.LU R12, [R1+0x820] ;  /* 0x00082000010c7983 */ /* 0x000ee20000300800 */
[----:B------:R-:W3:Y:S02]  /*67a80*/  LDL.LU R13, [R1+0x824] ;  /* 0x00082400010d7983 */ /* 0x000ee40000300800 */
[----:B------:R-:W3:Y:S02]  /*67a90*/  LDL.LU R14, [R1+0x828] ;  /* 0x00082800010e7983 */ /* 0x000ee40000300800 */
[----:B------:R-:W3:Y:S01]  /*67aa0*/  LDL.LU R15, [R1+0x82c] ;  /* 0x00082c00010f7983 */ /* 0x000ee20000300800 */
[----:B--2---:R0:W-:Y:S04]  /*67ab0*/  STL.64 [R1+0x6e30], R10 ;  /* 0x006e300a01007387 */ /* 0x0041e80000100a00 */
[----:B0-----:R-:W2:Y:S01]  /*67ac0*/  LDL.64 R10, [R1+0x38] ;  /* 0x00003800010a7983 */ /* 0x001ea20000100a00 */
[----:B------:R-:W-:Y:S02]  /*67ad0*/  STL.64 [R1+0x6df8], R26 ;  /* 0x006df81a01007387 */ /* 0x000fe40000100a00 */
[----:B------:R0:W-:Y:S02]  /*67ae0*/  STL.64 [R1+0x6df0], R24 ;  /* 0x006df01801007387 */ /* 0x0001e40000100a00 */
[----:B0-----:R-:W2:Y:S01]  /*67af0*/  LDL.LU R24, [R1+0x7f0] ;  /* 0x0007f00001187983 */ /* 0x001ea20000300800 */
[----:B------:R-:W2:Y:S02]  /*67b00*/  LDL.LU R25, [R1+0x7f4] ;  /* 0x0007f40001197983 */ /* 0x000ea40000300800 */
[----:B------:R-:W2:Y:S02]  /*67b10*/  LDL.LU R26, [R1+0x7f8] ;  /* 0x0007f800011a7983 */ /* 0x000ea40000300800 */
[----:B------:R-:W2:Y:S02]  /*67b20*/  LDL.LU R27, [R1+0x7fc] ;  /* 0x0007fc00011b7983 */ /* 0x000ea40000300800 */
[----:B--2---:R4:W-:Y:S01]  /*67b30*/  STL.64 [R1+0x6e10], R26 ;  /* 0x006e101a01007387 */ /* 0x0049e20000100a00 */
[----:B------:R0:W-:Y:S02]  /*67b40*/  STL.64 [R1+0x6e08], R24 ;  /* 0x006e081801007387 */ /* 0x0001e40000100a00 */
[----:B----4-:R-:W-:Y:S01]  /*67b50*/  IMAD.MOV.U32 R26, RZ, RZ, R6 ;  /* 0x000000ffff1a7224 */ /* 0x010fe200078e0006 */
[----:B0-----:R-:W2:Y:S01]  /*67b60*/  LDL.LU R24, [R1+0x800] ;  /* 0x0008000001187983 */ /* 0x001ea20000300800 */
[----:B------:R-:W2:Y:S02]  /*67b70*/  LDL.LU R25, [R1+0x804] ;  /* 0x0008040001197983 */ /* 0x000ea40000300800 */
[----:B------:R-:W4:Y:S02]  /*67b80*/  LDL.LU R6, [R1+0x6e44] ;  /* 0x006e440001067983 */ /* 0x000f240000300800 */
[----:B---3--:R-:W-:-:S02]  /*67b90*/  IMAD.MOV.U32 R27, RZ, RZ, R7 ;  /* 0x000000ffff1b7224 */ /* 0x008fc400078e0007 */
[----:B------:R-:W4:Y:S03]  /*67ba0*/  LDL.LU R7, [R1+0x6e40] ;  /* 0x006e400001077983 */ /* 0x000f260000300800 */
[----:B------:R-:W-:Y:S01]  /*67bb0*/  STL.64 [R1+0x6e28], R26 ;  /* 0x006e281a01007387 */ /* 0x000fe20000100a00 */
[C---:B----4-:R-:W-:Y:S01]  /*67bc0*/  HMMA.16816.F32.BF16 R16, R20.reuse, R6, R16 ;  /* 0x000000061410723c */ /* 0x050fe20000041810 */
[----:B--2---:R0:W-:Y:S04]  /*67bd0*/  STL.64 [R1+0x6e20], R24 ;  /* 0x006e201801007387 */ /* 0x0041e80000100a00 */
[----:B0-----:R-:W2:Y:S01]  /*67be0*/  LDL.LU R24, [R1+0x810] ;  /* 0x0008100001187983 */ /* 0x001ea20000300800 */
[----:B------:R-:W2:Y:S02]  /*67bf0*/  LDL.LU R25, [R1+0x814] ;  /* 0x0008140001197983 */ /* 0x000ea40000300800 */
[----:B------:R-:W2:Y:S02]  /*67c00*/  LDL.LU R26, [R1+0x818] ;  /* 0x00081800011a7983 */ /* 0x000ea40000300800 */
[----:B------:R-:W2:Y:S01]  /*67c10*/  LDL.LU R27, [R1+0x81c] ;  /* 0x00081c00011b7983 */ /* 0x000ea20000300800 */
[----:B------:R-:W-:Y:S01]  /*67c20*/  STL [R1+0x654c], R3 ;  /* 0x00654c0301007387 */ /* 0x000fe20000100800 */
[----:B------:R-:W-:Y:S11]  /*67c30*/  STL [R1+0x6548], R28 ;  /* 0x0065481c01007387 */ /* 0x000ff60000100800 */
[----:B------:R-:W-:Y:S01]  /*67c40*/  STL.64 [R1+0x4a0], R16 ;  /* 0x0004a01001007387 */ /* 0x000fe20000100a00 */
[----:B------:R-:W-:Y:S02]  /*67c50*/  STL.64 [R1+0x4a8], R18 ;  /* 0x0004a81201007387 */ /* 0x000fe40000100a00 */
[----:B------:R-:W0:Y:S02]  /*67c60*/  LDSM.16.MT88.4 R16, [R0+0x21000] ;  /* 0x021000000010783b */ /* 0x000e240000004200 */
[----:B0-----:R0:W-:Y:S02]  /*67c70*/  STL.64 [R1+0x6c58], R18 ;  /* 0x006c581201007387 */ /* 0x0011e40000100a00 */
[----:B------:R1:W-:Y:S02]  /*67c80*/  STL.64 [R1+0x6c50], R16 ;  /* 0x006c501001007387 */ /* 0x0003e40000100a00 */
[----:B0-----:R-:W3:Y:S04]  /*67c90*/  LDL R18, [R1+0x48] ;  /* 0x0000480001127983 */ /* 0x001ee80000100800 */
[----:B------:R-:W3:Y:S01]  /*67ca0*/  LDL R19, [R1+0x4c] ;  /* 0x00004c0001137983 */ /* 0x000ee20000100800 */
[----:B------:R-:W-:Y:S01]  /*67cb0*/  HMMA.16816.F32.BF16 R12, R20, R10, R12 ;  /* 0x0000000a140c723c */ /* 0x000fe2000004180c */
[----:B------:R-:W-:-:S02]  /*67cc0*/  IMAD.MOV.U32 R29, RZ, RZ, R11 ;  /* 0x000000ffff1d7224 */ /* 0x000fc400078e000b */
[----:B---3--:R0:W-:Y:S01]  /*67cd0*/  STL.64 [R1+0x6d98], R18 ;  /* 0x006d981201007387 */ /* 0x0081e20000100a00 */
[----:B-1----:R-:W3:Y:S02]  /*67ce0*/  LDL.LU R16, [R1+0x7b0] ;  /* 0x0007b00001107983 */ /* 0x002ee40000300800 */
[----:B------:R-:W3:Y:S01]  /*67cf0*/  LDL.LU R17, [R1+0x7b4] ;  /* 0x0007b40001117983 */ /* 0x000ee20000300800 */
[----:B0-----:R-:W3:Y:S01]  /*67d00*/  LDL.LU R18, [R1+0x7b8] ;  /* 0x0007b80001127983 */ /* 0x001ee20000300800 */
[----:B------:R-:W3:Y:S11]  /*67d10*/  LDL.LU R19, [R1+0x7bc] ;  /* 0x0007bc0001137983 */ /* 0x000ef60000300800 */
[----:B------:R-:W-:Y:S04]  /*67d20*/  @!UPT UIADD3 URZ, URZ, URZ, URZ ;  /* 0x0000003f3f3ff290 */ /* 0x000fe8000fffe03f */
[----:B------:R0:W-:Y:S02]  /*67d30*/  STL.64 [R1+0x9c0], R12 ;  /* 0x0009c00c01007387 */ /* 0x0001e40000100a00 */
[----:B------:R1:W-:Y:S02]  /*67d40*/  STL.64 [R1+0x9c8], R14 ;  /* 0x0009c80e01007387 */ /* 0x0003e40000100a00 */
[----:B0-----:R-:W-:Y:S01]  /*67d50*/  IMAD.MOV.U32 R12, RZ, RZ, R10 ;  /* 0x000000ffff0c7224 */ /* 0x001fe200078e000a */
[----:B-1----:R-:W4:Y:S01]  /*67d60*/  LDL.LU.64 R14, [R1+0x6e38] ;  /* 0x006e3800010e7983 */ /* 0x002f220000300a00 */
[----:B------:R-:W2:Y:S02]  /*67d70*/  LDL.LU.64 R10, [R1+0x6e30] ;  /* 0x006e3000010a7983 */ /* 0x000ea40000300a00 */
[C---:B--2---:R-:W-:Y:S01]  /*67d80*/  HMMA.16816.F32.BF16 R8, R20.reuse, R10, R24 ;  /* 0x0000000a1408723c */ /* 0x044fe20000041818 */
[----:B----4-:R0:W-:Y:S01]  /*67d90*/  STL.64 [R1+0x6da8], R14 ;  /* 0x006da80e01007387 */ /* 0x0101e20000100a00 */
[----:B------:R-:W-:Y:S03]  /*67da0*/  STL [R1+0x6da0], R12 ;  /* 0x006da00c01007387 */ /* 0x000fe60000100800 */
[----:B0-----:R-:W2:Y:S01]  /*67db0*/  LDL.64 R14, [R1+0x78] ;  /* 0x00007800010e7983 */ /* 0x001ea20000100a00 */
[----:B------:R-:W4:Y:S02]  /*67dc0*/  LDL.LU.64 R26, [R1+0x6e28] ;  /* 0x006e2800011a7983 */ /* 0x000f240000300a00 */
[----:B------:R-:W4:Y:S11]  /*67dd0*/  LDL.LU.64 R24, [R1+0x6e20] ;  /* 0x006e200001187983 */ /* 0x000f360000300a00 */
[----:B------:R-:W-:Y:S04]  /*67de0*/  @!UPT UIADD3 URZ, URZ, URZ, URZ ;  /* 0x0000003f3f3ff290 */ /* 0x000fe8000fffe03f */
[----:B------:R-:W-:Y:S01]  /*67df0*/  STL.64 [R1+0x820], R8 ;  /* 0x0008200801007387 */ /* 0x000fe20000100a00 */
[----:B------:R0:W-:Y:S03]  /*67e00*/  STL.64 [R1+0x828], R10 ;  /* 0x0008280a01007387 */ /* 0x0001e60000100a00 */
[----:B0-----:R-:W4:Y:S02]  /*67e10*/  LDL.LU.64 R10, [R1+0x6e18] ;  /* 0x006e1800010a7983 */ /* 0x001f240000300a00 */
[C---:B----4-:R-:W-:Y:S02]  /*67e20*/  HMMA.16816.F32.BF16 R8, R20.reuse, R10, R24 ;  /* 0x0000000a1408723c */ /* 0x050fe40000041818 */
[----:B------:R-:W4:Y:S01]  /*67e30*/  LDL.LU.64 R26, [R1+0x6e10] ;  /* 0x006e1000011a7983 */ /* 0x000f220000300a00 */
[----:B------:R-:W4:Y:S11]  /*67e40*/  LDL.LU.64 R24, [R1+0x6e08] ;  /* 0x006e080001187983 */ /* 0x000f360000300a00 */
[----:B------:R-:W-:Y:S09]  /*67e50*/  @!UPT UIADD3 URZ, URZ, URZ, URZ ;  /* 0x0000003f3f3ff290 */ /* 0x000ff2000fffe03f */
        /* <DEDUP_REMOVED lines=10> */
[C---:B----4-:R-:W-:Y:S01]  /*67f00*/  HMMA.16816.F32.BF16 R24, R20.reuse, R10, R24 ;  /* 0x0000000a1418723c */ /* 0x050fe20000041818 */
[----:B------:R-:W-:Y:S02]  /*67f10*/  IMAD.MOV.U32 R5, RZ, RZ, R10 ;  /* 0x000000ffff057224 */ /* 0x000fe400078e000a */
[----:B------:R-:W-:Y:S11]  /*67f20*/  IMAD.MOV.U32 R3, RZ, RZ, R11 ;  /* 0x000000ffff037224 */ /* 0x000ff600078e000b */
[----:B------:R-:W-:Y:S09]  /*67f30*/  @!UPT UIADD3 URZ, URZ, URZ, URZ ;  /* 0x0000003f3f3ff290 */ /* 0x000ff2000fffe03f */
[----:B------:R-:W-:Y:S01]  /*67f40*/  STL.64 [R1+0x7f0], R24 ;  /* 0x0007f01801007387 */ /* 0x000fe20000100a00 */
[----:B------:R0:W-:Y:S03]  /*67f50*/  STL.64 [R1+0x7f8], R26 ;  /* 0x0007f81a01007387 */ /* 0x0001e60000100a00 */
[----:B0-----:R-:W4:Y:S01]  /*67f60*/  LDL.LU.64 R26, [R1+0x6de0] ;  /* 0x006de000011a7983 */ /* 0x001f220000300a00 */
[----:B------:R-:W4:Y:S02]  /*67f70*/  LDL.LU.64 R10, [R1+0x6dd8] ;  /* 0x006dd800010a7983 */ /* 0x000f240000300a00 */
[----:B------:R-:W4:Y:S02]  /*67f80*/  LDL.LU.64 R8, [R1+0x6dd0] ;  /* 0x006dd00001087983 */ /* 0x000f240000300a00 */
[----:B------:R-:W-:Y:S01]  /*67f90*/  STL [R1+0x6cfc], R3 ;  /* 0x006cfc0301007387 */ /* 0x000fe20000100800 */
[----:B------:R-:W-:Y:S01]  /*67fa0*/  STL [R1+0x6cf8], R5 ;  /* 0x006cf80501007387 */ /* 0x000fe20000100800 */
[C---:B----4-:R-:W-:Y:S11]  /*67fb0*/  HMMA.16816.F32.BF16 R8, R20.reuse, R26, R8 ;  /* 0x0000001a1408723c */ /* 0x050ff60000041808 */
[----:B------:R-:W-:Y:S11]  /*67fc0*/  @!UPT UIADD3 URZ, URZ, URZ, URZ ;  /* 0x0000003f3f3ff290 */ /* 0x000ff6000fffe03f */
[----:B------:R-:W-:Y:S01]  /*67fd0*/  @!UPT UIADD3 URZ, URZ, URZ, URZ ;  /* 0x0000003f3f3ff290 */ /* 0x000fe2000fffe03f */
[----:B------:R0:W-:Y:S01]  /*67fe0*/  STL.64 [R1+0x7e0], R8 ;  /* 0x0007e00801007387 */ /* 0x0001e20000100a00 */
[----:B------:R1:W-:Y:S02]  /*67ff0*/  STL.64 [R1+0x7e8], R10 ;  /* 0x0007e80a01007387 */ /* 0x0003e40000100a00 */
[----:B0-----:R-:W-:Y:S01]  /*68000*/  IMAD.MOV.U32 R9, RZ, RZ, R26 ;  /* 0x000000ffff097224 */ /* 0x001fe200078e001a */
[----:B-1----:R-:W4:Y:S01]  /*68010*/  LDL.LU.64 R10, [R1+0x6dc8] ;  /* 0x006dc800010a7983 */ /* 0x002f220000300a00 */
[----:B------:R-:W-:Y:S02]  /*68020*/  IMAD.MOV.U32 R8, RZ, RZ, R27 ;  /* 0x000000ffff087224 */ /* 0x000fe400078e001b */
[----:B------:R-:W2:Y:S02]  /*68030*/  LDL.LU.64 R26, [R1+0x6dc0] ;  /* 0x006dc000011a7983 */ /* 0x000ea40000300a00 */
[----:B------:R-:W2:Y:S01]  /*68040*/  LDL.LU.64 R24, [R1+0x6db8] ;  /* 0x006db80001187983 */ /* 0x000ea20000300a00 */
[----:B------:R-:W-:Y:S01]  /*68050*/  STL [R1+0x6d1c], R9 ;  /* 0x006d1c0901007387 */ /* 0x000fe20000100800 */
[----:B------:R-:W3:Y:S01]  /*68060*/  LDL R4, [R1+0x22bc] ;  /* 0x0022bc0001047983 */ /* 0x000ee20000100800 */
[C---:B--2---:R-:W-:Y:S11]  /*68070*/  HMMA.16816.F32.BF16 R24, R20.reuse, R14, R24 ;  /* 0x0000000e1418723c */ /* 0x044ff60000041818 */
[----:B------:R-:W-:Y:S11]  /*68080*/  @!UPT UIADD3 URZ, URZ, URZ, URZ ;  /* 0x0000003f3f3ff290 */ /* 0x000ff6000fffe03f */
[----:B------:R-:W-:Y:S01]  /*68090*/  @!UPT UIADD3 URZ, URZ, URZ, URZ ;  /* 0x0000003f3f3ff290 */ /* 0x000fe2000fffe03f */
[----:B------:R-:W-:Y:S01]  /*680a0*/  STL.64 [R1+0x7d0], R24 ;  /* 0x0007d01801007387 */ /* 0x000fe20000100a00 */
[----:B------:R0:W-:Y:S03]  /*680b0*/  STL.64 [R1+0x7d8], R26 ;  /* 0x0007d81a01007387 */ /* 0x0001e60000100a00 */
[----:B0-----:R-:W2:Y:S01]  /*680c0*/  LDL.LU.64 R26, [R1+0x6db0] ;  /* 0x006db000011a7983 */ /* 0x001ea20000300a00 */
[----:B------:R-:W-:Y:S02]  /*680d0*/  IMAD.MOV.U32 R5, RZ, RZ, R14 ;  /* 0x000000ffff057224 */ /* 0x000fe400078e000e */
[----:B------:R-:W-:Y:S03]  /*680e0*/  STL.64 [R1+0x6d28], R6 ;  /* 0x006d280601007387 */ /* 0x000fe60000100a00 */
[----:B---3--:R2:W-:Y:S01]  /*680f0*/  STL.64 [R1+0x6d20], R4 ;  /* 0x006d200401007387 */ /* 0x0085e20000100a00 */
[----:B------:R-:W-:Y:S01]  /*68100*/  IMAD.MOV.U32 R28, RZ, RZ, R15 ;  /* 0x000000ffff1c7224 */ /* 0x000fe200078e000f */
[----:B--2---:R-:W-:Y:S01]  /*68110*/  HMMA.16816.F32.BF16 R4, R20, R26, R16 ;  /* 0x0000001a1404723c */ /* 0x004fe20000041810 */
[----:B------:R-:W-:-:S02]  /*68120*/  IMAD.MOV.U32 R9, RZ, RZ, R26 ;  /* 0x000000ffff097224 */ /* 0x000fc400078e001a */
[----:B------:R-:W-:Y:S11]  /*68130*/  IMAD.MOV.U32 R2, RZ, RZ, R27 ;  /* 0x000000ffff027224 */ /* 0x000ff600078e001b */
[----:B------:R-:W-:Y:S09]  /*68140*/  @!UPT UIADD3 URZ, URZ, URZ, URZ ;  /* 0x0000003f3f3ff290 */ /* 0x000ff2000fffe03f */
[----:B------:R-:W-:Y:S01]  /*68150*/  STL.64 [R1+0x7c0], R4 ;  /* 0x0007c00401007387 */ /* 0x000fe20000100a00 */
[----:B------:R-:W-:Y:S02]  /*68160*/  STL.64 [R1+0x7c8], R6 ;  /* 0x0007c80601007387 */ /* 0x000fe40000100a00 */
[----:B------:R-:W2:Y:S02]  /*68170*/  LDL.LU R24, [R1+0x490] ;  /* 0x0004900001187983 */ /* 0x000ea40000300800 */
[----:B------:R-:W2:Y:S01]  /*68180*/  LDL.LU R25, [R1+0x494] ;  /* 0x0004940001197983 */ /* 0x000ea20000300800 */
[----:B------:R-:W2:Y:S01]  /*68190*/  LDL.LU R26, [R1+0x498] ;  /* 0x00049800011a7983 */ /* 0x000ea20000300800 */
[----:B------:R-:W2:Y:S02]  /*681a0*/  LDL.LU R27, [R1+0x49c] ;  /* 0x00049c00011b7983 */ /* 0x000ea40000300800 */
[----:B------:R-:W3:Y:S02]  /*681b0*/  LDL.LU R12, [R1+0x7a0] ;  /* 0x0007a000010c7983 */ /* 0x000ee40000300800 */
[----:B------:R-:W3:Y:S01]  /*681c0*/  LDL.LU R13, [R1+0x7a4] ;  /* 0x0007a400010d7983 */ /* 0x000ee20000300800 */
[----:B------:R-:W3:Y:S01]  /*681d0*/  LDL.LU R14, [R1+0x7a8] ;  /* 0x0007a800010e7983 */ /* 0x000ee20000300800 */
[----:B------:R-:W3:Y:S02]  /*681e0*/  LDL.LU R15, [R1+0x7ac] ;  /* 0x0007ac00010f7983 */ /* 0x000ee40000300800 */
[----:B------:R-:W3:Y:S02]  /*681f0*/  LDL.64 R18, [R1+0x58] ;  /* 0x0000580001127983 */ /* 0x000ee40000100a00 */
[----:B----4-:R-:W-:Y:S01]  /*68200*/  STL.64 [R1+0x6d38], R10 ;  /* 0x006d380a01007387 */ /* 0x010fe20000100a00 */
[----:B------:R0:W-:Y:S04]  /*68210*/  STL.64 [R1+0x6d30], R8 ;  /* 0x006d300801007387 */ /* 0x0001e80000100a00 */
[----:B0-----:R-:W4:Y:S01]  /*68220*/  LDL.LU R8, [R1+0x270] ;  /* 0x0002700001087983 */ /* 0x001f220000300800 */
[----:B------:R-:W4:Y:S02]  /*68230*/  LDL.LU R9, [R1+0x274] ;  /* 0x0002740001097983 */ /* 0x000f240000300800 */
[----:B------:R-:W2:Y:S02]  /*68240*/  LDL.LU R10, [R1+0x278] ;  /* 0x00027800010a7983 */ /* 0x000ea40000300800 */
[----:B------:R-:W2:Y:S02]  /*68250*/  LDL.LU R11, [R1+0x27c] ;  /* 0x00027c00010b7983 */ /* 0x000ea40000300800 */
[----:B--2---:R0:W-:Y:S01]  /*68260*/  STL.64 [R1+0x6d48], R10 ;  /* 0x006d480a01007387 */ /* 0x0041e20000100a00 */
[----:B----4-:R-:W-:Y:S03]  /*68270*/  STL.64 [R1+0x6d40], R8 ;  /* 0x006d400801007387 */ /* 0x010fe60000100a00 */
[----:B0-----:R-:W2:Y:S04]  /*68280*/  LDL R10, [R1+0x8] ;  /* 0x00000800010a7983 */ /* 0x001ea80000100800 */
[----:B------:R-:W2:Y:S04]  /*68290*/  LDL R11, [R1+0xc] ;  /* 0x00000c00010b7983 */ /* 0x000ea80000100800 */
[----:B--2---:R0:W-:Y:S04]  /*682a0*/  STL.64 [R1+0x6d68], R10 ;  /* 0x006d680a01007387 */ /* 0x0041e80000100a00 */
[----:B0-----:R-:W2:Y:S04]  /*682b0*/  LDL.64 R10, [R1+0x18] ;  /* 0x00001800010a7983 */ /* 0x001ea80000100a00 */
[----:B--2---:R0:W-:Y:S04]  /*682c0*/  STL.64 [R1+0x6d70], R10 ;  /* 0x006d700a01007387 */ /* 0x0041e80000100a00 */
[----:B0-----:R-:W2:Y:S04]  /*682d0*/  LDL R10, [R1+0x28] ;  /* 0x00002800010a7983 */ /* 0x001ea80000100800 */
[----:B------:R-:W2:Y:S01]  /*682e0*/  LDL R11, [R1+0x2c] ;  /* 0x00002c00010b7983 */ /* 0x000ea20000100800 */
[----:B------:R-:W4:Y:S02]  /*682f0*/  LDL.LU R4, [R1+0x260] ;  /* 0x0002600001047983 */ /* 0x000f240000300800 */
[----:B------:R-:W4:Y:S02]  /*68300*/  LDL.LU R5, [R1+0x264] ;  /* 0x0002640001057983 */ /* 0x000f240000300800 */
[----:B------:R-:W2:Y:S01]  /*68310*/  LDL.LU R6, [R1+0x268] ;  /* 0x0002680001067983 */ /* 0x000ea20000300800 */
[----:B------:R-:W2:Y:S01]  /*68320*/  LDL.LU R7, [R1+0x26c] ;  /* 0x00026c0001077983 */ /* 0x000ea20000300800 */
[C---:B---3--:R-:W-:Y:S03]  /*68330*/  HMMA.16816.F32.BF16 R12, R20.reuse, R18, R12 ;  /* 0x00000012140c723c */ /* 0x048fe6000004180c */
[----:B--2---:R-:W-:Y:S01]  /*68340*/  STL.64 [R1+0x6d58], R6 ;  /* 0x006d580601007387 */ /* 0x004fe20000100a00 */
[----:B----4-:R0:W-:Y:S03]  /*68350*/  STL.64 [R1+0x6d50], R4 ;  /* 0x006d500401007387 */ /* 0x0101e60000100a00 */
[----:B0-----:R-:W2:Y:S01]  /*68360*/  LDL.LU R4, [R1+0x280] ;  /* 0x0002800001047983 */ /* 0x001ea20000300800 */
[----:B------:R-:W2:Y:S02]  /*68370*/  LDL.LU R5, [R1+0x284] ;  /* 0x0002840001057983 */ /* 0x000ea40000300800 */
[----:B------:R-:W3:Y:S02]  /*68380*/  LDL.LU R6, [R1+0x288] ;  /* 0x0002880001067983 */ /* 0x000ee40000300800 */
[----:B------:R-:W3:Y:S02]  /*68390*/  LDL.LU R7, [R1+0x28c] ;  /* 0x00028c0001077983 */ /* 0x000ee40000300800 */
[----:B------:R-:W-:Y:S01]  /*683a0*/  IMAD.MOV.U32 R3, RZ, RZ, R18 ;  /* 0x000000ffff037224 */ /* 0x000fe200078e0012 */
[----:B---3--:R-:W-:Y:S01]  /*683b0*/  STL.64 [R1+0x6d80], R6 ;  /* 0x006d800601007387 */ /* 0x008fe20000100a00 */
[----:B--2---:R0:W-:Y:S03]  /*683c0*/  STL.64 [R1+0x6d78], R4 ;  /* 0x006d780401007387 */ /* 0x0041e60000100a00 */
[----:B0-----:R-:W2:Y:S01]  /*683d0*/  LDL.LU R4, [R1+0x2a0] ;  /* 0x0002a00001047983 */ /* 0x001ea20000300800 */
[----:B------:R-:W2:Y:S02]  /*683e0*/  LDL.LU R5, [R1+0x2a4] ;  /* 0x0002a40001057983 */ /* 0x000ea40000300800 */
[----:B------:R-:W2:Y:S02]  /*683f0*/  LDL.LU R6, [R1+0x2a8] ;  /* 0x0002a80001067983 */ /* 0x000ea40000300800 */
[----:B------:R-:W2:Y:S01]  /*68400*/  LDL.LU R7, [R1+0x2ac] ;  /* 0x0002ac0001077983 */ /* 0x000ea20000300800 */
[----:B------:R0:W-:Y:S01]  /*68410*/  STL.64 [R1+0x7b0], R12 ;  /* 0x0007b00c01007387 */ /* 0x0001e20000100a00 */
[----:B------:R1:W-:Y:S02]  /*68420*/  STL.64 [R1+0x7b8], R14 ;  /* 0x0007b80e01007387 */ /* 0x0003e40000100a00 */
[----:B0-----:R-:W-:Y:S01]  /*68430*/  IMAD.MOV.U32 R13, RZ, RZ, R19 ;  /* 0x000000ffff0d7224 */ /* 0x001fe200078e0013 */
[----:B-1----:R-:W3:Y:S01]  /*68440*/  LDL.LU.64 R14, [R1+0x6da8] ;  /* 0x006da800010e7983 */ /* 0x002ee20000300a00 */
[----:B------:R-:W4:Y:S02]  /*68450*/  LDL.LU R12, [R1+0x6da0] ;  /* 0x006da000010c7983 */ /* 0x000f240000300800 */
[----:B------:R-:W2:Y:S02]  /*68460*/  LDL.LU.64 R18, [R1+0x6d98] ;  /* 0x006d980001127983 */ /* 0x000ea40000300a00 */
[----:B--2---:R-:W-:Y:S01]  /*68470*/  HMMA.16816.F32.BF16 R20, R20, R18, R24 ;  /* 0x000000121414723c */ /* 0x004fe20000041818 */
[----:B------:R-:W2:Y:S01]  /*68480*/  LDL.LU.64 R26, [R1+0x6d90] ;  /* 0x006d9000011a7983 */ /* 0x000ea20000300a00 */
[----:B------:R-:W2:Y:S11]  /*68490*/  LDL.LU.64 R24, [R1+0x6d88] ;  /* 0x006d880001187983 */ /* 0x000eb60000300a00 */
[----:B------:R-:W-:Y:S10]  /*684a0*/  @!UPT UIADD3 URZ, URZ, URZ, URZ ;  /* 0x0000003f3f3ff290 */ /* 0x000ff4000fffe03f */
[----:B------:R0:W-:Y:S01]  /*684b0*/  STL.64 [R1+0x490], R20 ;  /* 0x0004901401007387 */ /* 0x0001e20000100a00 */
[----:B------:R1:W-:Y:S03]  /*684c0*/  STL.64 [R1+0x498], R22 ;  /* 0x0004981601007387 */ /* 0x0003e60000100a00 */
[----:B0-----:R-:W3:Y:S01]  /*684d0*/  LDL.LU R20, [R1+0x250] ;  /* 0x0002500001147983 */ /* 0x001ee20000300800 */
[----:B------:R-:W3:Y:S02]  /*684e0*/  LDL.LU R21, [R1+0x254] ;  /* 0x0002540001157983 */ /* 0x000ee40000300800 */
[----:B-1----:R-:W3:Y:S02]  /*684f0*/  LDL.LU R22, [R1+0x258] ;  /* 0x0002580001167983 */ /* 0x002ee40000300800 */
[----:B------:R-:W3:Y:S01]  /*68500*/  LDL.LU R23, [R1+0x25c] ;  /* 0x00025c0001177983 */ /* 0x000ee20000300800 */
[----:B------:R0:W-:Y:S01]  /*68510*/  STL.64 [R1+0x6c68], R18 ;  /* 0x006c681201007387 */ /* 0x0001e20000100a00 */
        /* <DEDUP_REMOVED lines=10> */
[----:B0-----:R-:W3:Y:S02]  /*685c0*/  LDL.LU.64 R10, [R1+0x6d70] ;  /* 0x006d7000010a7983 */ /* 0x001ee40000300a00 */
[C---:B---3--:R-:W-:Y:S11]  /*685d0*/  HMMA.16816.F32.BF16 R16, R24.reuse, R10, R16 ;  /* 0x0000000a1810723c */ /* 0x048ff60000041810 */
[----:B------:R-:W-:Y:S11]  /*685e0*/  @!UPT UIADD3 URZ, URZ, URZ, URZ ;  /* 0x0000003f3f3ff290 */ /* 0x000ff6000fffe03f */
[----:B------:R-:W-:Y:S01]  /*685f0*/  @!UPT UIADD3 URZ, URZ, URZ, URZ ;  /* 0x0000003f3f3ff290 */ /* 0x000fe2000fffe03f */
[----:B------:R0:W-:Y:S01]  /*68600*/  STL.64 [R1+0x290], R16 ;  /* 0x0002901001007387 */ /* 0x0001e20000100a00 */
[----:B------:R-:W-:Y:S02]  /*68610*/  STL.64 [R1+0x298], R18 ;  /* 0x0002981201007387 */ /* 0x000fe40000100a00 */
[----:B0-----:R-:W-:Y:S02]  /*68620*/  IMAD.MOV.U32 R17, RZ, RZ, R10 ;  /* 0x000000ffff117224 */ /* 0x001fe400078e000a */
[----:B------:R-:W-:Y:S02]  /*68630*/  IMAD.MOV.U32 R16, RZ, RZ, R11 ;  /* 0x000000ffff107224 */ /* 0x000fe400078e000b */
[----:B------:R-:W2:Y:S03]  /*68640*/  LDL.LU.64 R10, [R1+0x6d68] ;  /* 0x006d6800010a7983 */ /* 0x000ea60000300a00 */
[----:B------:R0:W-:Y:S02]  /*68650*/  STL.64 [R1+0x6d00], R16 ;  /* 0x006d001001007387 */ /* 0x0001e40000100a00 */
[----:B0-----:R-:W3:Y:S01]  /*68660*/  LDL.LU R16, [R1+0x670] ;  /* 0x0006700001107983 */ /* 0x001ee20000300800 */
[----:B------:R-:W3:Y:S02]  /*68670*/  LDL.LU R17, [R1+0x674] ;  /* 0x0006740001117983 */ /* 0x000ee40000300800 */
[----:B------:R-:W3:Y:S02]  /*68680*/  LDL.LU R18, [R1+0x678] ;  /* 0x0006780001127983 */ /* 0x000ee40000300800 */
[----:B------:R-:W3:Y:S01]  /*68690*/  LDL.LU R19, [R1+0x67c] ;  /* 0x00067c0001137983 */ /* 0x000ee20000300800 */
[----:B--2---:R-:W-:Y:S01]  /*686a0*/  HMMA.16816.F32.BF16 R8, R24, R10, R4 ;  /* 0x0000000a1808723c */ /* 0x004fe20000041804 */
[----:B---3--:R4:W-:Y:S01]  /*686b0*/  STL.64 [R1+0x6d10], R18 ;  /* 0x006d101201007387 */ /* 0x0089e20000100a00 */
[----:B------:R-:W-:Y:S02]  /*686c0*/  STL.64 [R1+0x6d08], R16 ;  /* 0x006d081001007387 */ /* 0x000fe40000100a00 */
[----:B----4-:R-:W-:-:S02]  /*686d0*/  IMAD.MOV.U32 R18, RZ, RZ, R12 ;  /* 0x000000ffff127224 */ /* 0x010fc400078e000c */
[----:B------:R-:W-:Y:S01]  /*686e0*/  IMAD.MOV.U32 R19, RZ, RZ, R29 ;  /* 0x000000ffff137224 */ /* 0x000fe200078e001d */
[----:B------:R-:W2:Y:S01]  /*686f0*/  LDL.LU R12, [R1+0x6d64] ;  /* 0x006d6400010c7983 */ /* 0x000ea20000300800 */
[----:B------:R-:W3:Y:S02]  /*68700*/  LDL.LU R29, [R1+0x6d60] ;  /* 0x006d6000011d7983 */ /* 0x000ee40000300800 */
[----:B------:R-:W4:Y:S02]  /*68710*/  LDL.LU.64 R6, [R1+0x6d58] ;  /* 0x006d580001067983 */ /* 0x000f240000300a00 */
[----:B------:R-:W4:Y:S11]  /*68720*/  LDL.LU.64 R4, [R1+0x6d50] ;  /* 0x006d500001047983 */ /* 0x000f360000300a00 */
        /* <DEDUP_REMOVED lines=9> */
[----:B0-----:R-:W4:Y:S01]  /*687c0*/  LDL.LU.64 R10, [R1+0x6d38] ;  /* 0x006d3800010a7983 */ /* 0x001f220000300a00 */
[----:B------:R-:W2:Y:S02]  /*687d0*/  LDL.LU.64 R8, [R1+0x6d30] ;  /* 0x006d300001087983 */ /* 0x000ea40000300a00 */
[----:B------:R-:W-:Y:S02]  /*687e0*/  STL.64 [R1+0x6c38], R14 ;  /* 0x006c380e01007387 */ /* 0x000fe40000100a00 */
[----:B------:R0:W-:Y:S01]  /*687f0*/  STL [R1+0x6c30], R12 ;  /* 0x006c300c01007387 */ /* 0x0001e20000100800 */
[----:B------:R1:W-:Y:S04]  /*68800*/  STL [R1+0x6d18], R13 ;  /* 0x006d180d01007387 */ /* 0x0003e80000100800 */
[----:B0-----:R-:W2:Y:S01]  /*68810*/  LDL.LU R12, [R1+0x680] ;  /* 0x00068000010c7983 */ /* 0x001ea20000300800 */
[----:B-1----:R-:W2:Y:S02]  /*68820*/  LDL.LU R13, [R1+0x684] ;  /* 0x00068400010d7983 */ /* 0x002ea40000300800 */
[----:B------:R-:W2:Y:S02]  /*68830*/  LDL.LU R14, [R1+0x688] ;  /* 0x00068800010e7983 */ /* 0x000ea40000300800 */
[----:B---3--:R-:W-:Y:S01]  /*68840*/  IMAD.MOV.U32 R15, RZ, RZ, R29 ;  /* 0x000000ffff0f7224 */ /* 0x008fe200078e001d */
[C---:B----4-:R-:W-:Y:S11]  /*68850*/  HMMA.16816.F32.BF16 R4, R24.reuse, R10, R4 ;  /* 0x0000000a1804723c */ /* 0x050ff60000041804 */
[----:B------:R-:W-:Y:S11]  /*68860*/  @!UPT UIADD3 URZ, URZ, URZ, URZ ;  /* 0x0000003f3f3ff290 */ /* 0x000ff6000fffe03f */
[----:B------:R-:W-:Y:S01]  /*68870*/  @!UPT UIADD3 URZ, URZ, URZ, URZ ;  /* 0x0000003f3f3ff290 */ /* 0x000fe2000fffe03f */
[----:B------:R-:W-:Y:S01]  /*68880*/  STL.64 [R1+0x260], R4 ;  /* 0x0002600401007387 */ /* 0x000fe20000100a00 */
[----:B------:R0:W-:Y:S02]  /*68890*/  STL [R1+0x268], R6 ;  /* 0x0002680601007387 */ /* 0x0001e40000100800 */
[----:B------:R-:W-:Y:S02]  /*688a0*/  IMAD.MOV.U32 R29, RZ, RZ, R7 ;  /* 0x000000ffff1d7224 */ /* 0x000fe400078e0007 */
[----:B0-----:R-:W3:Y:S01]  /*688b0*/  LDL.LU.64 R6, [R1+0x6d28] ;  /* 0x006d280001067983 */ /* 0x001ee20000300a00 */
[----:B------:R-:W4:Y:S02]  /*688c0*/  LDL.LU.64 R4, [R1+0x6d20] ;  /* 0x006d200001047983 */ /* 0x000f240000300a00 */
[----:B------:R-:W-:Y:S02]  /*688d0*/  STL.64 [R1+0x6c18], R10 ;  /* 0x006c180a01007387 */ /* 0x000fe40000100a00 */
[----:B------:R-:W-:Y:S01]  /*688e0*/  STL [R1+0x6460], R29 ;  /* 0x0064601d01007387 */ /* 0x000fe20000100800 */
[C---:B--2---:R-:W-:Y:S08]  /*688f0*/  HMMA.16816.F32.BF16 R16, R24.reuse, R18, R12 ;  /* 0x000000121810723c */ /* 0x044ff0000004180c */
[C---:B---3--:R-:W-:Y:S01]  /*68900*/  HMMA.16816.F32.BF16 R20, R24.reuse, R6, R20 ;  /* 0x000000061814723c */ /* 0x048fe20000041814 */
[----:B------:R-:W-:Y:S01]  /*68910*/  STL.64 [R1+0x6c10], R6 ;  /* 0x006c100601007387 */ /* 0x000fe20000100a00 */
[----:B----4-:R-:W-:Y:S11]  /*68920*/  STL [R1+0x6c08], R4 ;  /* 0x006c080401007387 */ /* 0x010ff60000100800 */
[----:B------:R-:W-:Y:S10]  /*68930*/  @!UPT UIADD3 URZ, URZ, URZ, URZ ;  /* 0x0000003f3f3ff290 */ /* 0x000ff4000fffe03f */
[----:B------:R-:W-:Y:S01]  /*68940*/  STL.64 [R1+0x250], R20 ;  /* 0x0002501401007387 */ /* 0x000fe20000100a00 */
[----:B------:R-:W-:Y:S02]  /*68950*/  STL.64 [R1+0x258], R22 ;  /* 0x0002581601007387 */ /* 0x000fe40000100a00 */
[----:B------:R-:W0:Y:S02]  /*68960*/  LDSM.16.MT88.4 R20, [R0+0x21080] ;  /* 0x021080000014783b */ /* 0x000e240000004200 */
[----:B0-----:R0:W-:Y:S02]  /*68970*/  STL.64 [R1+0x6b48], R22 ;  /* 0x006b481601007387 */ /* 0x0011e40000100a00 */
[----:B------:R-:W-:Y:S02]  /*68980*/  STL.64 [R1+0x6b40], R20 ;  /* 0x006b401401007387 */ /* 0x000fe40000100a00 */
[----:B0-----:R-:W-:Y:S02]  /*68990*/  IMAD.MOV.U32 R22, RZ, RZ, R9 ;  /* 0x000000ffff167224 */ /* 0x001fe400078e0009 */
[----:B------:R-:W-:Y:S01]  /*689a0*/  IMAD.MOV.U32 R23, RZ, RZ, R2 ;  /* 0x000000ffff177224 */ /* 0x000fe200078e0002 */
[----:B------:R-:W2:Y:S04]  /*689b0*/  LDL.LU R9, [R1+0x6d1c] ;  /* 0x006d1c0001097983 */ /* 0x000ea80000300800 */
[----:B------:R0:W-:Y:S04]  /*689c0*/  STL.64 [R1+0x6c90], R22 ;  /* 0x006c901601007387 */ /* 0x0001e80000100a00 */
[----:B0-----:R-:W3:Y:S01]  /*689d0*/  LDL.64 R22, [R1+0xc8] ;  /* 0x0000c80001167983 */ /* 0x001ee20000100a00 */
[----:B------:R-:W-:Y:S02]  /*689e0*/  STL [R1+0x6590], R0 ;  /* 0x0065900001007387 */ /* 0x000fe40000100800 */
[----:B------:R-:W4:Y:S02]  /*689f0*/  LDL.LU R13, [R1+0x6d18] ;  /* 0x006d1800010d7983 */ /* 0x000f240000300800 */
[----:B------:R-:W-:Y:S01]  /*68a00*/  STL.64 [R1+0x7a0], R16 ;  /* 0x0007a01001007387 */ /* 0x000fe20000100a00 */
[----:B------:R0:W-:Y:S04]  /*68a10*/  STL.64 [R1+0x7a8], R18 ;  /* 0x0007a81201007387 */ /* 0x0001e80000100a00 */
[----:B0-----:R-:W3:Y:S01]  /*68a20*/  LDL.LU.64 R18, [R1+0x6d10] ;  /* 0x006d100001127983 */ /* 0x001ee20000300a00 */
[----:B------:R-:W3:Y:S02]  /*68a30*/  LDL.LU.64 R16, [R1+0x6d08] ;  /* 0x006d080001107983 */ /* 0x000ee40000300a00 */
[----:B------:R-:W2:Y:S01]  /*68a40*/  LDL.64 R14, [R1+0x28] ;  /* 0x00002800010e7983 */ /* 0x000ea20000100a00 */
[----:B---3--:R-:W-:Y:S01]  /*68a50*/  HMMA.16816.F32.BF16 R16, R24, R22, R16 ;  /* 0x000000161810723c */ /* 0x008fe20000041810 */
[----:B--2---:R-:W-:Y:S11]  /*68a60*/  STL.64 [R1+0x6c60], R14 ;  /* 0x006c600e01007387 */ /* 0x004ff60000100a00 */
[----:B------:R-:W-:Y:S11]  /*68a70*/  @!UPT UIADD3 URZ, URZ, URZ, URZ ;  /* 0x0000003f3f3ff290 */ /* 0x000ff6000fffe03f */
[----:B------:R0:W-:Y:S01]  /*68a80*/  STL.64 [R1+0x680], R16 ;  /* 0x0006801001007387 */ /* 0x0001e20000100a00 */
[----:B------:R1:W-:Y:S03]  /*68a90*/  STL.64 [R1+0x688], R18 ;  /* 0x0006881201007387 */ /* 0x0003e60000100a00 */
[----:B0-----:R-:W2:Y:S01]  /*68aa0*/  LDL.LU.64 R16, [R1+0x6d00] ;  /* 0x006d000001107983 */ /* 0x001ea20000300a00 */
[----:B-1----:R-:W-:Y:S02]  /*68ab0*/  IMAD.MOV.U32 R18, RZ, RZ, R3 ;  /* 0x000000ffff127224 */ /* 0x002fe400078e0003 */
[----:B----4-:R-:W-:Y:S02]  /*68ac0*/  IMAD.MOV.U32 R19, RZ, RZ, R13 ;  /* 0x000000ffff137224 */ /* 0x010fe400078e000d */
[----:B------:R-:W3:Y:S03]  /*68ad0*/  LDL.LU R3, [R1+0x6cfc] ;  /* 0x006cfc0001037983 */ /* 0x000ee60000300800 */
[----:B------:R-:W-:Y:S04]  /*68ae0*/  STL.64 [R1+0x6c88], R18 ;  /* 0x006c881201007387 */ /* 0x000fe80000100a00 */
[----:B--2---:R0:W-:Y:S01]  /*68af0*/  STL.64 [R1+0x6c80], R16 ;  /* 0x006c801001007387 */ /* 0x0041e20000100a00 */
[----:B------:R-:W2:Y:S02]  /*68b00*/  LDL.LU R12, [R1+0x240] ;  /* 0x00024000010c7983 */ /* 0x000ea40000300800 */
[----:B------:R-:W2:Y:S02]  /*68b10*/  LDL.LU R13, [R1+0x244] ;  /* 0x00024400010d7983 */ /* 0x000ea40000300800 */
[----:B------:R-:W4:Y:S01]  /*68b20*/  LDL.LU R14, [R1+0x248] ;  /* 0x00024800010e7983 */ /* 0x000f220000300800 */
[----:B------:R-:W4:Y:S04]  /*68b30*/  LDL.LU R15, [R1+0x24c] ;  /* 0x00024c00010f7983 */ /* 0x000f280000300800 */
[----:B0-----:R-:W2:Y:S01]  /*68b40*/  LDL.LU R16, [R1+0x610] ;  /* 0x0006100001107983 */ /* 0x001ea20000300800 */
[----:B------:R-:W2:Y:S02]  /*68b50*/  LDL.LU R17, [R1+0x614] ;  /* 0x0006140001117983 */ /* 0x000ea40000300800 */
[----:B------:R-:W2:Y:S02]  /*68b60*/  LDL.LU R18, [R1+0x618] ;  /* 0x0006180001127983 */ /* 0x000ea40000300800 */
[----:B------:R-:W2:Y:S02]  /*68b70*/  LDL.LU R19, [R1+0x61c] ;  /* 0x00061c0001137983 */ /* 0x000ea40000300800 */
[----:B------:R-:W-:-:S02]  /*68b80*/  IMAD.MOV.U32 R2, RZ, RZ, R22 ;  /* 0x000000ffff027224 */ /* 0x000fc400078e0016 */
[----:B------:R-:W-:Y:S02]  /*68b90*/  IMAD.MOV.U32 R0, RZ, RZ, R23 ;  /* 0x000000ffff007224 */ /* 0x000fe400078e0017 */
[----:B------:R-:W-:Y:S02]  /*68ba0*/  IMAD.MOV.U32 R22, RZ, RZ, R5 ;  /* 0x000000ffff167224 */ /* 0x000fe400078e0005 */
[----:B------:R-:W-:Y:S01]  /*68bb0*/  IMAD.MOV.U32 R23, RZ, RZ, R28 ;  /* 0x000000ffff177224 */ /* 0x000fe200078e001c */
[----:B--2---:R-:W-:Y:S01]  /*68bc0*/  STL.64 [R1+0x6ca0], R18 ;  /* 0x006ca01201007387 */ /* 0x004fe20000100a00 */
[----:B------:R-:W-:Y:S02]  /*68bd0*/  STL.64 [R1+0x6c98], R16 ;  /* 0x006c981001007387 */ /* 0x000fe40000100a00 */
[----:B------:R-:W2:Y:S02]  /*68be0*/  LDL.LU R5, [R1+0x6cf8] ;  /* 0x006cf80001057983 */ /* 0x000ea40000300800 */
[----:B------:R0:W-:Y:S02]  /*68bf0*/  STL.64 [R1+0x6ca8], R22 ;  /* 0x006ca81601007387 */ /* 0x0001e40000100a00 */
[----:B0-----:R-:W-:-:S02]  /*68c00*/  IMAD.MOV.U32 R22, RZ, RZ, R9 ;  /* 0x000000ffff167224 */ /* 0x001fc400078e0009 */
[----:B------:R-:W-:-:S05]  /*68c10*/  IMAD.MOV.U32 R23, RZ, RZ, R8 ;  /* 0x000000ffff177224 */ /* 0x000fca00078e0008 */
[----:B------:R3:W-:Y:S01]  /*68c20*/  STL.64 [R1+0x6cc0], R22 ;  /* 0x006cc01601007387 */ /* 0x0007e20000100a00 */
[----:B------:R-:W4:Y:S02]  /*68c30*/  LDL.LU R16, [R1+0x620] ;  /* 0x0006200001107983 */ /* 0x000f240000300800 */
[----:B------:R-:W4:Y:S02]  /*68c40*/  LDL.LU R17, [R1+0x624] ;  /* 0x0006240001117983 */ /* 0x000f240000300800 */
[----:B------:R-:W4:Y:S01]  /*68c50*/  LDL.LU R18, [R1+0x628] ;  /* 0x0006280001127983 */ /* 0x000f220000300800 */
[----:B------:R-:W4:Y:S01]  /*68c60*/  LDL.LU R19, [R1+0x62c] ;  /* 0x00062c0001137983 */ /* 0x000f220000300800 */
[----:B---3--:R-:W-:Y:S02]  /*68c70*/  IMAD.MOV.U32 R23, RZ, RZ, R3 ;  /* 0x000000ffff177224 */ /* 0x008fe400078e0003 */
[----:B--2---:R-:W-:-:S05]  /*68c80*/  IMAD.MOV.U32 R22, RZ, RZ, R5 ;  /* 0x000000ffff167224 */ /* 0x004fca00078e0005 */
[----:B------:R-:W-:Y:S04]  /*68c90*/  STL.64 [R1+0x6cd8], R22 ;  /* 0x006cd81601007387 */ /* 0x000fe80000100a00 */
[----:B----4-:R-:W-:Y:S01]  /*68ca0*/  STL.64 [R1+0x6cb8], R18 ;  /* 0x006cb81201007387 */ /* 0x010fe20000100a00 */
[----:B------:R0:W-:Y:S03]  /*68cb0*/  STL.64 [R1+0x6cb0], R16 ;  /* 0x006cb01001007387 */ /* 0x0001e60000100a00 */
[----:B0-----:R-:W2:Y:S01]  /*68cc0*/  LDL.LU R16, [R1+0x630] ;  /* 0x0006300001107983 */ /* 0x001ea20000300800 */
[----:B------:R-:W2:Y:S02]  /*68cd0*/  LDL.LU R17, [R1+0x634] ;  /* 0x0006340001117983 */ /* 0x000ea40000300800 */
[----:B------:R-:W3:Y:S02]  /*68ce0*/  LDL.LU R18, [R1+0x638] ;  /* 0x0006380001127983 */ /* 0x000ee40000300800 */
[----:B------:R-:W3:Y:S01]  /*68cf0*/  LDL.LU R19, [R1+0x63c] ;  /* 0x00063c0001137983 */ /* 0x000ee20000300800 */
[----:B------:R-:W4:Y:S01]  /*68d00*/  LDL.LU R4, [R1+0x660] ;  /* 0x0006600001047983 */ /* 0x000f220000300800 */
[----:B------:R-:W4:Y:S02]  /*68d10*/  LDL.LU R5, [R1+0x664] ;  /* 0x0006640001057983 */ /* 0x000f240000300800 */
[----:B------:R-:W4:Y:S02]  /*68d20*/  LDL.LU R6, [R1+0x668] ;  /* 0x0006680001067983 */ /* 0x000f240000300800 */
[----:B------:R-:W4:Y:S01]  /*68d30*/  LDL.LU R7, [R1+0x66c] ;  /* 0x00066c0001077983 */ /* 0x000f220000300800 */
[----:B------:R-:W2:Y:S04]  /*68d40*/  LDL.64 R22, [R1+0xa8] ;  /* 0x0000a80001167983 */ /* 0x000ea80000100a00 */
[----:B--2---:R0:W-:Y:S04]  /*68d50*/  STL.64 [R1+0x6cf0], R22 ;  /* 0x006cf01601007387 */ /* 0x0041e80000100a00 */
[----:B0-----:R-:W4:Y:S01]  /*68d60*/  LDL.64 R22, [R1+0xb8] ;  /* 0x0000b80001167983 */ /* 0x001f220000100a00 */
[----:B---3--:R-:W-:Y:S02]  /*68d70*/  STL.64 [R1+0x6cd0], R18 ;  /* 0x006cd01201007387 */ /* 0x008fe40000100a00 */
[----:B------:R0:W-:Y:S02]  /*68d80*/  STL.64 [R1+0x6cc8], R16 ;  /* 0x006cc81001007387 */ /* 0x0001e40000100a00 */
        /* <DEDUP_REMOVED lines=8> */
[----:B------:R-:W2:Y:S02]  /*68e10*/  LDL.LU R18, [R1+0x658] ;  /* 0x0006580001127983 */ /* 0x000ea40000300800 */
[----:B------:R-:W2:Y:S01]  /*68e20*/  LDL.LU R19, [R1+0x65c] ;  /* 0x00065c0001137983 */ /* 0x000ea20000300800 */
[----:B------:R-:W-:Y:S01]  /*68e30*/  STL.64 [R1+0x6c78], R14 ;  /* 0x006c780e01007387 */ /* 0x000fe20000100a00 */
[----:B------:R0:W-:Y:S03]  /*68e40*/  STL.64 [R1+0x6c70], R12 ;  /* 0x006c700c01007387 */ /* 0x0001e60000100a00 */
[----:B0-----:R-:W3:Y:S01]  /*68e50*/  LDL.LU R12, [R1+0x600] ;  /* 0x00060000010c7983 */ /* 0x001ee20000300800 */
[----:B------:R-:W3:Y:S02]  /*68e60*/  LDL.LU R13, [R1+0x604] ;  /* 0x00060400010d7983 */ /* 0x000ee40000300800 */
[----:B------:R-:W3:Y:S02]  /*68e70*/  LDL.LU R14, [R1+0x608] ;  /* 0x00060800010e7983 */ /* 0x000ee40000300800 */
[----:B------:R-:W3:Y:S01]  /*68e80*/  LDL.LU R15, [R1+0x60c] ;  /* 0x00060c00010f7983 */ /* 0x000ee20000300800 */
[----:B------:R-:W2:Y:S01]  /*68e90*/  LDL.LU R8, [R1+0x460] ;  /* 0x0004600001087983 */ /* 0x000ea20000300800 */
[----:B------:R-:W2:Y:S02]  /*68ea0*/  LDL.LU R9, [R1+0x464] ;  /* 0x0004640001097983 */ /* 0x000ea40000300800 */
[----:B------:R-:W2:Y:S02]  /*68eb0*/  LDL.LU R10, [R1+0x468] ;  /* 0x00046800010a7983 */ /* 0x000ea40000300800 */
[----:B------:R-:W2:Y:S01]  /*68ec0*/  LDL.LU R11, [R1+0x46c] ;  /* 0x00046c00010b7983 */ /* 0x000ea20000300800 */
[----:B----4-:R-:W-:Y:S01]  /*68ed0*/  HMMA.16816.F32.BF16 R4, R24, R22, R4 ;  /* 0x000000161804723c */ /* 0x010fe20000041804 */
[----:B--2---:R-:W-:Y:S01]  /*68ee0*/  STL.64 [R1+0x6c28], R10 ;  /* 0x006c280a01007387 */ /* 0x004fe20000100a00 */
[----:B------:R0:W-:Y:S03]  /*68ef0*/  STL.64 [R1+0x6c20], R8 ;  /* 0x006c200801007387 */ /* 0x0001e60000100a00 */
[----:B0-----:R-:W2:Y:S01]  /*68f00*/  LDL.LU R8, [R1+0x470] ;  /* 0x0004700001087983 */ /* 0x001ea20000300800 */
[----:B------:R-:W2:Y:S02]  /*68f10*/  LDL.LU R9, [R1+0x474] ;  /* 0x0004740001097983 */ /* 0x000ea40000300800 */
[----:B------:R-:W4:Y:S02]  /*68f20*/  LDL.LU R10, [R1+0x478] ;  /* 0x00047800010a7983 */ /* 0x000f240000300800 */
[----:B------:R-:W4:Y:S02]  /*68f30*/  LDL.LU R11, [R1+0x47c] ;  /* 0x00047c00010b7983 */ /* 0x000f240000300800 */
[----:B------:R-:W-:Y:S01]  /*68f40*/  IMAD.MOV.U32 R3, RZ, RZ, R23 ;  /* 0x000000ffff037224 */ /* 0x000fe200078e0017 */
[----:B----4-:R-:W-:Y:S01]  /*68f50*/  STL.64 [R1+0x6c48], R10 ;  /* 0x006c480a01007387 */ /* 0x010fe20000100a00 */
[----:B--2---:R0:W-:Y:S03]  /*68f60*/  STL.64 [R1+0x6c40], R8 ;  /* 0x006c400801007387 */ /* 0x0041e60000100a00 */
[----:B0-----:R-:W2:Y:S01]  /*68f70*/  LDL.LU R8, [R1+0x480] ;  /* 0x0004800001087983 */ /* 0x001ea20000300800 */
[----:B------:R-:W2:Y:S02]  /*68f80*/  LDL.LU R9, [R1+0x484] ;  /* 0x0004840001097983 */ /* 0x000ea40000300800 */
[----:B------:R-:W2:Y:S02]  /*68f90*/  LDL.LU R10, [R1+0x488] ;  /* 0x00048800010a7983 */ /* 0x000ea40000300800 */
[----:B------:R-:W2:Y:S01]  /*68fa0*/  LDL.LU R11, [R1+0x48c] ;  /* 0x00048c00010b7983 */ /* 0x000ea20000300800 */
[----:B------:R0:W-:Y:S01]  /*68fb0*/  STL.64 [R1+0x670], R4 ;  /* 0x0006700401007387 */ /* 0x0001e20000100a00 */
[----:B------:R1:W-:Y:S02]  /*68fc0*/  STL.64 [R1+0x678], R6 ;  /* 0x0006780601007387 */ /* 0x0003e40000100a00 */
[----:B0-----:R-:W-:-:S02]  /*68fd0*/  IMAD.MOV.U32 R4, RZ, RZ, R22 ;  /* 0x000000ffff047224 */ /* 0x001fc400078e0016 */
[----:B------:R-:W4:Y:S02]  /*68fe0*/  LDL.LU.64 R22, [R1+0x6cf0] ;  /* 0x006cf00001167983 */ /* 0x000f240000300a00 */
[C---:B----4-:R-:W-:Y:S01]  /*68ff0*/  HMMA.16816.F32.BF16 R16, R24.reuse, R22, R16 ;  /* 0x000000161810723c */ /* 0x050fe20000041810 */
[----:B-1----:R-:W-:Y:S02]  /*69000*/  IMAD.MOV.U32 R6, RZ, RZ, R22 ;  /* 0x000000ffff067224 */ /* 0x002fe400078e0016 */
[----:B------:R-:W-:Y:S11]  /*69010*/  IMAD.MOV.U32 R5, RZ, RZ, R23 ;  /* 0x000000ffff057224 */ /* 0x000ff600078e0017 */
[----:B------:R-:W-:Y:S09]  /*69020*/  @!UPT UIADD3 URZ, URZ, URZ, URZ ;  /* 0x0000003f3f3ff290 */ /* 0x000ff2000fffe03f */
[----:B------:R-:W-:Y:S01]  /*69030*/  STL.64 [R1+0x660], R16 ;  /* 0x0006601001007387 */ /* 0x000fe20000100a00 */
[----:B------:R0:W-:Y:S03]  /*69040*/  STL.64 [R1+0x668], R18 ;  /* 0x0006681201007387 */ /* 0x0001e60000100a00 */
[----:B0-----:R-:W4:Y:S01]  /*69050*/  LDL.LU.64 R18, [R1+0x6ce8] ;  /* 0x006ce80001127983 */ /* 0x001f220000300a00 */
[----:B------:R-:W4:Y:S02]  /*69060*/  LDL.LU.64 R16, [R1+0x6ce0] ;  /* 0x006ce00001107983 */ /* 0x000f240000300a00 */
[----:B------:R-:W4:Y:S02]  /*69070*/  LDL.LU.64 R22, [R1+0x6cd8] ;  /* 0x006cd80001167983 */ /* 0x000f240000300a00 */
[C---:B----4-:R-:W-:Y:S01]  /*69080*/  HMMA.16816.F32.BF16 R20, R24.reuse, R22, R16 ;  /* 0x000000161814723c */ /* 0x050fe20000041810 */
[----:B------:R-:W4:Y:S01]  /*69090*/  LDL.LU.64 R18, [R1+0x6cd0] ;  /* 0x006cd00001127983 */ /* 0x000f220000300a00 */
[----:B------:R-:W4:Y:S11]  /*690a0*/  LDL.LU.64 R16, [R1+0x6cc8] ;  /* 0x006cc80001107983 */ /* 0x000f360000300a00 */
[----:B------:R-:W-:Y:S10]  /*690b0*/  @!UPT UIADD3 URZ, URZ, URZ, URZ ;  /* 0x0000003f3f3ff290 */ /* 0x000ff4000fffe03f */
        /* <DEDUP_REMOVED lines=17> */
[----:B----4-:R-:W-:Y:S11]  /*691d0*/  HMMA.16816.F32.BF16 R16, R24, R22, R16 ;  /* 0x000000161810723c */ /* 0x010ff60000041810 */
[----:B------:R-:W-:Y:S11]  /*691e0*/  @!UPT UIADD3 URZ, URZ, URZ, URZ ;  /* 0x0000003f3f3ff290 */ /* 0x000ff6000fffe03f */
[----:B------:R-:W-:Y:S01]  /*691f0*/  @!UPT UIADD3 URZ, URZ, URZ, URZ ;  /* 0x0000003f3f3ff290 */ /* 0x000fe2000fffe03f */
[----:B------:R-:W-:Y:S01]  /*69200*/  STL.64 [R1+0x620], R16 ;  /* 0x0006201001007387 */ /* 0x000fe20000100a00 */
[----:B------:R0:W-:Y:S03]  /*69210*/  STL.64 [R1+0x628], R18 ;  /* 0x0006281201007387 */ /* 0x0001e60000100a00 */
[----:B0-----:R-:W3:Y:S01]  /*69220*/  LDL.LU.64 R18, [R1+0x6c88] ;  /* 0x006c880001127983 */ /* 0x001ee20000300a00 */
[----:B------:R-:W4:Y:S02]  /*69230*/  LDL.LU.64 R16, [R1+0x6c80] ;  /* 0x006c800001107983 */ /* 0x000f240000300a00 */
[----:B------:R4:W-:Y:S02]  /*69240*/  STL.64 [R1+0x6b70], R22 ;  /* 0x006b701601007387 */ /* 0x0009e40000100a00 */
[----:B----4-:R-:W-:Y:S02]  /*69250*/  IMAD.MOV.U32 R22, RZ, RZ, R17 ;  /* 0x000000ffff167224 */ /* 0x010fe400078e0011 */
[----:B------:R-:W-:-:S02]  /*69260*/  IMAD.MOV.U32 R23, RZ, RZ, R16 ;  /* 0x000000ffff177224 */ /* 0x000fc400078e0010 */
[C---:B---3--:R-:W-:Y:S01]  /*69270*/  HMMA.16816.F32.BF16 R16, R24.reuse, R18, R12 ;  /* 0x000000121810723c */ /* 0x048fe2000004180c */
[----:B------:R-:W3:Y:S01]  /*69280*/  LDL.LU.64 R14, [R1+0x6c78] ;  /* 0x006c7800010e7983 */ /* 0x000ee20000300a00 */
[----:B------:R-:W3:Y:S11]  /*69290*/  LDL.LU.64 R12, [R1+0x6c70] ;  /* 0x006c7000010c7983 */ /* 0x000ef60000300a00 */
[----:B------:R-:W-:Y:S10]  /*692a0*/  @!UPT UIADD3 URZ, URZ, URZ, URZ ;  /* 0x0000003f3f3ff290 */ /* 0x000ff4000fffe03f */
[----:B------:R-:W-:Y:S01]  /*692b0*/  STL.64 [R1+0x610], R16 ;  /* 0x0006101001007387 */ /* 0x000fe20000100a00 */
[----:B------:R0:W-:Y:S03]  /*692c0*/  STL.64 [R1+0x618], R18 ;  /* 0x0006181201007387 */ /* 0x0001e60000100a00 */
[----:B0-----:R-:W3:Y:S02]  /*692d0*/  LDL.LU.64 R18, [R1+0x6c68] ;  /* 0x006c680001127983 */ /* 0x001ee40000300a00 */
[----:B---3--:R-:W-:Y:S02]  /*692e0*/  HMMA.16816.F32.BF16 R24, R24, R18, R12 ;  /* 0x000000121818723c */ /* 0x008fe4000004180c */
[----:B------:R-:W2:Y:S01]  /*692f0*/  LDL.LU.64 R14, [R1+0x6c60] ;  /* 0x006c6000010e7983 */ /* 0x000ea20000300a00 */
[----:B------:R-:W2:Y:S02]  /*69300*/  LDL.LU.64 R18, [R1+0x6c58] ;  /* 0x006c580001127983 */ /* 0x000ea40000300a00 */
[----:B------:R-:W2:Y:S11]  /*69310*/  LDL.LU.64 R16, [R1+0x6c50] ;  /* 0x006c500001107983 */ /* 0x000eb60000300a00 */
[----:B------:R-:W-:Y:S07]  /*69320*/  @!UPT UIADD3 URZ, URZ, URZ, URZ ;  /* 0x0000003f3f3ff290 */ /* 0x000fee000fffe03f */
[----:B------:R0:W-:Y:S01]  /*69330*/  STL.64 [R1+0x240], R24 ;  /* 0x0002401801007387 */ /* 0x0001e20000100a00 */
[----:B------:R1:W-:Y:S03]  /*69340*/  STL.64 [R1+0x248], R26 ;  /* 0x0002481a01007387 */ /* 0x0003e60000100a00 */
[----:B0-----:R-:W3:Y:S01]  /*69350*/  LDL.LU R24, [R1+0x450] ;  /* 0x0004500001187983 */ /* 0x001ee20000300800 */
[----:B------:R-:W3:Y:S02]  /*69360*/  LDL.LU R25, [R1+0x454] ;  /* 0x0004540001197983 */ /* 0x000ee40000300800 */
[----:B-1----:R-:W3:Y:S02]  /*69370*/  LDL.LU R26, [R1+0x458] ;  /* 0x00045800011a7983 */ /* 0x002ee40000300800 */
[----:B------:R-:W3:Y:S01]  /*69380*/  LDL.LU R27, [R1+0x45c] ;  /* 0x00045c00011b7983 */ /* 0x000ee20000300800 */
[C---:B--2---:R-:W-:Y:S11]  /*69390*/  HMMA.16816.F32.BF16 R8, R16.reuse, R14, R8 ;  /* 0x0000000e1008723c */ /* 0x044ff60000041808 */
[----:B------:R-:W-:Y:S11]  /*693a0*/  @!UPT UIADD3 URZ, URZ, URZ, URZ ;  /* 0x0000003f3f3ff290 */ /* 0x000ff6000fffe03f */
[----:B------:R-:W-:Y:S01]  /*693b0*/  @!UPT UIADD3 URZ, URZ, URZ, URZ ;  /* 0x0000003f3f3ff290 */ /* 0x000fe2000fffe03f */
[----:B------:R-:W-:Y:S01]  /*693c0*/  STL.64 [R1+0x480], R8 ;  /* 0x0004800801007387 */ /* 0x000fe20000100a00 */
[----:B------:R0:W-:Y:S03]  /*693d0*/  STL.64 [R1+0x488], R10 ;  /* 0x0004880a01007387 */ /* 0x0001e60000100a00 */
[----:B0-----:R-:W2:Y:S01]  /*693e0*/  LDL.LU.64 R10, [R1+0x6c48] ;  /* 0x006c4800010a7983 */ /* 0x001ea20000300a00 */
[----:B------:R-:W2:Y:S02]  /*693f0*/  LDL.LU.64 R8, [R1+0x6c40] ;  /* 0x006c400001087983 */ /* 0x000ea40000300a00 */
[----:B------:R-:W-:Y:S02]  /*69400*/  IMAD.MOV.U32 R13, RZ, RZ, R15 ;  /* 0x000000ffff0d7224 */ /* 0x000fe400078e000f */
[----:B------:R-:W3:Y:S01]  /*69410*/  LDL.LU.64 R14, [R1+0x6c38] ;  /* 0x006c3800010e7983 */ /* 0x000ee20000300a00 */
[----:B------:R-:W4:Y:S02]  /*69420*/  LDL.LU R12, [R1+0x6c30] ;  /* 0x006c3000010c7983 */ /* 0x000f240000300800 */
[----:B------:R-:W-:Y:S01]  /*69430*/  STL [R1+0x6b68], R13 ;  /* 0x006b680d01007387 */ /* 0x000fe20000100800 */
[C---:B--2---:R-:W-:Y:S01]  /*69440*/  HMMA.16816.F32.BF16 R20, R16.reuse, R22, R8 ;  /* 0x000000161014723c */ /* 0x044fe20000041808 */
[----:B------:R-:W2:Y:S01]  /*69450*/  LDL.LU.64 R10, [R1+0x6c28] ;  /* 0x006c2800010a7983 */ /* 0x000ea20000300a00 */
[----:B------:R-:W2:Y:S11]  /*69460*/  LDL.LU.64 R8, [R1+0x6c20] ;  /* 0x006c200001087983 */ /* 0x000eb60000300a00 */
[----:B------:R-:W-:Y:S10]  /*69470*/  @!UPT UIADD3 URZ, URZ, URZ, URZ ;  /* 0x0000003f3f3ff290 */ /* 0x000ff4000fffe03f */
[----:B------:R0:W-:Y:S01]  /*69480*/  STL.64 [R1+0x470], R20 ;  /* 0x0004701401007387 */ /* 0x0001e20000100a00 */
[----:B------:R1:W-:Y:S03]  /*69490*/  STL.64 [R1+0x478], R22 ;  /* 0x0004781601007387 */ /* 0x0003e60000100a00 */
[----:B0-----:R-:W2:Y:S01]  /*694a0*/  LDL.LU R20, [R1+0x730] ;  /* 0x0007300001147983 */ /* 0x001ea20000300800 */
[----:B------:R-:W2:Y:S02]  /*694b0*/  LDL.LU R21, [R1+0x734] ;  /* 0x0007340001157983 */ /* 0x000ea40000300800 */
[----:B-1----:R-:W2:Y:S02]  /*694c0*/  LDL.LU R22, [R1+0x738] ;  /* 0x0007380001167983 */ /* 0x002ea40000300800 */
[----:B------:R-:W2:Y:S02]  /*694d0*/  LDL.LU R23, [R1+0x73c] ;  /* 0x00073c0001177983 */ /* 0x000ea40000300800 */
[----:B--2---:R0:W-:Y:S01]  /*694e0*/  STL.64 [R1+0x6b80], R22 ;  /* 0x006b801601007387 */ /* 0x0041e20000100a00 */
[----:B------:R-:W-:Y:S03]  /*694f0*/  STL.64 [R1+0x6b78], R20 ;  /* 0x006b781401007387 */ /* 0x000fe60000100a00 */
[----:B0-----:R-:W2:Y:S04]  /*69500*/  LDL.64 R22, [R1+0x88] ;  /* 0x0000880001167983 */ /* 0x001ea80000100a00 */
[----:B--2---:R0:W-:Y:S04]  /*69510*/  STL.64 [R1+0x6b90], R22 ;  /* 0x006b901601007387 */ /* 0x0041e80000100a00 */
[----:B0-----:R-:W2:Y:S04]  /*69520*/  LDL.64 R22, [R1+0x98] ;  /* 0x0000980001167983 */ /* 0x001ea80000100a00 */
[----:B--2---:R0:W-:Y:S04]  /*69530*/  STL.64 [R1+0x6ba8], R22 ;  /* 0x006ba81601007387 */ /* 0x0041e80000100a00 */
[----:B0-----:R-:W2:Y:S01]  /*69540*/  LDL.64 R22, [R1+0x8] ;  /* 0x0000080001167983 */ /* 0x001ea20000100a00 */
[C---:B---3--:R-:W-:Y:S08]  /*69550*/  HMMA.16816.F32.BF16 R24, R16.reuse, R14, R24 ;  /* 0x0000000e1018723c */ /* 0x048ff00000041818 */
[----:B--2---:R-:W-:Y:S01]  /*69560*/  HMMA.16816.F32.BF16 R8, R16, R22, R8 ;  /* 0x000000161008723c */ /* 0x004fe20000041808 */
[----:B------:R-:W-:-:S06]  /*69570*/  IMAD.MOV.U32 R13, RZ, RZ, R23 ;  /* 0x000000ffff0d7224 */ /* 0x000fcc00078e0017 */
[----:B------:R-:W-:Y:S02]  /*69580*/  IMAD.MOV.U32 R22, RZ, RZ, R6 ;  /* 0x000000ffff167224 */ /* 0x000fe400078e0006 */
[----:B------:R-:W-:Y:S11]  /*69590*/  IMAD.MOV.U32 R23, RZ, RZ, R5 ;  /* 0x000000ffff177224 */ /* 0x000ff600078e0005 */
[----:B------:R-:W-:Y:S03]  /*695a0*/  @!UPT UIADD3 URZ, URZ, URZ, URZ ;  /* 0x0000003f3f3ff290 */ /* 0x000fe6000fffe03f */
[----:B------:R-:W-:Y:S01]  /*695b0*/  STL.64 [R1+0x460], R8 ;  /* 0x0004600801007387 */ /* 0x000fe20000100a00 */
[----:B------:R0:W-:Y:S03]  /*695c0*/  STL.64 [R1+0x468], R10 ;  /* 0x0004680a01007387 */ /* 0x0001e60000100a00 */
[----:B0-----:R-:W2:Y:S01]  /*695d0*/  LDL.LU.64 R10, [R1+0x6c18] ;  /* 0x006c1800010a7983 */ /* 0x001ea20000300a00 */
[----:B------:R0:W-:Y:S02]  /*695e0*/  STL.64 [R1+0x6bc0], R22 ;  /* 0x006bc01601007387 */ /* 0x0001e40000100a00 */
[----:B------:R-:W-:Y:S02]  /*695f0*/  STL.64 [R1+0x450], R24 ;  /* 0x0004501801007387 */ /* 0x000fe40000100a00 */
[----:B------:R-:W-:Y:S02]  /*69600*/  STL.64 [R1+0x458], R26 ;  /* 0x0004581a01007387 */ /* 0x000fe40000100a00 */
[----:B0-----:R-:W-:-:S02]  /*69610*/  IMAD.MOV.U32 R22, RZ, RZ, R4 ;  /* 0x000000ffff167224 */ /* 0x001fc400078e0004 */
[----:B------:R-:W-:-:S05]  /*69620*/  IMAD.MOV.U32 R23, RZ, RZ, R3 ;  /* 0x000000ffff177224 */ /* 0x000fca00078e0003 */
[----:B------:R-:W-:Y:S01]  /*69630*/  STL.64 [R1+0x6bd8], R22 ;  /* 0x006bd81601007387 */ /* 0x000fe20000100a00 */
[----:B------:R-:W-:Y:S02]  /*69640*/  STL.64 [R1+0x6af8], R14 ;  /* 0x006af80e01007387 */ /* 0x000fe40000100a00 */
[----:B----4-:R0:W-:Y:S02]  /*69650*/  STL [R1+0x6af0], R12 ;  /* 0x006af00c01007387 */ /* 0x0101e40000100800 */
[----:B------:R1:W-:Y:S01]  /*69660*/  STL [R1+0x6b88], R13 ;  /* 0x006b880d01007387 */ /* 0x0003e20000100800 */
[----:B0-----:R-:W3:Y:S01]  /*69670*/  LDL.LU R12, [R1+0x740] ;  /* 0x00074000010c7983 */ /* 0x001ee20000300800 */
[----:B-1----:R-:W3:Y:S02]  /*69680*/  LDL.LU R13, [R1+0x744] ;  /* 0x00074400010d7983 */ /* 0x002ee40000300800 */
[----:B------:R-:W4:Y:S02]  /*69690*/  LDL.LU R14, [R1+0x748] ;  /* 0x00074800010e7983 */ /* 0x000f240000300800 */
[----:B------:R-:W4:Y:S01]  /*696a0*/  LDL.LU R15, [R1+0x74c] ;  /* 0x00074c00010f7983 */ /* 0x000f220000300800 */
[----:B------:R-:W2:Y:S01]  /*696b0*/  LDL.LU R24, [R1+0x430] ;  /* 0x0004300001187983 */ /* 0x000ea20000300800 */
[----:B------:R-:W2:Y:S02]  /*696c0*/  LDL.LU R25, [R1+0x434] ;  /* 0x0004340001197983 */ /* 0x000ea40000300800 */
[----:B------:R-:W2:Y:S02]  /*696d0*/  LDL.LU R26, [R1+0x438] ;  /* 0x00043800011a7983 */ /* 0x000ea40000300800 */
[----:B------:R-:W-:-:S02]  /*696e0*/  IMAD.MOV.U32 R22, RZ, RZ, R2 ;  /* 0x000000ffff167224 */ /* 0x000fc400078e0002 */
[----:B------:R-:W-:Y:S01]  /*696f0*/  IMAD.MOV.U32 R23, RZ, RZ, R0 ;  /* 0x000000ffff177224 */ /* 0x000fe200078e0000 */
[----:B------:R-:W2:Y:S01]  /*69700*/  LDL.LU R27, [R1+0x43c] ;  /* 0x00043c00011b7983 */ /* 0x000ea20000300800 */
[----:B------:R-:W2:Y:S02]  /*69710*/  LDL.LU R4, [R1+0x440] ;  /* 0x0004400001047983 */ /* 0x000ea40000300800 */
[----:B------:R-:W2:Y:S02]  /*69720*/  LDL.LU R5, [R1+0x444] ;  /* 0x0004440001057983 */ /* 0x000ea40000300800 */
[----:B------:R-:W2:Y:S01]  /*69730*/  LDL.LU R6, [R1+0x448] ;  /* 0x0004480001067983 */ /* 0x000ea20000300800 */
[----:B------:R-:W2:Y:S01]  /*69740*/  LDL.LU R7, [R1+0x44c] ;  /* 0x00044c0001077983 */ /* 0x000ea20000300800 */
[----:B------:R0:W-:Y:S03]  /*69750*/  STL.64 [R1+0x6bf0], R22 ;  /* 0x006bf01601007387 */ /* 0x0001e60000100a00 */
[----:B0-----:R-:W2:Y:S04]  /*69760*/  LDL.64 R22, [R1+0x38] ;  /* 0x0000380001167983 */ /* 0x001ea80000100a00 */
[----:B----4-:R-:W-:Y:S01]  /*69770*/  STL.64 [R1+0x6ba0], R14 ;  /* 0x006ba00e01007387 */ /* 0x010fe20000100a00 */
[----:B---3--:R0:W-:Y:S03]  /*69780*/  STL.64 [R1+0x6b98], R12 ;  /* 0x006b980c01007387 */ /* 0x0081e60000100a00 */
[----:B0-----:R-:W3:Y:S01]  /*69790*/  LDL.LU R12, [R1+0x750] ;  /* 0x00075000010c7983 */ /* 0x001ee20000300800 */
[----:B------:R-:W3:Y:S02]  /*697a0*/  LDL.LU R13, [R1+0x754] ;  /* 0x00075400010d7983 */ /* 0x000ee40000300800 */
[----:B------:R-:W4:Y:S02]  /*697b0*/  LDL.LU R14, [R1+0x758] ;  /* 0x00075800010e7983 */ /* 0x000f240000300800 */
[----:B------:R-:W4:Y:S02]  /*697c0*/  LDL.LU R15, [R1+0x75c] ;  /* 0x00075c00010f7983 */ /* 0x000f240000300800 */
        /* <DEDUP_REMOVED lines=11> */
[----:B------:R-:W4:Y:S01]  /*69880*/  LDL.LU R15, [R1+0x77c] ;  /* 0x00077c00010f7983 */ /* 0x000f220000300800 */
[C---:B--2---:R-:W-:Y:S01]  /*69890*/  HMMA.16816.F32.BF16 R4, R16.reuse, R10, R4 ;  /* 0x0000000a1004723c */ /* 0x044fe20000041804 */
[----:B----4-:R-:W-:Y:S01]  /*698a0*/  STL.64 [R1+0x6be8], R14 ;  /* 0x006be80e01007387 */ /* 0x010fe20000100a00 */
[----:B---3--:R0:W-:Y:S03]  /*698b0*/  STL.64 [R1+0x6be0], R12 ;  /* 0x006be00c01007387 */ /* 0x0081e60000100a00 */
        /* <DEDUP_REMOVED lines=9> */
[----:B------:R-:W2:Y:S02]  /*69950*/  LDL.LU R15, [R1+0x79c] ;  /* 0x00079c00010f7983 */ /* 0x000ea40000300800 */
[----:B------:R-:W-:Y:S01]  /*69960*/  STL.64 [R1+0x440], R4 ;  /* 0x0004400401007387 */ /* 0x000fe20000100a00 */
[----:B------:R0:W-:Y:S03]  /*69970*/  STL.64 [R1+0x448], R6 ;  /* 0x0004480601007387 */ /* 0x0001e60000100a00 */
[----:B0-----:R-:W3:Y:S01]  /*69980*/  LDL.LU.64 R6, [R1+0x6c10] ;  /* 0x006c100001067983 */ /* 0x001ee20000300a00 */
[----:B------:R-:W4:Y:S01]  /*69990*/  LDL.LU R4, [R1+0x6c08] ;  /* 0x006c080001047983 */ /* 0x000f220000300800 */
[C---:B---3--:R-:W-:Y:S11]  /*699a0*/  HMMA.16816.F32.BF16 R24, R16.reuse, R6, R24 ;  /* 0x000000061018723c */ /* 0x048ff60000041818 */
[----:B------:R-:W-:Y:S11]  /*699b0*/  @!UPT UIADD3 URZ, URZ, URZ, URZ ;  /* 0x0000003f3f3ff290 */ /* 0x000ff6000fffe03f */
[----:B------:R-:W-:Y:S01]  /*699c0*/  @!UPT UIADD3 URZ, URZ, URZ, URZ ;  /* 0x0000003f3f3ff290 */ /* 0x000fe2000fffe03f */
[----:B------:R-:W-:Y:S01]  /*699d0*/  STL.64 [R1+0x430], R24 ;  /* 0x0004301801007387 */ /* 0x000fe20000100a00 */
[----:B------:R-:W-:Y:S02]  /*699e0*/  STL.64 [R1+0x438], R26 ;  /* 0x0004381a01007387 */ /* 0x000fe40000100a00 */
[----:B----4-:R-:W0:Y:S02]  /*699f0*/  LDSM.16.MT88.4 R24, [R4+0x21000] ;  /* 0x021000000418783b */ /* 0x010e240000004200 */
[----:B0-----:R0:W-:Y:S02]  /*69a00*/  STL.64 [R1+0x6a18], R26 ;  /* 0x006a181a01007387 */ /* 0x0011e40000100a00 */
[----:B------:R1:W-:Y:S02]  /*69a10*/  STL.64 [R1+0x6a10], R24 ;  /* 0x006a101801007387 */ /* 0x0003e40000100a00 */
[----:B0-----:R-:W3:Y:S01]  /*69a20*/  LDL.64 R26, [R1+0x48] ;  /* 0x00004800011a7983 */ /* 0x001ee20000100a00 */
[----:B--2---:R-:W-:Y:S01]  /*69a30*/  HMMA.16816.F32.BF16 R12, R16, R22, R12 ;  /* 0x00000016100c723c */ /* 0x004fe2000004180c */
[----:B------:R-:W-:-:S02]  /*69a40*/  IMAD.MOV.U32 R2, RZ, RZ, R22 ;  /* 0x000000ffff027224 */ /* 0x000fc400078e0016 */
[----:B------:R-:W-:Y:S01]  /*69a50*/  IMAD.MOV.U32 R0, RZ, RZ, R23 ;  /* 0x000000ffff007224 */ /* 0x000fe200078e0017 */
[----:B---3--:R0:W-:Y:S01]  /*69a60*/  STL.64 [R1+0x6b60], R26 ;  /* 0x006b601a01007387 */ /* 0x0081e20000100a00 */
[----:B-1----:R-:W2:Y:S02]  /*69a70*/  LDL.LU R24, [R1+0x720] ;  /* 0x0007200001187983 */ /* 0x002ea40000300800 */
[----:B------:R-:W2:Y:S01]  /*69a80*/  LDL.LU R25, [R1+0x724] ;  /* 0x0007240001197983 */ /* 0x000ea20000300800 */
[----:B0-----:R-:W2:Y:S01]  /*69a90*/  LDL.LU R26, [R1+0x728] ;  /* 0x00072800011a7983 */ /* 0x001ea20000300800 */
[----:B------:R-:W2:Y:S11]  /*69aa0*/  LDL.LU R27, [R1+0x72c] ;  /* 0x00072c00011b7983 */ /* 0x000eb60000300800 */
[----:B------:R-:W-:Y:S03]  /*69ab0*/  @!UPT UIADD3 URZ, URZ, URZ, URZ ;  /* 0x0000003f3f3ff290 */ /* 0x000fe6000fffe03f */
[----:B------:R-:W-:Y:S02]  /*69ac0*/  STL.64 [R1+0x9b0], R12 ;  /* 0x0009b00c01007387 */ /* 0x000fe40000100a00 */
[----:B------:R0:W-:Y:S02]  /*69ad0*/  STL.64 [R1+0x9b8], R14 ;  /* 0x0009b80e01007387 */ /* 0x0001e40000100a00 */
[----:B0-----:R-:W3:Y:S01]  /*69ae0*/  LDL.LU.64 R14, [R1+0x6c00] ;  /* 0x006c0000010e7983 */ /* 0x001ee20000300a00 */
[----:B------:R-:W3:Y:S02]  /*69af0*/  LDL.LU.64 R12, [R1+0x6bf8] ;  /* 0x006bf800010c7983 */ /* 0x000ee40000300a00 */
[----:B------:R-:W3:Y:S02]  /*69b00*/  LDL.LU.64 R22, [R1+0x6bf0] ;  /* 0x006bf00001167983 */ /* 0x000ee40000300a00 */
[C---:B---3--:R-:W-:Y:S01]  /*69b10*/  HMMA.16816.F32.BF16 R20, R16.reuse, R22, R12 ;  /* 0x000000161014723c */ /* 0x048fe2000004180c */
[----:B------:R-:W3:Y:S01]  /*69b20*/  LDL.LU.64 R14, [R1+0x6be8] ;  /* 0x006be800010e7983 */ /* 0x000ee20000300a00 */
[----:B------:R-:W3:Y:S11]  /*69b30*/  LDL.LU.64 R12, [R1+0x6be0] ;  /* 0x006be000010c7983 */ /* 0x000ef60000300a00 */
[----:B------:R-:W-:Y:S10]  /*69b40*/  @!UPT UIADD3 URZ, URZ, URZ, URZ ;  /* 0x0000003f3f3ff290 */ /* 0x000ff4000fffe03f */
[----:B------:R-:W-:Y:S01]  /*69b50*/  STL.64 [R1+0x790], R20 ;  /* 0x0007901401007387 */ /* 0x000fe20000100a00 */
        /* <DEDUP_REMOVED lines=16> */
[C---:B---3--:R-:W-:Y:S01]  /*69c60*/  HMMA.16816.F32.BF16 R12, R16.reuse, R22, R12 ;  /* 0x00000016100c723c */ /* 0x048fe2000004180c */
[----:B------:R-:W-:Y:S02]  /*69c70*/  IMAD.MOV.U32 R5, RZ, RZ, R22 ;  /* 0x000000ffff057224 */ /* 0x000fe400078e0016 */
[----:B------:R-:W-:Y:S11]  /*69c80*/  IMAD.MOV.U32 R3, RZ, RZ, R23 ;  /* 0x000000ffff037224 */ /* 0x000ff600078e0017 */
[----:B------:R-:W-:Y:S09]  /*69c90*/  @!UPT UIADD3 URZ, URZ, URZ, URZ ;  /* 0x0000003f3f3ff290 */ /* 0x000ff2000fffe03f */
[----:B------:R-:W-:Y:S01]  /*69ca0*/  STL.64 [R1+0x760], R12 ;  /* 0x0007600c01007387 */ /* 0x000fe20000100a00 */
[----:B------:R0:W-:Y:S03]  /*69cb0*/  STL.64 [R1+0x768], R14 ;  /* 0x0007680e01007387 */ /* 0x0001e60000100a00 */
[----:B0-----:R-:W3:Y:S01]  /*69cc0*/  LDL.LU.64 R14, [R1+0x6ba0] ;  /* 0x006ba000010e7983 */ /* 0x001ee20000300a00 */
[----:B------:R-:W3:Y:S02]  /*69cd0*/  LDL.LU.64 R12, [R1+0x6b98] ;  /* 0x006b9800010c7983 */ /* 0x000ee40000300a00 */
[----:B------:R-:W3:Y:S02]  /*69ce0*/  LDL.LU.64 R22, [R1+0x6b90] ;  /* 0x006b900001167983 */ /* 0x000ee40000300a00 */
[----:B------:R0:W-:Y:S01]  /*69cf0*/  STL.64 [R1+0x6ad8], R6 ;  /* 0x006ad80601007387 */ /* 0x0001e20000100a00 */
[----:B------:R-:W-:Y:S04]  /*69d00*/  STL.64 [R1+0x6ad0], R4 ;  /* 0x006ad00401007387 */ /* 0x000fe80000100a00 */
[----:B0-----:R-:W4:Y:S01]  /*69d10*/  LDL.64 R6, [R1+0x78] ;  /* 0x0000780001067983 */ /* 0x001f220000100a00 */
[----:B---3--:R-:W-:Y:S01]  /*69d20*/  HMMA.16816.F32.BF16 R12, R16, R22, R12 ;  /* 0x00000016100c723c */ /* 0x008fe2000004180c */
[----:B------:R-:W-:-:S02]  /*69d30*/  IMAD.MOV.U32 R29, RZ, RZ, R22 ;  /* 0x000000ffff1d7224 */ /* 0x000fc400078e0016 */
[----:B------:R-:W-:Y:S11]  /*69d40*/  IMAD.MOV.U32 R28, RZ, RZ, R23 ;  /* 0x000000ffff1c7224 */ /* 0x000ff600078e0017 */
[----:B------:R-:W-:Y:S09]  /*69d50*/  @!UPT UIADD3 URZ, URZ, URZ, URZ ;  /* 0x0000003f3f3ff290 */ /* 0x000ff2000fffe03f */
[----:B------:R0:W-:Y:S01]  /*69d60*/  STL.64 [R1+0x750], R12 ;  /* 0x0007500c01007387 */ /* 0x0001e20000100a00 */
[----:B------:R-:W-:Y:S03]  /*69d70*/  STL.64 [R1+0x758], R14 ;  /* 0x0007580e01007387 */ /* 0x000fe60000100a00 */
[----:B0-----:R-:W3:Y:S01]  /*69d80*/  LDL.LU R13, [R1+0x6b88] ;  /* 0x006b8800010d7983 */ /* 0x001ee20000300800 */
[----:B------:R-:W4:Y:S02]  /*69d90*/  LDL.LU.64 R22, [R1+0x6b80] ;  /* 0x006b800001167983 */ /* 0x000f240000300a00 */
[----:B------:R-:W4:Y:S02]  /*69da0*/  LDL.LU.64 R20, [R1+0x6b78] ;  /* 0x006b780001147983 */ /* 0x000f240000300a00 */
[C---:B----4-:R-:W-:Y:S11]  /*69db0*/  HMMA.16816.F32.BF16 R20, R16.reuse, R6, R20 ;  /* 0x000000061014723c */ /* 0x050ff60000041814 */
[----:B------:R-:W-:Y:S11]  /*69dc0*/  @!UPT UIADD3 URZ, URZ, URZ, URZ ;  /* 0x0000003f3f3ff290 */ /* 0x000ff6000fffe03f */
[----:B------:R-:W-:Y:S01]  /*69dd0*/  @!UPT UIADD3 URZ, URZ, URZ, URZ ;  /* 0x0000003f3f3ff290 */ /* 0x000fe2000fffe03f */
[----:B------:R-:W-:Y:S01]  /*69de0*/  STL.64 [R1+0x740], R20 ;  /* 0x0007401401007387 */ /* 0x000fe20000100a00 */
[----:B------:R0:W-:Y:S03]  /*69df0*/  STL.64 [R1+0x748], R22 ;  /* 0x0007481601007387 */ /* 0x0001e60000100a00 */
[----:B0-----:R-:W2:Y:S01]  /*69e00*/  LDL.LU.64 R22, [R1+0x6b70] ;  /* 0x006b700001167983 */ /* 0x001ea20000300a00 */
[----:B------:R-:W-:Y:S02]  /*69e10*/  IMAD.MOV.U32 R9, RZ, RZ, R6 ;  /* 0x000000ffff097224 */ /* 0x000fe400078e0006 */
[----:B------:R-:W-:Y:S02]  /*69e20*/  IMAD.MOV.U32 R8, RZ, RZ, R7 ;  /* 0x000000ffff087224 */ /* 0x000fe400078e0007 */
[----:B------:R-:W-:Y:S03]  /*69e30*/  STL.64 [R1+0x6ae8], R10 ;  /* 0x006ae80a01007387 */ /* 0x000fe60000100a00 */
[----:B------:R0:W-:Y:S04]  /*69e40*/  STL.64 [R1+0x6ae0], R8 ;  /* 0x006ae00801007387 */ /* 0x0001e80000100a00 */
[----:B0-----:R-:W4:Y:S01]  /*69e50*/  LDL.LU R8, [R1+0x200] ;  /* 0x0002000001087983 */ /* 0x001f220000300800 */
[----:B--2---:R-:W-:Y:S11]  /*69e60*/  HMMA.16816.F32.BF16 R4, R16, R22, R24 ;  /* 0x000000161004723c */ /* 0x004ff60000041818 */
[----:B------:R-:W-:Y:S11]  /*69e70*/  @!UPT UIADD3 URZ, URZ, URZ, URZ ;  /* 0x0000003f3f3ff290 */ /* 0x000ff6000fffe03f */
[----:B------:R-:W-:Y:S01]  /*69e80*/  @!UPT UIADD3 URZ, URZ, URZ, URZ ;  /* 0x0000003f3f3ff290 */ /* 0x000fe2000fffe03f */
[----:B------:R-:W-:Y:S01]  /*69e90*/  STL.64 [R1+0x730], R4 ;  /* 0x0007300401007387 */ /* 0x000fe20000100a00 */
[----:B------:R-:W-:Y:S02]  /*69ea0*/  STL.64 [R1+0x738], R6 ;  /* 0x0007380601007387 */ /* 0x000fe40000100a00 */
[----:B------:R-:W4:Y:S02]  /*69eb0*/  LDL.LU R9, [R1+0x204] ;  /* 0x0002040001097983 */ /* 0x000f240000300800 */
[----:B------:R-:W2:Y:S01]  /*69ec0*/  LDL.LU R10, [R1+0x208] ;  /* 0x00020800010a7983 */ /* 0x000ea20000300800 */
[----:B------:R-:W2:Y:S01]  /*69ed0*/  LDL.LU R11, [R1+0x20c] ;  /* 0x00020c00010b7983 */ /* 0x000ea20000300800 */
[----:B------:R-:W2:Y:S02]  /*69ee0*/  LDL.LU R20, [R1+0x420] ;  /* 0x0004200001147983 */ /* 0x000ea40000300800 */
[----:B------:R-:W2:Y:S02]  /*69ef0*/  LDL.LU R21, [R1+0x424] ;  /* 0x0004240001157983 */ /* 0x000ea40000300800 */
[----:B------:R-:W2:Y:S01]  /*69f00*/  LDL.LU R22, [R1+0x428] ;  /* 0x0004280001167983 */ /* 0x000ea20000300800 */
[----:B------:R-:W2:Y:S01]  /*69f10*/  LDL.LU R23, [R1+0x42c] ;  /* 0x00042c0001177983 */ /* 0x000ea20000300800 */
[----:B------:R-:W3:Y:S02]  /*69f20*/  LDL.LU R24, [R1+0x710] ;  /* 0x0007100001187983 */ /* 0x000ee40000300800 */
[----:B------:R-:W3:Y:S02]  /*69f30*/  LDL.LU R25, [R1+0x714] ;  /* 0x0007140001197983 */ /* 0x000ee40000300800 */
[----:B------:R-:W3:Y:S01]  /*69f40*/  LDL.LU R26, [R1+0x718] ;  /* 0x00071800011a7983 */ /* 0x000ee20000300800 */
[----:B------:R-:W3:Y:S04]  /*69f50*/  LDL.LU R27, [R1+0x71c] ;  /* 0x00071c00011b7983 */ /* 0x000ee80000300800 */
[----:B--2---:R0:W-:Y:S01]  /*69f60*/  STL.64 [R1+0x6b58], R22 ;  /* 0x006b581601007387 */ /* 0x0041e20000100a00 */
[----:B------:R-:W-:Y:S03]  /*69f70*/  STL.64 [R1+0x6b50], R20 ;  /* 0x006b501401007387 */ /* 0x000fe60000100a00 */
[----:B0-----:R-:W2:Y:S01]  /*69f80*/  LDL.64 R22, [R1+0x58] ;  /* 0x0000580001167983 */ /* 0x001ea20000100a00 */
[----:B------:R-:W-:Y:S02]  /*69f90*/  STL.64 [R1+0x6b08], R10 ;  /* 0x006b080a01007387 */ /* 0x000fe40000100a00 */
[----:B----4-:R0:W-:Y:S02]  /*69fa0*/  STL.64 [R1+0x6b00], R8 ;  /* 0x006b000801007387 */ /* 0x0101e40000100a00 */
[----:B------:R-:W4:Y:S02]  /*69fb0*/  LDL R14, [R1+0x8] ;  /* 0x00000800010e7983 */ /* 0x000f240000100800 */
[----:B---3--:R-:W-:-:S02]  /*69fc0*/  IMAD.MOV.U32 R15, RZ, RZ, R13 ;  /* 0x000000ffff0f7224 */ /* 0x008fc400078e000d */
[----:B------:R-:W3:Y:S04]  /*69fd0*/  LDL.LU R13, [R1+0x6b68] ;  /* 0x006b6800010d7983 */ /* 0x000ee80000300800 */
[----:B----4-:R1:W-:Y:S01]  /*69fe0*/  STL.64 [R1+0x6b10], R14 ;  /* 0x006b100e01007387 */ /* 0x0103e20000100a00 */
[----:B0-----:R-:W4:Y:S02]  /*69ff0*/  LDL.LU R8, [R1+0x210] ;  /* 0x0002100001087983 */ /* 0x001f240000300800 */
[----:B------:R-:W4:Y:S02]  /*6a000*/  LDL.LU R9, [R1+0x214] ;  /* 0x0002140001097983 */ /* 0x000f240000300800 */
[----:B------:R-:W2:Y:S01]  /*6a010*/  LDL.LU R10, [R1+0x218] ;  /* 0x00021800010a7983 */ /* 0x000ea20000300800 */
[----:B------:R-:W2:Y:S04]  /*6a020*/  LDL.LU R11, [R1+0x21c] ;  /* 0x00021c00010b7983 */ /* 0x000ea80000300800 */
[----:B--2---:R-:W-:Y:S01]  /*6a030*/  STL.64 [R1+0x6b20], R10 ;  /* 0x006b200a01007387 */ /* 0x004fe20000100a00 */
[----:B----4-:R-:W-:Y:S02]  /*6a040*/  STL.64 [R1+0x6b18], R8 ;  /* 0x006b180801007387 */ /* 0x010fe40000100a00 */
[----:B-1----:R-:W2:Y:S02]  /*6a050*/  LDL R14, [R1+0x18] ;  /* 0x00001800010e7983 */ /* 0x002ea40000100800 */
[----:B------:R-:W2:Y:S01]  /*6a060*/  LDL R15, [R1+0x1c] ;  /* 0x00001c00010f7983 */ /* 0x000ea20000100800 */
[----:B------:R-:W-:Y:S01]  /*6a070*/  HMMA.16816.F32.BF16 R24, R16, R22, R24 ;  /* 0x000000161018723c */ /* 0x000fe20000041818 */
[----:B--2---:R0:W-:Y:S04]  /*6a080*/  STL.64 [R1+0x6b28], R14 ;  /* 0x006b280e01007387 */ /* 0x0041e80000100a00 */
[----:B0-----:R-:W2:Y:S01]  /*6a090*/  LDL R14, [R1+0x28] ;  /* 0x00002800010e7983 */ /* 0x001ea20000100800 */
[----:B------:R-:W4:Y:S02]  /*6a0a0*/  LDL.LU R8, [R1+0x220] ;  /* 0x0002200001087983 */ /* 0x000f240000300800 */
[----:B------:R-:W4:Y:S02]  /*6a0b0*/  LDL.LU R9, [R1+0x224] ;  /* 0x0002240001097983 */ /* 0x000f240000300800 */
[----:B------:R-:W2:Y:S01]  /*6a0c0*/  LDL.LU R10, [R1+0x228] ;  /* 0x00022800010a7983 */ /* 0x000ea20000300800 */
[----:B------:R-:W2:Y:S04]  /*6a0d0*/  LDL.LU R11, [R1+0x22c] ;  /* 0x00022c00010b7983 */ /* 0x000ea80000300800 */
[----:B--2---:R-:W-:Y:S01]  /*6a0e0*/  STL.64 [R1+0x6b38], R10 ;  /* 0x006b380a01007387 */ /* 0x004fe20000100a00 */
[----:B----4-:R0:W-:Y:S03]  /*6a0f0*/  STL.64 [R1+0x6b30], R8 ;  /* 0x006b300801007387 */ /* 0x0101e60000100a00 */
[----:B0-----:R-:W2:Y:S01]  /*6a100*/  LDL.LU R8, [R1+0x230] ;  /* 0x0002300001087983 */ /* 0x001ea20000300800 */
[----:B------:R-:W2:Y:S02]  /*6a110*/  LDL.LU R9, [R1+0x234] ;  /* 0x0002340001097983 */ /* 0x000ea40000300800 */
[----:B------:R-:W2:Y:S02]  /*6a120*/  LDL.LU R10, [R1+0x238] ;  /* 0x00023800010a7983 */ /* 0x000ea40000300800 */
[----:B------:R-:W2:Y:S01]  /*6a130*/  LDL.LU R11, [R1+0x23c] ;  /* 0x00023c00010b7983 */ /* 0x000ea20000300800 */
[----:B------:R-:W4:Y:S01]  /*6a140*/  LDL.LU R4, [R1+0x1f0] ;  /* 0x0001f00001047983 */ /* 0x000f220000300800 */
[----:B------:R-:W4:Y:S02]  /*6a150*/  LDL.LU R5, [R1+0x1f4] ;  /* 0x0001f40001057983 */ /* 0x000f240000300800 */
[----:B------:R-:W4:Y:S02]  /*6a160*/  LDL.LU R6, [R1+0x1f8] ;  /* 0x0001f80001067983 */ /* 0x000f240000300800 */
[----:B------:R-:W4:Y:S01]  /*6a170*/  LDL.LU R7, [R1+0x1fc] ;  /* 0x0001fc0001077983 */ /* 0x000f220000300800 */
[----:B------:R0:W-:Y:S01]  /*6a180*/  STL.64 [R1+0x720], R24 ;  /* 0x0007201801007387 */ /* 0x0001e20000100a00 */
[----:B------:R1:W-:Y:S02]  /*6a190*/  STL.64 [R1+0x728], R26 ;  /* 0x0007281a01007387 */ /* 0x0003e40000100a00 */
[----:B0-----:R-:W-:Y:S01]  /*6a1a0*/  IMAD.MOV.U32 R25, RZ, RZ, R22 ;  /* 0x000000ffff197224 */ /* 0x001fe200078e0016 */
[----:B-1----:R-:W2:Y:S01]  /*6a1b0*/  LDL.LU.64 R26, [R1+0x6b60] ;  /* 0x006b6000011a7983 */ /* 0x002ea20000300a00 */
[----:B------:R-:W-:-:S02]  /*6a1c0*/  IMAD.MOV.U32 R24, RZ, RZ, R23 ;  /* 0x000000ffff187224 */ /* 0x000fc400078e0017 */
[----:B------:R-:W2:Y:S02]  /*6a1d0*/  LDL.LU.64 R22, [R1+0x6b58] ;  /* 0x006b580001167983 */ /* 0x000ea40000300a00 */
[----:B------:R-:W2:Y:S02]  /*6a1e0*/  LDL.LU.64 R20, [R1+0x6b50] ;  /* 0x006b500001147983 */ /* 0x000ea40000300a00 */
[----:B--2---:R-:W-:Y:S01]  /*6a1f0*/  HMMA.16816.F32.BF16 R16, R16, R26, R20 ;  /* 0x0000001a1010723c */ /* 0x004fe20000041814 */
[----:B------:R-:W2:Y:S01]  /*6a200*/  LDL.LU.64 R22, [R1+0x6b48] ;  /* 0x006b480001167983 */ /* 0x000ea20000300a00 */
[----:B------:R-:W2:Y:S11]  /*6a210*/  LDL.LU.64 R20, [R1+0x6b40] ;  /* 0x006b400001147983 */ /* 0x000eb60000300a00 */
[----:B------:R-:W-:Y:S10]  /*6a220*/  @!UPT UIADD3 URZ, URZ, URZ, URZ ;  /* 0x0000003f3f3ff290 */ /* 0x000ff4000fffe03f */
[----:B------:R-:W-:Y:S01]  /*6a230*/  STL.64 [R1+0x420], R16 ;  /* 0x0004201001007387 */ /* 0x000fe20000100a00 */
[----:B------:R0:W-:Y:S03]  /*6a240*/  STL.64 [R1+0x428], R18 ;  /* 0x0004281201007387 */ /* 0x0001e60000100a00 */
[----:B0-----:R-:W2:Y:S01]  /*6a250*/  LDL.64 R18, [R1+0xc8] ;  /* 0x0000c80001127983 */ /* 0x001ea20000100a00 */
[----:B---3--:R-:W-:-:S03]  /*6a260*/  IMAD.MOV.U32 R15, RZ, RZ, R13 ;  /* 0x000000ffff0f7224 */ /* 0x008fc600078e000d */
[----:B--2---:R0:W-:Y:S02]  /*6a270*/  STL.64 [R1+0x6ab0], R18 ;  /* 0x006ab01201007387 */ /* 0x0041e40000100a00 */
[----:B0-----:R-:W-:Y:S02]  /*6a280*/  IMAD.MOV.U32 R18, RZ, RZ, R2 ;  /* 0x000000ffff127224 */ /* 0x001fe400078e0002 */
[----:B------:R-:W-:-:S05]  /*6a290*/  IMAD.MOV.U32 R19, RZ, RZ, R0 ;  /* 0x000000ffff137224 */ /* 0x000fca00078e0000 */
[----:B------:R0:W-:Y:S01]  /*6a2a0*/  STL.64 [R1+0x6ac8], R18 ;  /* 0x006ac81201007387 */ /* 0x0001e20000100a00 */
[----:B------:R-:W2:Y:S02]  /*6a2b0*/  LDL.LU R16, [R1+0x1e0] ;  /* 0x0001e00001107983 */ /* 0x000ea40000300800 */
[----:B------:R-:W2:Y:S01]  /*6a2c0*/  LDL.LU R17, [R1+0x1e4] ;  /* 0x0001e40001117983 */ /* 0x000ea20000300800 */
[----:B0-----:R-:W2:Y:S01]  /*6a2d0*/  LDL.LU R18, [R1+0x1e8] ;  /* 0x0001e80001127983 */ /* 0x001ea20000300800 */
[----:B------:R-:W2:Y:S02]  /*6a2e0*/  LDL.LU R19, [R1+0x1ec] ;  /* 0x0001ec0001137983 */ /* 0x000ea40000300800 */
[----:B------:R-:W-:Y:S02]  /*6a2f0*/  STL.64 [R1+0x6a30], R26 ;  /* 0x006a301a01007387 */ /* 0x000fe40000100a00 */
[----:B------:R0:W-:Y:S02]  /*6a300*/  STL.64 [R1+0x6aa8], R24 ;  /* 0x006aa81801007387 */ /* 0x0001e40000100a00 */
[----:B0-----:R-:W3:Y:S01]  /*6a310*/  LDL.LU R24, [R1+0x1c0] ;  /* 0x0001c00001187983 */ /* 0x001ee20000300800 */
[----:B------:R-:W3:Y:S02]  /*6a320*/  LDL.LU R25, [R1+0x1c4] ;  /* 0x0001c40001197983 */ /* 0x000ee40000300800 */
[----:B------:R-:W2:Y:S02]  /*6a330*/  LDL.LU R26, [R1+0x1c8] ;  /* 0x0001c800011a7983 */ /* 0x000ea40000300800 */
[----:B------:R-:W2:Y:S01]  /*6a340*/  LDL.LU R27, [R1+0x1cc] ;  /* 0x0001cc00011b7983 */ /* 0x000ea20000300800 */
[C---:B------:R-:W-:Y:S01]  /*6a350*/  HMMA.16816.F32.BF16 R12, R20.reuse, R14, R8 ;  /* 0x0000000e140c723c */ /* 0x040fe20000041808 */
[----:B--2---:R-:W-:Y:S01]  /*6a360*/  STL.64 [R1+0x6ac0], R26 ;  /* 0x006ac01a01007387 */ /* 0x004fe20000100a00 */
[----:B---3--:R0:W-:Y:S03]  /*6a370*/  STL.64 [R1+0x6ab8], R24 ;  /* 0x006ab81801007387 */ /* 0x0081e60000100a00 */
[----:B0-----:R-:W2:Y:S01]  /*6a380*/  LDL.LU R24, [R1+0x1d0] ;  /* 0x0001d00001187983 */ /* 0x001ea20000300800 */
[----:B------:R-:W2:Y:S02]  /*6a390*/  LDL.LU R25, [R1+0x1d4] ;  /* 0x0001d40001197983 */ /* 0x000ea40000300800 */
[----:B------:R-:W2:Y:S02]  /*6a3a0*/  LDL.LU R26, [R1+0x1d8] ;  /* 0x0001d800011a7983 */ /* 0x000ea40000300800 */
[----:B------:R-:W2:Y:S01]  /*6a3b0*/  LDL.LU R27, [R1+0x1dc] ;  /* 0x0001dc00011b7983 */ /* 0x000ea20000300800 */
[----:B------:R-:W3:Y:S01]  /*6a3c0*/  LDL.LU.64 R10, [R1+0x6b38] ;  /* 0x006b3800010a7983 */ /* 0x000ee20000300a00 */
[----:B------:R-:W3:Y:S11]  /*6a3d0*/  LDL.LU.64 R8, [R1+0x6b30] ;  /* 0x006b300001087983 */ /* 0x000ef60000300a00 */
[----:B------:R-:W-:Y:S02]  /*6a3e0*/  STL.64 [R1+0x230], R12 ;  /* 0x0002300c01007387 */ /* 0x000fe40000100a00 */
[----:B------:R0:W-:Y:S02]  /*6a3f0*/  STL.64 [R1+0x238], R14 ;  /* 0x0002380e01007387 */ /* 0x0001e40000100a00 */
        /* <DEDUP_REMOVED lines=14> */
[----:B0-----:R-:W3:Y:S01]  /*6a4e0*/  LDL.LU.64 R14, [R1+0x6af8] ;  /* 0x006af800010e7983 */ /* 0x001ee20000300a00 */
[----:B------:R-:W2:Y:S01]  /*6a4f0*/  LDL.LU R12, [R1+0x6af0] ;  /* 0x006af000010c7983 */ /* 0x000ea20000300800 */
[C---:B---3--:R-:W-:Y:S11]  /*6a500*/  HMMA.16816.F32.BF16 R8, R20.reuse, R14, R8 ;  /* 0x0000000e1408723c */ /* 0x048ff60000041808 */
[----:B------:R-:W-:Y:S11]  /*6a510*/  @!UPT UIADD3 URZ, URZ, URZ, URZ ;  /* 0x0000003f3f3ff290 */ /* 0x000ff6000fffe03f */
[----:B------:R-:W-:Y:S01]  /*6a520*/  @!UPT UIADD3 URZ, URZ, URZ, URZ ;  /* 0x0000003f3f3ff290 */ /* 0x000fe2000fffe03f */
[----:B------:R-:W-:Y:S01]  /*6a530*/  STL.64 [R1+0x200], R8 ;  /* 0x0002000801007387 */ /* 0x000fe20000100a00 */
[----:B------:R0:W-:Y:S03]  /*6a540*/  STL.64 [R1+0x208], R10 ;  /* 0x0002080a01007387 */ /* 0x0001e60000100a00 */
[----:B0-----:R-:W4:Y:S01]  /*6a550*/  LDL.LU.64 R10, [R1+0x6ae8] ;  /* 0x006ae800010a7983 */ /* 0x001f220000300a00 */
[----:B------:R-:W3:Y:S02]  /*6a560*/  LDL.LU.64 R8, [R1+0x6ae0] ;  /* 0x006ae00001087983 */ /* 0x000ee40000300a00 */
[----:B------:R0:W-:Y:S02]  /*6a570*/  STL.64 [R1+0x6a28], R14 ;  /* 0x006a280e01007387 */ /* 0x0001e40000100a00 */
[----:B--2---:R-:W-:Y:S01]  /*6a580*/  STL [R1+0x6a20], R12 ;  /* 0x006a200c01007387 */ /* 0x004fe20000100800 */
[----:B0-----:R-:W2:Y:S01]  /*6a590*/  LDL.64 R14, [R1+0xb8] ;  /* 0x0000b800010e7983 */ /* 0x001ea20000100a00 */
[C---:B----4-:R-:W-:Y:S11]  /*6a5a0*/  HMMA.16816.F32.BF16 R4, R20.reuse, R10, R4 ;  /* 0x0000000a1404723c */ /* 0x050ff60000041804 */
[----:B------:R-:W-:Y:S11]  /*6a5b0*/  @!UPT UIADD3 URZ, URZ, URZ, URZ ;  /* 0x0000003f3f3ff290 */ /* 0x000ff6000fffe03f */
[----:B------:R-:W-:Y:S01]  /*6a5c0*/  @!UPT UIADD3 URZ, URZ, URZ, URZ ;  /* 0x0000003f3f3ff290 */ /* 0x000fe2000fffe03f */
[----:B------:R-:W-:Y:S01]  /*6a5d0*/  STL.64 [R1+0x1f0], R4 ;  /* 0x0001f00401007387 */ /* 0x000fe20000100a00 */
[----:B------:R0:W-:Y:S03]  /*6a5e0*/  STL.64 [R1+0x1f8], R6 ;  /* 0x0001f80601007387 */ /* 0x0001e60000100a00 */
[----:B0-----:R-:W4:Y:S01]  /*6a5f0*/  LDL.LU.64 R6, [R1+0x6ad8] ;  /* 0x006ad80001067983 */ /* 0x001f220000300a00 */
[----:B------:R-:W2:Y:S01]  /*6a600*/  LDL.LU.64 R4, [R1+0x6ad0] ;  /* 0x006ad00001047983 */ /* 0x000ea20000300a00 */
[C---:B----4-:R-:W-:Y:S11]  /*6a610*/  HMMA.16816.F32.BF16 R16, R20.reuse, R6, R16 ;  /* 0x000000061410723c */ /* 0x050ff60000041810 */
[----:B------:R-:W-:Y:S11]  /*6a620*/  @!UPT UIADD3 URZ, URZ, URZ, URZ ;  /* 0x0000003f3f3ff290 */ /* 0x000ff6000fffe03f */
[----:B------:R-:W-:Y:S01]  /*6a630*/  @!UPT UIADD3 URZ, URZ, URZ, URZ ;  /* 0x0000003f3f3ff290 */ /* 0x000fe2000fffe03f */
[----:B------:R-:W-:Y:S01]  /*6a640*/  STL.64 [R1+0x1e0], R16 ;  /* 0x0001e01001007387 */ /* 0x000fe20000100a00 */
[----:B------:R0:W-:Y:S03]  /*6a650*/  STL.64 [R1+0x1e8], R18 ;  /* 0x0001e81201007387 */ /* 0x0001e60000100a00 */
[----:B0-----:R-:W4:Y:S01]  /*6a660*/  LDL.LU.64 R18, [R1+0x6ac8] ;  /* 0x006ac80001127983 */ /* 0x001f220000300a00 */
[----:B------:R-:W-:Y:S02]  /*6a670*/  STL [R1+0x69bc], R6 ;  /* 0x0069bc0601007387 */ /* 0x000fe40000100800 */
[----:B------:R-:W-:Y:S02]  /*6a680*/  STL [R1+0x69b8], R7 ;  /* 0x0069b80701007387 */ /* 0x000fe40000100800 */
[----:B--2---:R-:W-:Y:S01]  /*6a690*/  STL [R1+0x6aa0], R4 ;  /* 0x006aa00401007387 */ /* 0x004fe20000100800 */
[C---:B----4-:R-:W-:Y:S01]  /*6a6a0*/  HMMA.16816.F32.BF16 R16, R20.reuse, R18, R24 ;  /* 0x000000121410723c */ /* 0x050fe20000041818 */
[----:B------:R-:W2:Y:S01]  /*6a6b0*/  LDL.LU.64 R26, [R1+0x6ac0] ;  /* 0x006ac000011a7983 */ /* 0x000ea20000300a00 */
[----:B------:R-:W2:Y:S11]  /*6a6c0*/  LDL.LU.64 R24, [R1+0x6ab8] ;  /* 0x006ab80001187983 */ /* 0x000eb60000300a00 */
[----:B------:R-:W-:Y:S10]  /*6a6d0*/  @!UPT UIADD3 URZ, URZ, URZ, URZ ;  /* 0x0000003f3f3ff290 */ /* 0x000ff4000fffe03f */
[----:B------:R-:W-:Y:S01]  /*6a6e0*/  STL.64 [R1+0x1d0], R16 ;  /* 0x0001d01001007387 */ /* 0x000fe20000100a00 */
[----:B------:R0:W-:Y:S03]  /*6a6f0*/  STL.64 [R1+0x1d8], R18 ;  /* 0x0001d81201007387 */ /* 0x0001e60000100a00 */
[----:B0-----:R-:W2:Y:S02]  /*6a700*/  LDL.LU.64 R18, [R1+0x6ab0] ;  /* 0x006ab00001127983 */ /* 0x001ea40000300a00 */
[----:B--2---:R-:W-:Y:S01]  /*6a710*/  HMMA.16816.F32.BF16 R24, R20, R18, R24 ;  /* 0x000000121418723c */ /* 0x004fe20000041818 */
[----:B------:R-:W-:Y:S02]  /*6a720*/  IMAD.MOV.U32 R2, RZ, RZ, R18 ;  /* 0x000000ffff027224 */ /* 0x000fe400078e0012 */
[----:B------:R-:W-:Y:S11]  /*6a730*/  IMAD.MOV.U32 R0, RZ, RZ, R19 ;  /* 0x000000ffff007224 */ /* 0x000ff600078e0013 */
[----:B------:R-:W-:Y:S09]  /*6a740*/  @!UPT UIADD3 URZ, URZ, URZ, URZ ;  /* 0x0000003f3f3ff290 */ /* 0x000ff2000fffe03f */
[----:B------:R0:W-:Y:S01]  /*6a750*/  STL.64 [R1+0x1c0], R24 ;  /* 0x0001c01801007387 */ /* 0x0001e20000100a00 */
[----:B------:R-:W-:Y:S03]  /*6a760*/  STL.64 [R1+0x1c8], R26 ;  /* 0x0001c81a01007387 */ /* 0x000fe60000100a00 */
[----:B0-----:R-:W2:Y:S01]  /*6a770*/  LDL.LU.64 R24, [R1+0x6aa8] ;  /* 0x006aa80001187983 */ /* 0x001ea20000300a00 */
[----:B------:R-:W4:Y:S03]  /*6a780*/  LDL.64 R18, [R1+0x68] ;  /* 0x0000680001127983 */ /* 0x000f260000100a00 */
[----:B----4-:R3:W-:Y:S02]  /*6a790*/  STL.64 [R1+0x6a50], R18 ;  /* 0x006a501201007387 */ /* 0x0107e40000100a00 */
[----:B---3--:R-:W-:-:S02]  /*6a7a0*/  IMAD.MOV.U32 R18, RZ, RZ, R9 ;  /* 0x000000ffff127224 */ /* 0x008fc400078e0009 */
[----:B------:R-:W-:-:S05]  /*6a7b0*/  IMAD.MOV.U32 R19, RZ, RZ, R8 ;  /* 0x000000ffff137224 */ /* 0x000fca00078e0008 */
[----:B------:R0:W-:Y:S01]  /*6a7c0*/  STL.64 [R1+0x6a68], R18 ;  /* 0x006a681201007387 */ /* 0x0001e20000100a00 */
[----:B------:R-:W3:Y:S02]  /*6a7d0*/  LDL.LU R16, [R1+0x1b0] ;  /* 0x0001b00001107983 */ /* 0x000ee40000300800 */
[----:B------:R-:W3:Y:S01]  /*6a7e0*/  LDL.LU R17, [R1+0x1b4] ;  /* 0x0001b40001117983 */ /* 0x000ee20000300800 */
[----:B0-----:R-:W3:Y:S01]  /*6a7f0*/  LDL.LU R18, [R1+0x1b8] ;  /* 0x0001b80001127983 */ /* 0x001ee20000300800 */
[----:B------:R-:W3:Y:S02]  /*6a800*/  LDL.LU R19, [R1+0x1bc] ;  /* 0x0001bc0001137983 */ /* 0x000ee40000300800 */
[----:B------:R-:W-:Y:S02]  /*6a810*/  STL [R1+0x69c4], R0 ;  /* 0x0069c40001007387 */ /* 0x000fe40000100800 */
[----:B------:R-:W-:Y:S02]  /*6a820*/  STL [R1+0x69c0], R2 ;  /* 0x0069c00201007387 */ /* 0x000fe40000100800 */
[----:B------:R-:W-:-:S02]  /*6a830*/  IMAD.MOV.U32 R8, RZ, RZ, R14 ;  /* 0x000000ffff087224 */ /* 0x000fc400078e000e */
[----:B------:R-:W-:Y:S01]  /*6a840*/  IMAD.MOV.U32 R9, RZ, RZ, R15 ;  /* 0x000000ffff097224 */ /* 0x000fe200078e000f */
[----:B---3--:R-:W-:Y:S11]  /*6a850*/  HMMA.16816.F32.BF16 R16, R20, R14, R16 ;  /* 0x0000000e1410723c */ /* 0x008ff60000041810 */
[----:B------:R-:W-:Y:S11]  /*6a860*/  @!UPT UIADD3 URZ, URZ, URZ, URZ ;  /* 0x0000003f3f3ff290 */ /* 0x000ff6000fffe03f */
[----:B------:R-:W-:Y:S01]  /*6a870*/  @!UPT UIADD3 URZ, URZ, URZ, URZ ;  /* 0x0000003f3f3ff290 */ /* 0x000fe2000fffe03f */
[----:B------:R-:W-:Y:S01]  /*6a880*/  STL.64 [R1+0x1b0], R16 ;  /* 0x0001b01001007387 */ /* 0x000fe20000100a00 */
[----:B------:R0:W-:Y:S02]  /*6a890*/  STL.64 [R1+0x1b8], R18 ;  /* 0x0001b81201007387 */ /* 0x0001e40000100a00 */
[----:B------:R-:W3:Y:S02]  /*6a8a0*/  LDL.LU R12, [R1+0x150] ;  /* 0x00015000010c7983 */ /* 0x000ee40000300800 */
[----:B------:R-:W3:Y:S01]  /*6a8b0*/  LDL.LU R13, [R1+0x154] ;  /* 0x00015400010d7983 */ /* 0x000ee20000300800 */
[----:B------:R-:W4:Y:S01]  /*6a8c0*/  LDL.LU R14, [R1+0x158] ;  /* 0x00015800010e7983 */ /* 0x000f220000300800 */
[----:B------:R-:W4:Y:S02]  /*6a8d0*/  LDL.LU R15, [R1+0x15c] ;  /* 0x00015c00010f7983 */ /* 0x000f240000300800 */
[----:B0-----:R-:W-:Y:S02]  /*6a8e0*/  IMAD.MOV.U32 R18, RZ, RZ, R29 ;  /* 0x000000ffff127224 */ /* 0x001fe400078e001d */
[----:B------:R-:W-:-:S02]  /*6a8f0*/  IMAD.MOV.U32 R19, RZ, RZ, R28 ;  /* 0x000000ffff137224 */ /* 0x000fc400078e001c */
[----:B--2---:R-:W-:-:S03]  /*6a900*/  IMAD.MOV.U32 R26, RZ, RZ, R25 ;  /* 0x000000ffff1a7224 */ /* 0x004fc600078e0019 */
[----:B------:R0:W-:Y:S01]  /*6a910*/  STL.64 [R1+0x6a80], R18 ;  /* 0x006a801201007387 */ /* 0x0001e20000100a00 */
[----:B------:R-:W-:Y:S02]  /*6a920*/  IMAD.MOV.U32 R27, RZ, RZ, R24 ;  /* 0x000000ffff1b7224 */ /* 0x000fe400078e0018 */
[----:B0-----:R-:W-:Y:S02]  /*6a930*/  IMAD.MOV.U32 R18, RZ, RZ, R5 ;  /* 0x000000ffff127224 */ /* 0x001fe400078e0005 */
[----:B------:R-:W-:Y:S01]  /*6a940*/  IMAD.MOV.U32 R19, RZ, RZ, R3 ;  /* 0x000000ffff137224 */ /* 0x000fe200078e0003 */
[----:B----4-:R-:W-:Y:S01]  /*6a950*/  STL.64 [R1+0x6a40], R14 ;  /* 0x006a400e01007387 */ /* 0x010fe20000100a00 */
[----:B---3--:R-:W-:Y:S02]  /*6a960*/  STL.64 [R1+0x6a38], R12 ;  /* 0x006a380c01007387 */ /* 0x008fe40000100a00 */
[----:B------:R-:W2:Y:S02]  /*6a970*/  LDL.LU R4, [R1+0x1a0] ;  /* 0x0001a00001047983 */ /* 0x000ea40000300800 */
[----:B------:R-:W2:Y:S01]  /*6a980*/  LDL.LU R5, [R1+0x1a4] ;  /* 0x0001a40001057983 */ /* 0x000ea20000300800 */
[----:B------:R-:W2:Y:S01]  /*6a990*/  LDL.LU R6, [R1+0x1a8] ;  /* 0x0001a80001067983 */ /* 0x000ea20000300800 */
[----:B------:R-:W2:Y:S02]  /*6a9a0*/  LDL.LU R7, [R1+0x1ac] ;  /* 0x0001ac0001077983 */ /* 0x000ea40000300800 */
[----:B------:R0:W-:Y:S02]  /*6a9b0*/  STL.64 [R1+0x6a98], R18 ;  /* 0x006a981201007387 */ /* 0x0001e40000100a00 */
[----:B0-----:R-:W2:Y:S01]  /*6a9c0*/  LDL.64 R18, [R1+0xa8] ;  /* 0x0000a80001127983 */ /* 0x001ea20000100a00 */
[----:B------:R0:W-:Y:S02]  /*6a9d0*/  STL.64 [R1+0x6a48], R26 ;  /* 0x006a481a01007387 */ /* 0x0001e40000100a00 */
[----:B------:R-:W3:Y:S02]  /*6a9e0*/  LDL.LU R24, [R1+0x160] ;  /* 0x0001600001187983 */ /* 0x000ee40000300800 */
[----:B------:R-:W3:Y:S01]  /*6a9f0*/  LDL.LU R25, [R1+0x164] ;  /* 0x0001640001197983 */ /* 0x000ee20000300800 */
[----:B0-----:R-:W4:Y:S01]  /*6aa00*/  LDL.LU R26, [R1+0x168] ;  /* 0x00016800011a7983 */ /* 0x001f220000300800 */
[----:B------:R-:W4:Y:S03]  /*6aa10*/  LDL.LU R27, [R1+0x16c] ;  /* 0x00016c00011b7983 */ /* 0x000f260000300800 */
        /* <DEDUP_REMOVED lines=16> */
[----:B------:R-:W3:Y:S02]  /*6ab20*/  LDL.LU R26, [R1+0x198] ;  /* 0x00019800011a7983 */ /* 0x000ee40000300800 */
[----:B------:R-:W3:Y:S01]  /*6ab30*/  LDL.LU R27, [R1+0x19c] ;  /* 0x00019c00011b7983 */ /* 0x000ee20000300800 */
[----:B------:R-:W4:Y:S01]  /*6ab40*/  LDL.LU R12, [R1+0x5f0] ;  /* 0x0005f000010c7983 */ /* 0x000f220000300800 */
[----:B------:R-:W4:Y:S02]  /*6ab50*/  LDL.LU R13, [R1+0x5f4] ;  /* 0x0005f400010d7983 */ /* 0x000f240000300800 */
[----:B------:R-:W4:Y:S02]  /*6ab60*/  LDL.LU R14, [R1+0x5f8] ;  /* 0x0005f800010e7983 */ /* 0x000f240000300800 */
[----:B------:R-:W4:Y:S01]  /*6ab70*/  LDL.LU R15, [R1+0x5fc] ;  /* 0x0005fc00010f7983 */ /* 0x000f220000300800 */
[----:B------:R0:W-:Y:S01]  /*6ab80*/  STL.64 [R1+0x69d0], R10 ;  /* 0x0069d00a01007387 */ /* 0x0001e20000100a00 */
[----:B------:R-:W-:Y:S03]  /*6ab90*/  STL.64 [R1+0x69c8], R8 ;  /* 0x0069c80801007387 */ /* 0x000fe60000100a00 */
[----:B0-----:R-:W3:Y:S01]  /*6aba0*/  LDL.64 R10, [R1+0x8] ;  /* 0x00000800010a7983 */ /* 0x001ee20000100a00 */
[----:B--2---:R-:W-:Y:S03]  /*6abb0*/  HMMA.16816.F32.BF16 R4, R20, R18, R4 ;  /* 0x000000121404723c */ /* 0x004fe60000041804 */
[----:B---3--:R0:W-:Y:S04]  /*6abc0*/  STL.64 [R1+0x69e0], R10 ;  /* 0x0069e00a01007387 */ /* 0x0081e80000100a00 */
[----:B0-----:R-:W2:Y:S04]  /*6abd0*/  LDL.64 R10, [R1+0x18] ;  /* 0x00001800010a7983 */ /* 0x001ea80000100a00 */
[----:B--2---:R0:W-:Y:S04]  /*6abe0*/  STL.64 [R1+0x69f8], R10 ;  /* 0x0069f80a01007387 */ /* 0x0041e80000100a00 */
[----:B0-----:R-:W2:Y:S08]  /*6abf0*/  LDL.64 R10, [R1+0x28] ;  /* 0x00002800010a7983 */ /* 0x001eb00000100a00 */
[----:B------:R0:W-:Y:S02]  /*6ac00*/  STL.64 [R1+0x1a0], R4 ;  /* 0x0001a00401007387 */ /* 0x0001e40000100a00 */
[----:B------:R1:W-:Y:S01]  /*6ac10*/  STL.64 [R1+0x1a8], R6 ;  /* 0x0001a80601007387 */ /* 0x0003e20000100a00 */
[----:B0-----:R-:W3:Y:S01]  /*6ac20*/  LDL.LU R4, [R1+0x6aa0] ;  /* 0x006aa00001047983 */ /* 0x001ee20000300800 */
[----:B-1----:R-:W-:-:S02]  /*6ac30*/  IMAD.MOV.U32 R6, RZ, RZ, R18 ;  /* 0x000000ffff067224 */ /* 0x002fc400078e0012 */
[----:B------:R-:W-:Y:S02]  /*6ac40*/  IMAD.MOV.U32 R7, RZ, RZ, R19 ;  /* 0x000000ffff077224 */ /* 0x000fe400078e0013 */
[----:B------:R-:W2:Y:S02]  /*6ac50*/  LDL.LU.64 R18, [R1+0x6a98] ;  /* 0x006a980001127983 */ /* 0x000ea40000300a00 */
        /* <DEDUP_REMOVED lines=21> */
[C---:B--2---:R-:W-:Y:S01]  /*6adb0*/  HMMA.16816.F32.BF16 R24, R20.reuse, R18, R24 ;  /* 0x000000121418723c */ /* 0x044fe20000041818 */
[----:B------:R-:W-:Y:S02]  /*6adc0*/  IMAD.MOV.U32 R0, RZ, RZ, R18 ;  /* 0x000000ffff007224 */ /* 0x000fe400078e0012 */
[----:B------:R-:W-:Y:S02]  /*6add0*/  IMAD.MOV.U32 R2, RZ, RZ, R19 ;  /* 0x000000ffff027224 */ /* 0x000fe400078e0013 */
[----:B---3--:R-:W0:Y:S11]  /*6ade0*/  LDSM.16.MT88.4 R16, [R4+0x21080] ;  /* 0x021080000410783b */ /* 0x008e360000004200 */
[----:B------:R-:W-:Y:S07]  /*6adf0*/  @!UPT UIADD3 URZ, URZ, URZ, URZ ;  /* 0x0000003f3f3ff290 */ /* 0x000fee000fffe03f */
[----:B------:R-:W-:Y:S01]  /*6ae00*/  STL.64 [R1+0x160], R24 ;  /* 0x0001601801007387 */ /* 0x000fe20000100a00 */
[----:B------:R1:W-:Y:S03]  /*6ae10*/  STL.64 [R1+0x168], R26 ;  /* 0x0001681a01007387 */ /* 0x0003e60000100a00 */
[----:B-1----:R-:W4:Y:S04]  /*6ae20*/  LDL.LU.64 R26, [R1+0x6a48] ;  /* 0x006a4800011a7983 */ /* 0x002f280000300a00 */
[----:B0-----:R-:W-:Y:S01]  /*6ae30*/  STL [R1+0x68d4], R18 ;  /* 0x0068d41201007387 */ /* 0x001fe20000100800 */
[----:B------:R-:W-:Y:S02]  /*6ae40*/  STL [R1+0x68d0], R19 ;  /* 0x0068d01301007387 */ /* 0x000fe40000100800 */
        /* <DEDUP_REMOVED lines=11> */
[C---:B----4-:R-:W-:Y:S01]  /*6af00*/  HMMA.16816.F32.BF16 R24, R20.reuse, R26, R12 ;  /* 0x0000001a1418723c */ /* 0x050fe2000004180c */
[----:B---3--:R-:W-:Y:S01]  /*6af10*/  STL.64 [R1+0x6a08], R18 ;  /* 0x006a081201007387 */ /* 0x008fe20000100a00 */
[----:B--2---:R0:W-:Y:S03]  /*6af20*/  STL.64 [R1+0x6a00], R16 ;  /* 0x006a001001007387 */ /* 0x0041e60000100a00 */
        /* <DEDUP_REMOVED lines=9> */
[----:B---3--:R-:W-:Y:S02]  /*6afc0*/  HMMA.16816.F32.BF16 R20, R20, R26, R12 ;  /* 0x0000001a1414723c */ /* 0x008fe4000004180c */
[----:B------:R-:W3:Y:S01]  /*6afd0*/  LDL.LU.64 R14, [R1+0x6a28] ;  /* 0x006a2800010e7983 */ /* 0x000ee20000300a00 */
[----:B------:R-:W4:Y:S02]  /*6afe0*/  LDL.LU R12, [R1+0x6a20] ;  /* 0x006a2000010c7983 */ /* 0x000f240000300800 */
[----:B------:R-:W-:-:S02]  /*6aff0*/  IMAD.MOV.U32 R5, RZ, RZ, R27 ;  /* 0x000000ffff057224 */ /* 0x000fc400078e001b */
[----:B------:R-:W-:Y:S11]  /*6b000*/  IMAD.MOV.U32 R13, RZ, RZ, R26 ;  /* 0x000000ffff0d7224 */ /* 0x000ff600078e001a */
[----:B------:R-:W-:Y:S05]  /*6b010*/  @!UPT UIADD3 URZ, URZ, URZ, URZ ;  /* 0x0000003f3f3ff290 */ /* 0x000fea000fffe03f */
[----:B------:R0:W-:Y:S01]  /*6b020*/  STL.64 [R1+0x5f0], R20 ;  /* 0x0005f01401007387 */ /* 0x0001e20000100a00 */
[----:B------:R1:W-:Y:S02]  /*6b030*/  STL.64 [R1+0x5f8], R22 ;  /* 0x0005f81601007387 */ /* 0x0003e40000100a00 */
[----:B------:R-:W2:Y:S02]  /*6b040*/  LDL.LU.64 R26, [R1+0x6a18] ;  /* 0x006a1800011a7983 */ /* 0x000ea40000300a00 */
[----:B------:R-:W2:Y:S02]  /*6b050*/  LDL.LU.64 R24, [R1+0x6a10] ;  /* 0x006a100001187983 */ /* 0x000ea40000300a00 */
[----:B------:R-:W-:Y:S02]  /*6b060*/  IMAD.MOV.U32 R4, RZ, RZ, R10 ;  /* 0x000000ffff047224 */ /* 0x000fe400078e000a */
[----:B------:R-:W-:Y:S01]  /*6b070*/  IMAD.MOV.U32 R3, RZ, RZ, R11 ;  /* 0x000000ffff037224 */ /* 0x000fe200078e000b */
        /* <DEDUP_REMOVED lines=21> */
[C---:B--2---:R-:W-:Y:S11]  /*6b1d0*/  HMMA.16816.F32.BF16 R16, R24.reuse, R10, R16 ;  /* 0x0000000a1810723c */ /* 0x044ff60000041810 */
[----:B------:R-:W-:Y:S11]  /*6b1e0*/  @!UPT UIADD3 URZ, URZ, URZ, URZ ;  /* 0x0000003f3f3ff290 */ /* 0x000ff6000fffe03f */
[----:B------:R-:W-:Y:S01]  /*6b1f0*/  @!UPT UIADD3 URZ, URZ, URZ, URZ ;  /* 0x0000003f3f3ff290 */ /* 0x000fe2000fffe03f */
[----:B------:R0:W-:Y:S01]  /*6b200*/  STL.64 [R1+0x3f0], R16 ;  /* 0x0003f01001007387 */ /* 0x0001e20000100a00 */
[----:B------:R1:W-:Y:S03]  /*6b210*/  STL.64 [R1+0x3f8], R18 ;  /* 0x0003f81201007387 */ /* 0x0003e60000100a00 */
[----:B0-----:R-:W2:Y:S01]  /*6b220*/  LDL.LU.64 R16, [R1+0x69d8] ;  /* 0x0069d80001107983 */ /* 0x001ea20000300a00 */
[----:B-1----:R-:W-:Y:S02]  /*6b230*/  IMAD.MOV.U32 R18, RZ, RZ, R10 ;  /* 0x000000ffff127224 */ /* 0x002fe400078e000a */
[----:B------:R-:W-:Y:S02]  /*6b240*/  IMAD.MOV.U32 R19, RZ, RZ, R11 ;  /* 0x000000ffff137224 */ /* 0x000fe400078e000b */
[----:B------:R-:W3:Y:S01]  /*6b250*/  LDL.LU.64 R10, [R1+0x69d0] ;  /* 0x0069d000010a7983 */ /* 0x000ee20000300a00 */
[----:B------:R-:W3:Y:S02]  /*6b260*/  LDL.LU.64 R8, [R1+0x69c8] ;  /* 0x0069c80001087983 */ /* 0x000ee40000300a00 */
[----:B------:R0:W-:Y:S01]  /*6b270*/  STL.64 [R1+0x68e0], R18 ;  /* 0x0068e01201007387 */ /* 0x0001e20000100a00 */
[----:B--2---:R1:W-:Y:S01]  /*6b280*/  STL.64 [R1+0x68d8], R16 ;  /* 0x0068d81001007387 */ /* 0x0043e20000100a00 */
[----:B0-----:R-:W2:Y:S03]  /*6b290*/  LDL.64 R18, [R1+0x58] ;  /* 0x0000580001127983 */ /* 0x001ea60000100a00 */
[----:B--2---:R0:W-:Y:S01]  /*6b2a0*/  STL.64 [R1+0x68f8], R18 ;  /* 0x0068f81201007387 */ /* 0x0041e20000100a00 */
[----:B-1----:R-:W2:Y:S02]  /*6b2b0*/  LDL.LU R16, [R1+0x3e0] ;  /* 0x0003e00001107983 */ /* 0x002ea40000300800 */
[----:B------:R-:W2:Y:S01]  /*6b2c0*/  LDL.LU R17, [R1+0x3e4] ;  /* 0x0003e40001117983 */ /* 0x000ea20000300800 */
[----:B0-----:R-:W2:Y:S01]  /*6b2d0*/  LDL.LU R18, [R1+0x3e8] ;  /* 0x0003e80001127983 */ /* 0x001ea20000300800 */
[----:B------:R-:W2:Y:S01]  /*6b2e0*/  LDL.LU R19, [R1+0x3ec] ;  /* 0x0003ec0001137983 */ /* 0x000ea20000300800 */
[C---:B---3--:R-:W-:Y:S01]  /*6b2f0*/  HMMA.16816.F32.BF16 R20, R24.reuse, R10, R20 ;  /* 0x0000000a1814723c */ /* 0x048fe20000041814 */
[----:B------:R-:W-:Y:S01]  /*6b300*/  STL.64 [R1+0x6918], R14 ;  /* 0x0069180e01007387 */ /* 0x000fe20000100a00 */
[----:B----4-:R-:W-:Y:S06]  /*6b310*/  STL [R1+0x6910], R12 ;  /* 0x0069100c01007387 */ /* 0x010fec0000100800 */
[----:B--2---:R-:W-:Y:S11]  /*6b320*/  HMMA.16816.F32.BF16 R16, R24, R14, R16 ;  /* 0x0000000e1810723c */ /* 0x004ff60000041810 */
[----:B------:R-:W-:Y:S11]  /*6b330*/  @!UPT UIADD3 URZ, URZ, URZ, URZ ;  /* 0x0000003f3f3ff290 */ /* 0x000ff6000fffe03f */
[----:B------:R-:W-:Y:S01]  /*6b340*/  @!UPT UIADD3 URZ, URZ, URZ, URZ ;  /* 0x0000003f3f3ff290 */ /* 0x000fe2000fffe03f */
[----:B------:R-:W-:Y:S01]  /*6b350*/  STL.64 [R1+0x3e0], R16 ;  /* 0x0003e01001007387 */ /* 0x000fe20000100a00 */
[----:B------:R0:W-:Y:S02]  /*6b360*/  STL.64 [R1+0x3e8], R18 ;  /* 0x0003e81201007387 */ /* 0x0001e40000100a00 */
[----:B0-----:R-:W-:Y:S02]  /*6b370*/  IMAD.MOV.U32 R18, RZ, RZ, R0 ;  /* 0x000000ffff127224 */ /* 0x001fe400078e0000 */
[----:B------:R-:W-:Y:S01]  /*6b380*/  IMAD.MOV.U32 R19, RZ, RZ, R2 ;  /* 0x000000ffff137224 */ /* 0x000fe200078e0002 */
[----:B------:R-:W2:Y:S01]  /*6b390*/  LDL.LU R0, [R1+0x69c4] ;  /* 0x0069c40001007983 */ /* 0x000ea20000300800 */
[----:B------:R-:W-:Y:S02]  /*6b3a0*/  STL.64 [R1+0x3d0], R20 ;  /* 0x0003d01401007387 */ /* 0x000fe40000100a00 */
[----:B------:R-:W-:Y:S02]  /*6b3b0*/  STL.64 [R1+0x3d8], R22 ;  /* 0x0003d81601007387 */ /* 0x000fe40000100a00 */
[----:B------:R-:W3:Y:S01]  /*6b3c0*/  LDL.LU R2, [R1+0x69c0] ;  /* 0x0069c00001027983 */ /* 0x000ee20000300800 */
[----:B------:R0:W-:Y:S01]  /*6b3d0*/  STL.64 [R1+0x6920], R18 ;  /* 0x0069201201007387 */ /* 0x0001e20000100a00 */
[----:B------:R-:W4:Y:S02]  /*6b3e0*/  LDL.LU R16, [R1+0x6b0] ;  /* 0x0006b00001107983 */ /* 0x000f240000300800 */
[----:B------:R-:W4:Y:S01]  /*6b3f0*/  LDL.LU R17, [R1+0x6b4] ;  /* 0x0006b40001117983 */ /* 0x000f220000300800 */
[----:B0-----:R-:W2:Y:S01]  /*6b400*/  LDL.LU R18, [R1+0x6b8] ;  /* 0x0006b80001127983 */ /* 0x001ea20000300800 */
[----:B------:R-:W2:Y:S03]  /*6b410*/  LDL.LU R19, [R1+0x6bc] ;  /* 0x0006bc0001137983 */ /* 0x000ea60000300800 */
[----:B--2---:R-:W-:Y:S01]  /*6b420*/  STL.64 [R1+0x6930], R18 ;  /* 0x0069301201007387 */ /* 0x004fe20000100a00 */
[----:B----4-:R0:W-:Y:S03]  /*6b430*/  STL.64 [R1+0x6928], R16 ;  /* 0x0069281001007387 */ /* 0x0101e60000100a00 */
[----:B0-----:R-:W2:Y:S01]  /*6b440*/  LDL.LU R16, [R1+0x6c0] ;  /* 0x0006c00001107983 */ /* 0x001ea20000300800 */
[----:B------:R-:W2:Y:S02]  /*6b450*/  LDL.LU R17, [R1+0x6c4] ;  /* 0x0006c40001117983 */ /* 0x000ea40000300800 */
[----:B------:R-:W4:Y:S02]  /*6b460*/  LDL.LU R18, [R1+0x6c8] ;  /* 0x0006c80001127983 */ /* 0x000f240000300800 */
[----:B------:R-:W4:Y:S02]  /*6b470*/  LDL.LU R19, [R1+0x6cc] ;  /* 0x0006cc0001137983 */ /* 0x000f240000300800 */
[----:B----4-:R0:W-:Y:S01]  /*6b480*/  STL.64 [R1+0x6940], R18 ;  /* 0x0069401201007387 */ /* 0x0101e20000100a00 */
[----:B--2---:R-:W-:Y:S03]  /*6b490*/  STL.64 [R1+0x6938], R16 ;  /* 0x0069381001007387 */ /* 0x004fe60000100a00 */
[----:B0-----:R-:W2:Y:S04]  /*6b4a0*/  LDL.64 R18, [R1+0x98] ;  /* 0x0000980001127983 */ /* 0x001ea80000100a00 */
[----:B--2---:R0:W-:Y:S02]  /*6b4b0*/  STL.64 [R1+0x6958], R18 ;  /* 0x0069581201007387 */ /* 0x0041e40000100a00 */
[----:B0-----:R-:W-:-:S02]  /*6b4c0*/  IMAD.MOV.U32 R18, RZ, RZ, R6 ;  /* 0x000000ffff127224 */ /* 0x001fc400078e0006 */
[----:B------:R-:W-:Y:S01]  /*6b4d0*/  IMAD.MOV.U32 R19, RZ, RZ, R7 ;  /* 0x000000ffff137224 */ /* 0x000fe200078e0007 */
[----:B------:R-:W2:Y:S01]  /*6b4e0*/  LDL.LU R6, [R1+0x69bc] ;  /* 0x0069bc0001067983 */ /* 0x000ea20000300800 */
[----:B------:R-:W2:Y:S02]  /*6b4f0*/  LDL.LU R7, [R1+0x69b8] ;  /* 0x0069b80001077983 */ /* 0x000ea40000300800 */
[----:B------:R-:W4:Y:S02]  /*6b500*/  LDL.64 R22, [R1+0x38] ;  /* 0x0000380001167983 */ /* 0x000f240000100a00 */
[----:B----4-:R-:W-:Y:S01]  /*6b510*/  STL.64 [R1+0x69a8], R22 ;  /* 0x0069a81601007387 */ /* 0x010fe20000100a00 */
[----:B------:R0:W-:Y:S02]  /*6b520*/  STL.64 [R1+0x6970], R18 ;  /* 0x0069701201007387 */ /* 0x0001e40000100a00 */
[----:B------:R-:W4:Y:S02]  /*6b530*/  LDL.64 R14, [R1+0x78] ;  /* 0x00007800010e7983 */ /* 0x000f240000100a00 */
[----:B0-----:R-:W-:Y:S01]  /*6b540*/  IMAD.MOV.U32 R18, RZ, RZ, R8 ;  /* 0x000000ffff127224 */ /* 0x001fe200078e0008 */
[----:B----4-:R-:W-:Y:S01]  /*6b550*/  STL.64 [R1+0x6950], R14 ;  /* 0x0069500e01007387 */ /* 0x010fe20000100a00 */
[----:B------:R0:W-:Y:S02]  /*6b560*/  STL [R1+0x6948], R13 ;  /* 0x0069480d01007387 */ /* 0x0001e40000100800 */
[----:B------:R-:W4:Y:S01]  /*6b570*/  LDL.LU R12, [R1+0x6d0] ;  /* 0x0006d000010c7983 */ /* 0x000f220000300800 */
[----:B0-----:R-:W4:Y:S01]  /*6b580*/  LDL.LU R13, [R1+0x6d4] ;  /* 0x0006d400010d7983 */ /* 0x001f220000300800 */
[----:B------:R-:W2:Y:S02]  /*6b590*/  LDL.LU R14, [R1+0x6d8] ;  /* 0x0006d800010e7983 */ /* 0x000ea40000300800 */
[----:B------:R-:W2:Y:S02]  /*6b5a0*/  LDL.LU R15, [R1+0x6dc] ;  /* 0x0006dc00010f7983 */ /* 0x000ea40000300800 */
[----:B------:R-:W4:Y:S01]  /*6b5b0*/  LDL.LU R20, [R1+0x3c0] ;  /* 0x0003c00001147983 */ /* 0x000f220000300800 */
[----:B------:R-:W4:Y:S01]  /*6b5c0*/  LDL.LU R21, [R1+0x3c4] ;  /* 0x0003c40001157983 */ /* 0x000f220000300800 */
[----:B------:R-:W-:-:S02]  /*6b5d0*/  IMAD.MOV.U32 R19, RZ, RZ, R9 ;  /* 0x000000ffff137224 */ /* 0x000fc400078e0009 */
[----:B------:R-:W4:Y:S02]  /*6b5e0*/  LDL.LU R22, [R1+0x3c8] ;  /* 0x0003c80001167983 */ /* 0x000f240000300800 */
[----:B------:R-:W4:Y:S01]  /*6b5f0*/  LDL.LU R23, [R1+0x3cc] ;  /* 0x0003cc0001177983 */ /* 0x000f220000300800 */
[----:B------:R-:W4:Y:S01]  /*6b600*/  LDL.LU R8, [R1+0x69b4] ;  /* 0x0069b40001087983 */ /* 0x000f220000300800 */
[----:B------:R-:W4:Y:S02]  /*6b610*/  LDL.LU R9, [R1+0x69b0] ;  /* 0x0069b00001097983 */ /* 0x000f240000300800 */
[----:B------:R3:W-:Y:S02]  /*6b620*/  STL.64 [R1+0x6988], R18 ;  /* 0x0069881201007387 */ /* 0x0007e40000100a00 */
[----:B---3--:R-:W-:Y:S02]  /*6b630*/  IMAD.MOV.U32 R18, RZ, RZ, R2 ;  /* 0x000000ffff127224 */ /* 0x008fe400078e0002 */
[----:B------:R-:W-:-:S05]  /*6b640*/  IMAD.MOV.U32 R19, RZ, RZ, R0 ;  /* 0x000000ffff137224 */ /* 0x000fca00078e0000 */
[----:B------:R0:W-:Y:S01]  /*6b650*/  STL.64 [R1+0x69a0], R18 ;  /* 0x0069a01201007387 */ /* 0x0001e20000100a00 */
[----:B------:R-:W3:Y:S02]  /*6b660*/  LDL.LU R16, [R1+0x3b0] ;  /* 0x0003b00001107983 */ /* 0x000ee40000300800 */
[----:B------:R-:W3:Y:S01]  /*6b670*/  LDL.LU R17, [R1+0x3b4] ;  /* 0x0003b40001117983 */ /* 0x000ee20000300800 */
[----:B0-----:R-:W3:Y:S01]  /*6b680*/  LDL.LU R18, [R1+0x3b8] ;  /* 0x0003b80001127983 */ /* 0x001ee20000300800 */
[----:B------:R-:W3:Y:S03]  /*6b690*/  LDL.LU R19, [R1+0x3bc] ;  /* 0x0003bc0001137983 */ /* 0x000ee60000300800 */
[----:B--2---:R-:W-:Y:S01]  /*6b6a0*/  STL.64 [R1+0x6968], R14 ;  /* 0x0069680e01007387 */ /* 0x004fe20000100a00 */
[----:B----4-:R0:W-:Y:S03]  /*6b6b0*/  STL.64 [R1+0x6960], R12 ;  /* 0x0069600c01007387 */ /* 0x0101e60000100a00 */
[----:B0-----:R-:W2:Y:S01]  /*6b6c0*/  LDL.LU R12, [R1+0x6e0] ;  /* 0x0006e000010c7983 */ /* 0x001ea20000300800 */
[----:B------:R-:W2:Y:S02]  /*6b6d0*/  LDL.LU R13, [R1+0x6e4] ;  /* 0x0006e400010d7983 */ /* 0x000ea40000300800 */
[----:B------:R-:W4:Y:S02]  /*6b6e0*/  LDL.LU R14, [R1+0x6e8] ;  /* 0x0006e800010e7983 */ /* 0x000f240000300800 */
[----:B------:R-:W4:Y:S01]  /*6b6f0*/  LDL.LU R15, [R1+0x6ec] ;  /* 0x0006ec00010f7983 */ /* 0x000f220000300800 */
[C---:B------:R-:W-:Y:S01]  /*6b700*/  HMMA.16816.F32.BF16 R20, R24.reuse, R6, R20 ;  /* 0x000000061814723c */ /* 0x040fe20000041814 */
[----:B----4-:R-:W-:Y:S01]  /*6b710*/  STL.64 [R1+0x6980], R14 ;  /* 0x0069800e01007387 */ /* 0x010fe20000100a00 */
[----:B--2---:R0:W-:Y:S03]  /*6b720*/  STL.64 [R1+0x6978], R12 ;  /* 0x0069780c01007387 */ /* 0x0041e60000100a00 */
[----:B0-----:R-:W2:Y:S01]  /*6b730*/  LDL.LU R12, [R1+0x6f0] ;  /* 0x0006f000010c7983 */ /* 0x001ea20000300800 */
[----:B------:R-:W2:Y:S02]  /*6b740*/  LDL.LU R13, [R1+0x6f4] ;  /* 0x0006f400010d7983 */ /* 0x000ea40000300800 */
[----:B------:R-:W4:Y:S02]  /*6b750*/  LDL.LU R14, [R1+0x6f8] ;  /* 0x0006f800010e7983 */ /* 0x000f240000300800 */
[----:B------:R-:W4:Y:S02]  /*6b760*/  LDL.LU R15, [R1+0x6fc] ;  /* 0x0006fc00010f7983 */ /* 0x000f240000300800 */
[----:B----4-:R-:W-:Y:S01]  /*6b770*/  STL.64 [R1+0x6998], R14 ;  /* 0x0069980e01007387 */ /* 0x010fe20000100a00 */
[----:B--2---:R0:W-:Y:S03]  /*6b780*/  STL.64 [R1+0x6990], R12 ;  /* 0x0069900c01007387 */ /* 0x0041e60000100a00 */
[----:B0-----:R-:W2:Y:S01]  /*6b790*/  LDL.LU R12, [R1+0x700] ;  /* 0x00070000010c7983 */ /* 0x001ea20000300800 */
[----:B------:R-:W2:Y:S02]  /*6b7a0*/  LDL.LU R13, [R1+0x704] ;  /* 0x00070400010d7983 */ /* 0x000ea40000300800 */
[----:B------:R-:W2:Y:S02]  /*6b7b0*/  LDL.LU R14, [R1+0x708] ;  /* 0x00070800010e7983 */ /* 0x000ea40000300800 */
[----:B------:R-:W2:Y:S01]  /*6b7c0*/  LDL.LU R15, [R1+0x70c] ;  /* 0x00070c00010f7983 */ /* 0x000ea20000300800 */
[----:B------:R0:W-:Y:S04]  /*6b7d0*/  STL.64 [R1+0x6878], R10 ;  /* 0x0068780a01007387 */ /* 0x0001e80000100a00 */
[----:B0-----:R-:W4:Y:S01]  /*6b7e0*/  LDL R11, [R1+0x22b8] ;  /* 0x0022b800010b7983 */ /* 0x001f220000100800 */
[----:B------:R-:W-:Y:S02]  /*6b7f0*/  STL.64 [R1+0x6870], R8 ;  /* 0x0068700801007387 */ /* 0x000fe40000100a00 */
[----:B------:R-:W-:Y:S02]  /*6b800*/  STL.64 [R1+0x3c0], R20 ;  /* 0x0003c01401007387 */ /* 0x000fe40000100a00 */
[----:B------:R0:W-:Y:S02]  /*6b810*/  STL.64 [R1+0x3c8], R22 ;  /* 0x0003c81601007387 */ /* 0x0001e40000100a00 */
[----:B0-----:R-:W3:Y:S02]  /*6b820*/  LDL.LU.64 R22, [R1+0x69a8] ;  /* 0x0069a80001167983 */ /* 0x001ee40000300a00 */
[----:B---3--:R-:W-:Y:S01]  /*6b830*/  HMMA.16816.F32.BF16 R16, R24, R22, R16 ;  /* 0x000000161810723c */ /* 0x008fe20000041810 */
[----:B------:R-:W-:-:S02]  /*6b840*/  IMAD.MOV.U32 R9, RZ, RZ, R22 ;  /* 0x000000ffff097224 */ /* 0x000fc400078e0016 */
[----:B------:R-:W-:Y:S02]  /*6b850*/  IMAD.MOV.U32 R8, RZ, RZ, R23 ;  /* 0x000000ffff087224 */ /* 0x000fe400078e0017 */
[----:B----4-:R-:W0:Y:S11]  /*6b860*/  LDSM.16.MT88.4 R20, [R11+0x21000] ;  /* 0x021000000b14783b */ /* 0x010e360000004200 */
[----:B------:R-:W-:Y:S07]  /*6b870*/  @!UPT UIADD3 URZ, URZ, URZ, URZ ;  /* 0x0000003f3f3ff290 */ /* 0x000fee000fffe03f */
[----:B------:R-:W-:Y:S01]  /*6b880*/  STL.64 [R1+0x3b0], R16 ;  /* 0x0003b01001007387 */ /* 0x000fe20000100a00 */
[----:B------:R1:W-:Y:S03]  /*6b890*/  STL.64 [R1+0x3b8], R18 ;  /* 0x0003b81201007387 */ /* 0x0003e60000100a00 */
[----:B-1----:R-:W2:Y:S01]  /*6b8a0*/  LDL.LU.64 R18, [R1+0x69a0] ;  /* 0x0069a00001127983 */ /* 0x002ea20000300a00 */
[----:B------:R-:W-:Y:S02]  /*6b8b0*/  STL [R1+0x68f0], R11 ;  /* 0x0068f00b01007387 */ /* 0x000fe40000100800 */
[----:B------:R1:W-:Y:S02]  /*6b8c0*/  STL.64 [R1+0x68e8], R8 ;  /* 0x0068e80801007387 */ /* 0x0003e40000100a00 */
[----:B-1----:R-:W3:Y:S01]  /*6b8d0*/  LDL.LU R8, [R1+0x690] ;  /* 0x0006900001087983 */ /* 0x002ee20000300800 */
[----:B------:R-:W3:Y:S02]  /*6b8e0*/  LDL.LU R9, [R1+0x694] ;  /* 0x0006940001097983 */ /* 0x000ee40000300800 */
[----:B------:R-:W4:Y:S02]  /*6b8f0*/  LDL.LU R10, [R1+0x698] ;  /* 0x00069800010a7983 */ /* 0x000f240000300800 */
[----:B------:R-:W4:Y:S01]  /*6b900*/  LDL.LU R11, [R1+0x69c] ;  /* 0x00069c00010b7983 */ /* 0x000f220000300800 */
[C---:B--2---:R-:W-:Y:S01]  /*6b910*/  HMMA.16816.F32.BF16 R16, R24.reuse, R18, R12 ;  /* 0x000000121810723c */ /* 0x044fe2000004180c */
[----:B----4-:R-:W-:Y:S01]  /*6b920*/  STL.64 [R1+0x6908], R10 ;  /* 0x0069080a01007387 */ /* 0x010fe20000100a00 */
[----:B---3--:R1:W-:Y:S03]  /*6b930*/  STL.64 [R1+0x6900], R8 ;  /* 0x0069000801007387 */ /* 0x0083e60000100a00 */
[----:B-1----:R-:W2:Y:S01]  /*6b940*/  LDL.LU R8, [R1+0x6a0] ;  /* 0x0006a00001087983 */ /* 0x002ea20000300800 */
[----:B------:R-:W2:Y:S02]  /*6b950*/  LDL.LU R9, [R1+0x6a4] ;  /* 0x0006a40001097983 */ /* 0x000ea40000300800 */
[----:B------:R-:W2:Y:S02]  /*6b960*/  LDL.LU R10, [R1+0x6a8] ;  /* 0x0006a800010a7983 */ /* 0x000ea40000300800 */
[----:B------:R-:W2:Y:S01]  /*6b970*/  LDL.LU R11, [R1+0x6ac] ;  /* 0x0006ac00010b7983 */ /* 0x000ea20000300800 */
[----:B0-----:R0:W-:Y:S01]  /*6b980*/  STL.64 [R1+0x6790], R22 ;  /* 0x0067901601007387 */ /* 0x0011e20000100a00 */
[----:B------:R-:W-:Y:S03]  /*6b990*/  STL.64 [R1+0x6788], R20 ;  /* 0x0067881401007387 */ /* 0x000fe60000100a00 */
[----:B0-----:R-:W3:Y:S01]  /*6b9a0*/  LDL.64 R22, [R1+0x88] ;  /* 0x0000880001167983 */ /* 0x001ee20000100a00 */
[----:B------:R-:W4:Y:S02]  /*6b9b0*/  LDL.LU.64 R14, [R1+0x6998] ;  /* 0x00699800010e7983 */ /* 0x000f240000300a00 */
[----:B------:R-:W4:Y:S05]  /*6b9c0*/  LDL.LU.64 R12, [R1+0x6990] ;  /* 0x00699000010c7983 */ /* 0x000f2a0000300a00 */
[----:B------:R-:W-:Y:S01]  /*6b9d0*/  STL.64 [R1+0x710], R16 ;  /* 0x0007101001007387 */ /* 0x000fe20000100a00 */
[----:B------:R0:W-:Y:S04]  /*6b9e0*/  STL.64 [R1+0x718], R18 ;  /* 0x0007181201007387 */ /* 0x0001e80000100a00 */
        /* <DEDUP_REMOVED lines=22> */
[----:B------:R-:W2:Y:S02]  /*6bb50*/  LDL.LU R13, [R1+0x6948] ;  /* 0x00694800010d7983 */ /* 0x000ea40000300800 */
[----:B------:R-:W3:Y:S02]  /*6bb60*/  LDL.LU.64 R18, [R1+0x6940] ;  /* 0x0069400001127983 */ /* 0x000ee40000300a00 */
[----:B------:R-:W3:Y:S02]  /*6bb70*/  LDL.LU.64 R16, [R1+0x6938] ;  /* 0x0069380001107983 */ /* 0x000ee40000300a00 */
[C---:B---3--:R-:W-:Y:S11]  /*6bb80*/  HMMA.16816.F32.BF16 R16, R24.reuse, R22, R16 ;  /* 0x000000161810723c */ /* 0x048ff60000041810 */
[----:B------:R-:W-:Y:S11]  /*6bb90*/  @!UPT UIADD3 URZ, URZ, URZ, URZ ;  /* 0x0000003f3f3ff290 */ /* 0x000ff6000fffe03f */
[----:B------:R-:W-:Y:S01]  /*6bba0*/  @!UPT UIADD3 URZ, URZ, URZ, URZ ;  /* 0x0000003f3f3ff290 */ /* 0x000fe2000fffe03f */
[----:B------:R-:W-:Y:S01]  /*6bbb0*/  STL.64 [R1+0x6d0], R16 ;  /* 0x0006d01001007387 */ /* 0x000fe20000100a00 */
[----:B------:R0:W-:Y:S03]  /*6bbc0*/  STL.64 [R1+0x6d8], R18 ;  /* 0x0006d81201007387 */ /* 0x0001e60000100a00 */
[----:B0-----:R-:W4:Y:S01]  /*6bbd0*/  LDL.LU.64 R18, [R1+0x6930] ;  /* 0x0069300001127983 */ /* 0x001f220000300a00 */
[----:B------:R-:W4:Y:S02]  /*6bbe0*/  LDL.LU.64 R16, [R1+0x6928] ;  /* 0x0069280001107983 */ /* 0x000f240000300a00 */
[----:B------:R-:W-:Y:S01]  /*6bbf0*/  STL.64 [R1+0x67e8], R22 ;  /* 0x0067e81601007387 */ /* 0x000fe20000100a00 */
[----:B----4-:R-:W-:Y:S11]  /*6bc00*/  HMMA.16816.F32.BF16 R16, R24, R14, R16 ;  /* 0x0000000e1810723c */ /* 0x010ff60000041810 */
[----:B------:R-:W-:Y:S11]  /*6bc10*/  @!UPT UIADD3 URZ, URZ, URZ, URZ ;  /* 0x0000003f3f3ff290 */ /* 0x000ff6000fffe03f */
[----:B------:R-:W-:Y:S01]  /*6bc20*/  @!UPT UIADD3 URZ, URZ, URZ, URZ ;  /* 0x0000003f3f3ff290 */ /* 0x000fe2000fffe03f */
[----:B------:R-:W-:Y:S01]  /*6bc30*/  STL.64 [R1+0x6c0], R16 ;  /* 0x0006c01001007387 */ /* 0x000fe20000100a00 */
[----:B------:R0:W-:Y:S03]  /*6bc40*/  STL.64 [R1+0x6c8], R18 ;  /* 0x0006c81201007387 */ /* 0x0001e60000100a00 */
[----:B0-----:R-:W3:Y:S01]  /*6bc50*/  LDL.LU.64 R18, [R1+0x6920] ;  /* 0x0069200001127983 */ /* 0x001ee20000300a00 */
[----:B--2---:R-:W-:Y:S02]  /*6bc60*/  IMAD.MOV.U32 R22, RZ, RZ, R13 ;  /* 0x000000ffff167224 */ /* 0x004fe400078e000d */
[----:B------:R-:W-:Y:S02]  /*6bc70*/  IMAD.MOV.U32 R23, RZ, RZ, R5 ;  /* 0x000000ffff177224 */ /* 0x000fe400078e0005 */
[----:B------:R-:W-:Y:S02]  /*6bc80*/  IMAD.MOV.U32 R13, RZ, RZ, R15 ;  /* 0x000000ffff0d7224 */ /* 0x000fe400078e000f */
[----:B------:R-:W-:-:S02]  /*6bc90*/  IMAD.MOV.U32 R5, RZ, RZ, R14 ;  /* 0x000000ffff057224 */ /* 0x000fc400078e000e */
[----:B------:R-:W2:Y:S01]  /*6bca0*/  LDL.LU.64 R14, [R1+0x6918] ;  /* 0x00691800010e7983 */ /* 0x000ea20000300a00 */
[----:B------:R-:W4:Y:S02]  /*6bcb0*/  LDL.LU R12, [R1+0x6910] ;  /* 0x00691000010c7983 */ /* 0x000f240000300800 */
[----:B------:R-:W-:Y:S02]  /*6bcc0*/  STL [R1+0x67e0], R13 ;  /* 0x0067e00d01007387 */ /* 0x000fe40000100800 */
[----:B------:R-:W-:Y:S01]  /*6bcd0*/  STL [R1+0x67dc], R5 ;  /* 0x0067dc0501007387 */ /* 0x000fe20000100800 */
[C---:B---3--:R-:W-:Y:S01]  /*6bce0*/  HMMA.16816.F32.BF16 R16, R24.reuse, R18, R8 ;  /* 0x000000121810723c */ /* 0x048fe20000041808 */
[----:B------:R-:W3:Y:S01]  /*6bcf0*/  LDL.LU.64 R10, [R1+0x6908] ;  /* 0x00690800010a7983 */ /* 0x000ee20000300a00 */
[----:B------:R-:W3:Y:S11]  /*6bd00*/  LDL.LU.64 R8, [R1+0x6900] ;  /* 0x0069000001087983 */ /* 0x000ef60000300a00 */
[----:B------:R-:W-:Y:S10]  /*6bd10*/  @!UPT UIADD3 URZ, URZ, URZ, URZ ;  /* 0x0000003f3f3ff290 */ /* 0x000ff4000fffe03f */
        /* <DEDUP_REMOVED lines=9> */
[----:B0-----:R-:W3:Y:S01]  /*6bdb0*/  LDL.LU R11, [R1+0x68f0] ;  /* 0x0068f000010b7983 */ /* 0x001ee20000300800 */
[----:B------:R-:W3:Y:S02]  /*6bdc0*/  LDL.LU.64 R8, [R1+0x68e8] ;  /* 0x0068e80001087983 */ /* 0x000ee40000300a00 */
[----:B------:R-:W3:Y:S02]  /*6bdd0*/  LDL.LU.64 R18, [R1+0x68e0] ;  /* 0x0068e00001127983 */ /* 0x000ee40000300a00 */
[----:B------:R-:W3:Y:S01]  /*6bde0*/  LDL.LU.64 R16, [R1+0x68d8] ;  /* 0x0068d80001107983 */ /* 0x000ee20000300a00 */
[----:B--2---:R-:W-:Y:S01]  /*6bdf0*/  STL.64 [R1+0x6888], R14 ;  /* 0x0068880e01007387 */ /* 0x004fe20000100a00 */
[----:B----4-:R0:W-:Y:S03]  /*6be00*/  STL.64 [R1+0x6880], R12 ;  /* 0x0068800c01007387 */ /* 0x0101e60000100a00 */
[----:B0-----:R-:W2:Y:S01]  /*6be10*/  LDL.LU R12, [R1+0x3a0] ;  /* 0x0003a000010c7983 */ /* 0x001ea20000300800 */
[----:B------:R-:W2:Y:S02]  /*6be20*/  LDL.LU R13, [R1+0x3a4] ;  /* 0x0003a400010d7983 */ /* 0x000ea40000300800 */
[----:B------:R-:W2:Y:S02]  /*6be30*/  LDL.LU R14, [R1+0x3a8] ;  /* 0x0003a800010e7983 */ /* 0x000ea40000300800 */
[----:B------:R-:W2:Y:S01]  /*6be40*/  LDL.LU R15, [R1+0x3ac] ;  /* 0x0003ac00010f7983 */ /* 0x000ea20000300800 */
[----:B------:R-:W-:Y:S01]  /*6be50*/  STL.64 [R1+0x6868], R6 ;  /* 0x0068680601007387 */ /* 0x000fe20000100a00 */
[----:B------:R-:W-:Y:S02]  /*6be60*/  STL [R1+0x6860], R5 ;  /* 0x0068600501007387 */ /* 0x000fe40000100800 */
[----:B------:R-:W4:Y:S01]  /*6be70*/  LDL.LU R20, [R1+0x540] ;  /* 0x0005400001147983 */ /* 0x000f220000300800 */
[----:B--2---:R-:W-:Y:S01]  /*6be80*/  HMMA.16816.F32.BF16 R12, R24, R22, R12 ;  /* 0x00000016180c723c */ /* 0x004fe2000004180c */
[----:B---3--:R-:W0:Y:S11]  /*6be90*/  LDSM.16.MT88.4 R24, [R11+0x21080] ;  /* 0x021080000b18783b */ /* 0x008e360000004200 */
[----:B------:R-:W-:Y:S11]  /*6bea0*/  @!UPT UIADD3 URZ, URZ, URZ, URZ ;  /* 0x0000003f3f3ff290 */ /* 0x000ff6000fffe03f */
[----:B------:R-:W-:Y:S01]  /*6beb0*/  STL.64 [R1+0x3a0], R12 ;  /* 0x0003a00c01007387 */ /* 0x000fe20000100a00 */
[----:B------:R-:W-:Y:S02]  /*6bec0*/  STL.64 [R1+0x3a8], R14 ;  /* 0x0003a80e01007387 */ /* 0x000fe40000100a00 */
[----:B------:R-:W4:Y:S02]  /*6bed0*/  LDL.LU R21, [R1+0x544] ;  /* 0x0005440001157983 */ /* 0x000f240000300800 */
[----:B------:R-:W2:Y:S01]  /*6bee0*/  LDL.LU R22, [R1+0x548] ;  /* 0x0005480001167983 */ /* 0x000ea20000300800 */
[----:B------:R-:W2:Y:S04]  /*6bef0*/  LDL.LU R23, [R1+0x54c] ;  /* 0x00054c0001177983 */ /* 0x000ea80000300800 */
[----:B--2---:R1:W-:Y:S01]  /*6bf00*/  STL.64 [R1+0x67f8], R22 ;  /* 0x0067f81601007387 */ /* 0x0043e20000100a00 */
[----:B----4-:R-:W-:Y:S03]  /*6bf10*/  STL.64 [R1+0x67f0], R20 ;  /* 0x0067f01401007387 */ /* 0x010fe60000100a00 */
[----:B-1----:R-:W2:Y:S04]  /*6bf20*/  LDL.64 R22, [R1+0xa8] ;  /* 0x0000a80001167983 */ /* 0x002ea80000100a00 */
[----:B--2---:R1:W-:Y:S04]  /*6bf30*/  STL.64 [R1+0x6810], R22 ;  /* 0x0068101601007387 */ /* 0x0043e80000100a00 */
[----:B-1----:R-:W2:Y:S04]  /*6bf40*/  LDL.64 R22, [R1+0xb8] ;  /* 0x0000b80001167983 */ /* 0x002ea80000100a00 */
[----:B--2---:R1:W-:Y:S04]  /*6bf50*/  STL.64 [R1+0x6828], R22 ;  /* 0x0068281601007387 */ /* 0x0043e80000100a00 */
[----:B-1----:R-:W2:Y:S04]  /*6bf60*/  LDL.64 R22, [R1+0xc8] ;  /* 0x0000c80001167983 */ /* 0x002ea80000100a00 */
[----:B--2---:R-:W-:Y:S01]  /*6bf70*/  STL.64 [R1+0x6840], R22 ;  /* 0x0068401601007387 */ /* 0x004fe20000100a00 */
[----:B0-----:R0:W-:Y:S02]  /*6bf80*/  STL.64 [R1+0x6628], R26 ;  /* 0x0066281a01007387 */ /* 0x0011e40000100a00 */
[----:B------:R1:W-:Y:S01]  /*6bf90*/  STL.64 [R1+0x6620], R24 ;  /* 0x0066201801007387 */ /* 0x0003e20000100a00 */
[----:B0-----:R-:W2:Y:S01]  /*6bfa0*/  LDL.LU.64 R26, [R1+0x48] ;  /* 0x00004800011a7983 */ /* 0x001ea20000300a00 */
[----:B------:R-:W-:-:S02]  /*6bfb0*/  IMAD.MOV.U32 R22, RZ, RZ, R9 ;  /* 0x000000ffff167224 */ /* 0x000fc400078e0009 */
[----:B------:R-:W-:Y:S01]  /*6bfc0*/  IMAD.MOV.U32 R23, RZ, RZ, R8 ;  /* 0x000000ffff177224 */ /* 0x000fe200078e0008 */
[----:B--2---:R0:W-:Y:S01]  /*6bfd0*/  STL.64 [R1+0x67b8], R26 ;  /* 0x0067b81a01007387 */ /* 0x0041e20000100a00 */
[----:B-1----:R-:W2:Y:S02]  /*6bfe0*/  LDL.LU R24, [R1+0x530] ;  /* 0x0005300001187983 */ /* 0x002ea40000300800 */
[----:B------:R-:W2:Y:S01]  /*6bff0*/  LDL.LU R25, [R1+0x534] ;  /* 0x0005340001197983 */ /* 0x000ea20000300800 */
[----:B0-----:R-:W3:Y:S01]  /*6c000*/  LDL.LU R26, [R1+0x538] ;  /* 0x00053800011a7983 */ /* 0x001ee20000300800 */
[----:B------:R-:W3:Y:S02]  /*6c010*/  LDL.LU R27, [R1+0x53c] ;  /* 0x00053c00011b7983 */ /* 0x000ee40000300800 */
[----:B------:R0:W-:Y:S02]  /*6c020*/  STL.64 [R1+0x6858], R22 ;  /* 0x0068581601007387 */ /* 0x0001e40000100a00 */
[----:B------:R-:W4:Y:S01]  /*6c030*/  LDL.LU R20, [R1+0x590] ;  /* 0x0005900001147983 */ /* 0x000f220000300800 */
[----:B------:R-:W4:Y:S04]  /*6c040*/  LDL.LU R21, [R1+0x594] ;  /* 0x0005940001157983 */ /* 0x000f280000300800 */
[----:B0-----:R-:W2:Y:S01]  /*6c050*/  LDL.LU R22, [R1+0x598] ;  /* 0x0005980001167983 */ /* 0x001ea20000300800 */
[----:B------:R-:W2:Y:S03]  /*6c060*/  LDL.LU R23, [R1+0x59c] ;  /* 0x00059c0001177983 */ /* 0x000ea60000300800 */
[----:B--2---:R-:W-:Y:S01]  /*6c070*/  STL.64 [R1+0x6898], R22 ;  /* 0x0068981601007387 */ /* 0x004fe20000100a00 */
[----:B----4-:R-:W-:Y:S02]  /*6c080*/  STL.64 [R1+0x6890], R20 ;  /* 0x0068901401007387 */ /* 0x010fe40000100a00 */
[----:B------:R-:W2:Y:S02]  /*6c090*/  LDL.LU R8, [R1+0x5b0] ;  /* 0x0005b00001087983 */ /* 0x000ea40000300800 */
[----:B------:R-:W2:Y:S01]  /*6c0a0*/  LDL.LU R9, [R1+0x5b4] ;  /* 0x0005b40001097983 */ /* 0x000ea20000300800 */
[----:B------:R-:W4:Y:S01]  /*6c0b0*/  LDL.LU R10, [R1+0x5b8] ;  /* 0x0005b800010a7983 */ /* 0x000f220000300800 */
[----:B------:R-:W4:Y:S02]  /*6c0c0*/  LDL.LU R11, [R1+0x5bc] ;  /* 0x0005bc00010b7983 */ /* 0x000f240000300800 */
[----:B------:R-:W-:-:S02]  /*6c0d0*/  IMAD.MOV.U32 R14, RZ, RZ, R18 ;  /* 0x000000ffff0e7224 */ /* 0x000fc400078e0012 */
[----:B------:R-:W-:Y:S01]  /*6c0e0*/  IMAD.MOV.U32 R15, RZ, RZ, R19 ;  /* 0x000000ffff0f7224 */ /* 0x000fe200078e0013 */
[----:B----4-:R0:W-:Y:S01]  /*6c0f0*/  STL.64 [R1+0x68a8], R10 ;  /* 0x0068a80a01007387 */ /* 0x0101e20000100a00 */
[----:B--2---:R-:W-:Y:S02]  /*6c100*/  STL.64 [R1+0x68a0], R8 ;  /* 0x0068a00801007387 */ /* 0x004fe40000100a00 */
[----:B------:R-:W2:Y:S02]  /*6c110*/  LDL.LU R18, [R1+0x68d4] ;  /* 0x0068d40001127983 */ /* 0x000ea40000300800 */
[----:B------:R-:W2:Y:S01]  /*6c120*/  LDL.LU R19, [R1+0x68d0] ;  /* 0x0068d00001137983 */ /* 0x000ea20000300800 */
[----:B------:R1:W-:Y:S01]  /*6c130*/  STL.64 [R1+0x68b0], R14 ;  /* 0x0068b00e01007387 */ /* 0x0003e20000100a00 */
[----:B0-----:R-:W-:Y:S02]  /*6c140*/  IMAD.MOV.U32 R10, RZ, RZ, R29 ;  /* 0x000000ffff0a7224 */ /* 0x001fe400078e001d */
[----:B------:R-:W-:-:S05]  /*6c150*/  IMAD.MOV.U32 R11, RZ, RZ, R28 ;  /* 0x000000ffff0b7224 */ /* 0x000fca00078e001c */
[----:B------:R0:W-:Y:S01]  /*6c160*/  STL.64 [R1+0x68b8], R10 ;  /* 0x0068b80a01007387 */ /* 0x0001e20000100a00 */
[----:B------:R-:W4:Y:S02]  /*6c170*/  LDL.LU R12, [R1+0x5d0] ;  /* 0x0005d000010c7983 */ /* 0x000f240000300800 */
[----:B------:R-:W4:Y:S02]  /*6c180*/  LDL.LU R13, [R1+0x5d4] ;  /* 0x0005d400010d7983 */ /* 0x000f240000300800 */
[----:B-1----:R-:W2:Y:S01]  /*6c190*/  LDL.LU R14, [R1+0x5d8] ;  /* 0x0005d800010e7983 */ /* 0x002ea20000300800 */
[----:B------:R-:W2:Y:S01]  /*6c1a0*/  LDL.LU R15, [R1+0x5dc] ;  /* 0x0005dc00010f7983 */ /* 0x000ea20000300800 */
[----:B0-----:R-:W-:-:S03]  /*6c1b0*/  IMAD.MOV.U32 R10, RZ, RZ, R4 ;  /* 0x000000ffff0a7224 */ /* 0x001fc600078e0004 */
        /* <DEDUP_REMOVED lines=10> */
[----:B------:R-:W2:Y:S01]  /*6c260*/  LDL.LU R4, [R1+0x5a0] ;  /* 0x0005a00001047983 */ /* 0x000ea20000300800 */
[----:B------:R-:W2:Y:S02]  /*6c270*/  LDL.LU R5, [R1+0x5a4] ;  /* 0x0005a40001057983 */ /* 0x000ea40000300800 */
[----:B------:R-:W2:Y:S02]  /*6c280*/  LDL.LU R6, [R1+0x5a8] ;  /* 0x0005a80001067983 */ /* 0x000ea40000300800 */
[----:B------:R-:W2:Y:S01]  /*6c290*/  LDL.LU R7, [R1+0x5ac] ;  /* 0x0005ac0001077983 */ /* 0x000ea20000300800 */
[----:B---3--:R-:W-:Y:S01]  /*6c2a0*/  STL.64 [R1+0x6808], R26 ;  /* 0x0068081a01007387 */ /* 0x008fe20000100a00 */
[----:B------:R0:W-:Y:S03]  /*6c2b0*/  STL.64 [R1+0x6800], R24 ;  /* 0x0068001801007387 */ /* 0x0001e60000100a00 */
[----:B0-----:R-:W3:Y:S01]  /*6c2c0*/  LDL.LU R24, [R1+0x550] ;  /* 0x0005500001187983 */ /* 0x001ee20000300800 */
[----:B------:R-:W3:Y:S02]  /*6c2d0*/  LDL.LU R25, [R1+0x554] ;  /* 0x0005540001197983 */ /* 0x000ee40000300800 */
[----:B------:R-:W2:Y:S02]  /*6c2e0*/  LDL.LU R26, [R1+0x558] ;  /* 0x00055800011a7983 */ /* 0x000ea40000300800 */
[----:B------:R-:W2:Y:S02]  /*6c2f0*/  LDL.LU R27, [R1+0x55c] ;  /* 0x00055c00011b7983 */ /* 0x000ea40000300800 */
[----:B--2---:R-:W-:Y:S01]  /*6c300*/  STL.64 [R1+0x6820], R26 ;  /* 0x0068201a01007387 */ /* 0x004fe20000100a00 */
[----:B---3--:R0:W-:Y:S03]  /*6c310*/  STL.64 [R1+0x6818], R24 ;  /* 0x0068181801007387 */ /* 0x0081e60000100a00 */
[----:B0-----:R-:W2:Y:S01]  /*6c320*/  LDL.LU R24, [R1+0x560] ;  /* 0x0005600001187983 */ /* 0x001ea20000300800 */
[----:B------:R-:W2:Y:S02]  /*6c330*/  LDL.LU R25, [R1+0x564] ;  /* 0x0005640001197983 */ /* 0x000ea40000300800 */
[----:B------:R-:W3:Y:S02]  /*6c340*/  LDL.LU R26, [R1+0x568] ;  /* 0x00056800011a7983 */ /* 0x000ee40000300800 */
[----:B------:R-:W3:Y:S02]  /*6c350*/  LDL.LU R27, [R1+0x56c] ;  /* 0x00056c00011b7983 */ /* 0x000ee40000300800 */
[----:B------:R-:W-:-:S07]  /*6c360*/  IMAD.MOV.U32 R11, RZ, RZ, R3 ;  /* 0x000000ffff0b7224 */ /* 0x000fce00078e0003 */
[C---:B------:R-:W-:Y:S01]  /*6c370*/  HMMA.16816.F32.BF16 R8, R16.reuse, R10, R12 ;  /* 0x0000000a1008723c */ /* 0x040fe2000004180c */
[----:B---3--:R-:W-:Y:S01]  /*6c380*/  STL.64 [R1+0x6838], R26 ;  /* 0x0068381a01007387 */ /* 0x008fe20000100a00 */
[----:B--2---:R0:W-:Y:S03]  /*6c390*/  STL.64 [R1+0x6830], R24 ;  /* 0x0068301801007387 */ /* 0x0041e60000100a00 */
        /* <DEDUP_REMOVED lines=10> */
[----:B------:R-:W3:Y:S01]  /*6c440*/  LDL.LU.64 R14, [R1+0x68c8] ;  /* 0x0068c800010e7983 */ /* 0x000ee20000300a00 */
[----:B------:R-:W3:Y:S02]  /*6c450*/  LDL.LU.64 R12, [R1+0x68c0] ;  /* 0x0068c000010c7983 */ /* 0x000ee40000300a00 */
[----:B------:R-:W-:Y:S02]  /*6c460*/  STL.64 [R1+0x5e0], R8 ;  /* 0x0005e00801007387 */ /* 0x000fe40000100a00 */
[----:B------:R0:W-:Y:S02]  /*6c470*/  STL.64 [R1+0x5e8], R10 ;  /* 0x0005e80a01007387 */ /* 0x0001e40000100a00 */
[----:B0-----:R-:W3:Y:S02]  /*6c480*/  LDL.LU.64 R10, [R1+0x68b8] ;  /* 0x0068b800010a7983 */ /* 0x001ee40000300a00 */
[C---:B---3--:R-:W-:Y:S02]  /*6c490*/  HMMA.16816.F32.BF16 R8, R16.reuse, R10, R12 ;  /* 0x0000000a1008723c */ /* 0x048fe4000004180c */
[----:B------:R-:W4:Y:S11]  /*6c4a0*/  LDL.LU.64 R14, [R1+0x68b0] ;  /* 0x0068b000010e7983 */ /* 0x000f360000300a00 */
[----:B------:R-:W-:Y:S10]  /*6c4b0*/  @!UPT UIADD3 URZ, URZ, URZ, URZ ;  /* 0x0000003f3f3ff290 */ /* 0x000ff4000fffe03f */
[----:B------:R-:W-:Y:S01]  /*6c4c0*/  STL.64 [R1+0x5d0], R8 ;  /* 0x0005d00801007387 */ /* 0x000fe20000100a00 */
[----:B------:R0:W-:Y:S03]  /*6c4d0*/  STL.64 [R1+0x5d8], R10 ;  /* 0x0005d80a01007387 */ /* 0x0001e60000100a00 */
[----:B0-----:R-:W3:Y:S01]  /*6c4e0*/  LDL.LU.64 R10, [R1+0x68a8] ;  /* 0x0068a800010a7983 */ /* 0x001ee20000300a00 */
[----:B------:R-:W3:Y:S01]  /*6c4f0*/  LDL.LU.64 R8, [R1+0x68a0] ;  /* 0x0068a00001087983 */ /* 0x000ee20000300a00 */
[C---:B----4-:R-:W-:Y:S02]  /*6c500*/  HMMA.16816.F32.BF16 R12, R16.reuse, R14, R20 ;  /* 0x0000000e100c723c */ /* 0x050fe40000041814 */
[----:B------:R-:W4:Y:S01]  /*6c510*/  LDL.LU.64 R22, [R1+0x6898] ;  /* 0x0068980001167983 */ /* 0x000f220000300a00 */
[----:B------:R-:W4:Y:S11]  /*6c520*/  LDL.LU.64 R20, [R1+0x6890] ;  /* 0x0068900001147983 */ /* 0x000f360000300a00 */
[----:B------:R-:W-:Y:S09]  /*6c530*/  @!UPT UIADD3 URZ, URZ, URZ, URZ ;  /* 0x0000003f3f3ff290 */ /* 0x000ff2000fffe03f */
[----:B------:R-:W-:Y:S01]  /*6c540*/  STL.64 [R1+0x5c0], R12 ;  /* 0x0005c00c01007387 */ /* 0x000fe20000100a00 */
[----:B------:R0:W-:Y:S03]  /*6c550*/  STL.64 [R1+0x5c8], R14 ;  /* 0x0005c80e01007387 */ /* 0x0001e60000100a00 */
[----:B0-----:R-:W3:Y:S01]  /*6c560*/  LDL.LU.64 R14, [R1+0x6888] ;  /* 0x00688800010e7983 */ /* 0x001ee20000300a00 */
[----:B------:R-:W2:Y:S01]  /*6c570*/  LDL.LU.64 R12, [R1+0x6880] ;  /* 0x00688000010c7983 */ /* 0x000ea20000300a00 */
[C---:B---3--:R-:W-:Y:S11]  /*6c580*/  HMMA.16816.F32.BF16 R8, R16.reuse, R14, R8 ;  /* 0x0000000e1008723c */ /* 0x048ff60000041808 */
[----:B------:R-:W-:Y:S11]  /*6c590*/  @!UPT UIADD3 URZ, URZ, URZ, URZ ;  /* 0x0000003f3f3ff290 */ /* 0x000ff6000fffe03f */
[----:B------:R-:W-:Y:S01]  /*6c5a0*/  @!UPT UIADD3 URZ, URZ, URZ, URZ ;  /* 0x0000003f3f3ff290 */ /* 0x000fe2000fffe03f */
[----:B------:R-:W-:Y:S01]  /*6c5b0*/  STL.64 [R1+0x5b0], R8 ;  /* 0x0005b00801007387 */ /* 0x000fe20000100a00 */
[----:B------:R0:W-:Y:S03]  /*6c5c0*/  STL.64 [R1+0x5b8], R10 ;  /* 0x0005b80a01007387 */ /* 0x0001e60000100a00 */
[----:B0-----:R-:W3:Y:S01]  /*6c5d0*/  LDL.LU.64 R10, [R1+0x6878] ;  /* 0x00687800010a7983 */ /* 0x001ee20000300a00 */
[----:B------:R-:W4:Y:S02]  /*6c5e0*/  LDL.LU.64 R8, [R1+0x6870] ;  /* 0x0068700001087983 */ /* 0x000f240000300a00 */
[----:B------:R-:W-:Y:S02]  /*6c5f0*/  STL.64 [R1+0x6750], R14 ;  /* 0x0067500e01007387 */ /* 0x000fe40000100a00 */
[----:B--2---:R-:W-:Y:S01]  /*6c600*/  STL [R1+0x6748], R12 ;  /* 0x0067480c01007387 */ /* 0x004fe20000100800 */
[C---:B---3--:R-:W-:Y:S11]  /*6c610*/  HMMA.16816.F32.BF16 R4, R16.reuse, R10, R4 ;  /* 0x0000000a1004723c */ /* 0x048ff60000041804 */
[----:B------:R-:W-:Y:S11]  /*6c620*/  @!UPT UIADD3 URZ, URZ, URZ, URZ ;  /* 0x0000003f3f3ff290 */ /* 0x000ff6000fffe03f */
[----:B------:R-:W-:Y:S01]  /*6c630*/  @!UPT UIADD3 URZ, URZ, URZ, URZ ;  /* 0x0000003f3f3ff290 */ /* 0x000fe2000fffe03f */
[----:B------:R-:W-:Y:S01]  /*6c640*/  STL.64 [R1+0x5a0], R4 ;  /* 0x0005a00401007387 */ /* 0x000fe20000100a00 */
[----:B------:R0:W-:Y:S03]  /*6c650*/  STL.64 [R1+0x5a8], R6 ;  /* 0x0005a80601007387 */ /* 0x0001e60000100a00 */
[----:B0-----:R-:W2:Y:S01]  /*6c660*/  LDL.LU.64 R6, [R1+0x6868] ;  /* 0x0068680001067983 */ /* 0x001ea20000300a00 */
[----:B------:R-:W3:Y:S02]  /*6c670*/  LDL.LU R5, [R1+0x6860] ;  /* 0x0068600001057983 */ /* 0x000ee40000300800 */
[----:B------:R-:W-:Y:S02]  /*6c680*/  STL.64 [R1+0x6740], R10 ;  /* 0x0067400a01007387 */ /* 0x000fe40000100a00 */
[----:B----4-:R-:W-:Y:S01]  /*6c690*/  STL.64 [R1+0x6738], R8 ;  /* 0x0067380801007387 */ /* 0x010fe20000100a00 */
[C---:B--2---:R-:W-:Y:S11]  /*6c6a0*/  HMMA.16816.F32.BF16 R20, R16.reuse, R6, R20 ;  /* 0x000000061014723c */ /* 0x044ff60000041814 */
[----:B------:R-:W-:Y:S11]  /*6c6b0*/  @!UPT UIADD3 URZ, URZ, URZ, URZ ;  /* 0x0000003f3f3ff290 */ /* 0x000ff6000fffe03f */
[----:B------:R-:W-:Y:S01]  /*6c6c0*/  @!UPT UIADD3 URZ, URZ, URZ, URZ ;  /* 0x0000003f3f3ff290 */ /* 0x000fe2000fffe03f */
        /* <DEDUP_REMOVED lines=10> */
[----:B------:R-:W-:Y:S01]  /*6c770*/  IMAD.MOV.U32 R11, RZ, RZ, R0 ;  /* 0x000000ffff0b7224 */ /* 0x000fe200078e0000 */
        /* <DEDUP_REMOVED lines=8> */
[----:B------:R-:W2:Y:S02]  /*6c800*/  LDL.LU.64 R22, [R1+0x6828] ;  /* 0x0068280001167983 */ /* 0x000ea40000300a00 */
[----:B------:R-:W-:Y:S01]  /*6c810*/  STL [R1+0x6700], R0 ;  /* 0x0067000001007387 */ /* 0x000fe20000100800 */
[----:B------:R-:W-:Y:S01]  /*6c820*/  STL [R1+0x66fc], R3 ;  /* 0x0066fc0301007387 */ /* 0x000fe20000100800 */
        /* <DEDUP_REMOVED lines=9> */
[----:B------:R-:W-:Y:S02]  /*6c8c0*/  STL [R1+0x6704], R29 ;  /* 0x0067041d01007387 */ /* 0x000fe40000100800 */
[----:B------:R-:W-:Y:S01]  /*6c8d0*/  IMAD.MOV.U32 R10, RZ, RZ, R2 ;  /* 0x000000ffff0a7224 */ /* 0x000fe200078e0002 */
        /* <DEDUP_REMOVED lines=8> */
[----:B------:R-:W4:Y:S02]  /*6c960*/  LDL.LU.64 R22, [R1+0x67f8] ;  /* 0x0067f80001167983 */ /* 0x000f240000300a00 */
[----:B------:R-:W4:Y:S02]  /*6c970*/  LDL.LU.64 R20, [R1+0x67f0] ;  /* 0x0067f00001147983 */ /* 0x000f240000300a00 */
[C---:B----4-:R-:W-:Y:S01]  /*6c980*/  HMMA.16816.F32.BF16 R8, R16.reuse, R10, R20 ;  /* 0x0000000a1008723c */ /* 0x050fe20000041814 */
[----:B------:R-:W2:Y:S11]  /*6c990*/  LDL.LU.64 R22, [R1+0x67e8] ;  /* 0x0067e80001167983 */ /* 0x000eb60000300a00 */
[----:B------:R-:W-:Y:S11]  /*6c9a0*/  @!UPT UIADD3 URZ, URZ, URZ, URZ ;  /* 0x0000003f3f3ff290 */ /* 0x000ff6000fffe03f */
[----:B------:R-:W-:Y:S01]  /*6c9b0*/  STL.64 [R1+0x550], R8 ;  /* 0x0005500801007387 */ /* 0x000fe20000100a00 */
[----:B------:R2:W-:Y:S02]  /*6c9c0*/  STL.64 [R1+0x558], R10 ;  /* 0x0005580a01007387 */ /* 0x0005e40000100a00 */
[----:B--2---:R-:W-:Y:S01]  /*6c9d0*/  HMMA.16816.F32.BF16 R8, R16, R22, R24 ;  /* 0x000000161008723c */ /* 0x004fe20000041818 */
[----:B------:R-:W-:Y:S02]  /*6c9e0*/  IMAD.MOV.U32 R0, RZ, RZ, R22 ;  /* 0x000000ffff007224 */ /* 0x000fe400078e0016 */
[----:B------:R-:W-:Y:S11]  /*6c9f0*/  IMAD.MOV.U32 R4, RZ, RZ, R23 ;  /* 0x000000ffff047224 */ /* 0x000ff600078e0017 */
[----:B------:R-:W-:Y:S09]  /*6ca00*/  @!UPT UIADD3 URZ, URZ, URZ, URZ ;  /* 0x0000003f3f3ff290 */ /* 0x000ff2000fffe03f */
[----:B------:R-:W-:Y:S01]  /*6ca10*/  STL.64 [R1+0x540], R8 ;  /* 0x0005400801007387 */ /* 0x000fe20000100a00 */
[----:B------:R-:W-:Y:S02]  /*6ca20*/  STL.64 [R1+0x548], R10 ;  /* 0x0005480a01007387 */ /* 0x000fe40000100a00 */
[----:B------:R-:W2:Y:S02]  /*6ca30*/  LDL.LU R20, [R1+0x140] ;  /* 0x0001400001147983 */ /* 0x000ea40000300800 */
[----:B------:R-:W2:Y:S01]  /*6ca40*/  LDL.LU R21, [R1+0x144] ;  /* 0x0001440001157983 */ /* 0x000ea20000300800 */
[----:B------:R-:W4:Y:S01]  /*6ca50*/  LDL.LU R22, [R1+0x148] ;  /* 0x0001480001167983 */ /* 0x000f220000300800 */
[----:B------:R-:W4:Y:S03]  /*6ca60*/  LDL.LU R23, [R1+0x14c] ;  /* 0x00014c0001177983 */ /* 0x000f260000300800 */
[----:B----4-:R0:W-:Y:S01]  /*6ca70*/  STL.64 [R1+0x67a0], R22 ;  /* 0x0067a01601007387 */ /* 0x0101e20000100a00 */
[----:B--2---:R-:W-:Y:S02]  /*6ca80*/  STL.64 [R1+0x6798], R20 ;  /* 0x0067981401007387 */ /* 0x004fe40000100a00 */
[----:B0-----:R-:W-:-:S02]  /*6ca90*/  IMAD.MOV.U32 R22, RZ, RZ, R13 ;  /* 0x000000ffff167224 */ /* 0x001fc400078e000d */
[----:B---3--:R-:W-:Y:S01]  /*6caa0*/  IMAD.MOV.U32 R23, RZ, RZ, R5 ;  /* 0x000000ffff177224 */ /* 0x008fe200078e0005 */
[----:B------:R-:W2:Y:S01]  /*6cab0*/  LDL.LU R13, [R1+0x67e0] ;  /* 0x0067e000010d7983 */ /* 0x000ea20000300800 */
[----:B------:R-:W3:Y:S02]  /*6cac0*/  LDL.LU R5, [R1+0x67dc] ;  /* 0x0067dc0001057983 */ /* 0x000ee40000300800 */
[----:B------:R-:W4:Y:S02]  /*6cad0*/  LDL.LU R24, [R1+0x510] ;  /* 0x0005100001187983 */ /* 0x000f240000300800 */
[----:B------:R-:W4:Y:S01]  /*6cae0*/  LDL.LU R25, [R1+0x514] ;  /* 0x0005140001197983 */ /* 0x000f220000300800 */
[----:B------:R-:W2:Y:S01]  /*6caf0*/  LDL.LU R26, [R1+0x518] ;  /* 0x00051800011a7983 */ /* 0x000ea20000300800 */
[----:B------:R-:W2:Y:S03]  /*6cb00*/  LDL.LU R27, [R1+0x51c] ;  /* 0x00051c00011b7983 */ /* 0x000ea60000300800 */
[----:B--2---:R3:W-:Y:S01]  /*6cb10*/  STL.64 [R1+0x67c8], R26 ;  /* 0x0067c81a01007387 */ /* 0x0047e20000100a00 */
[----:B----4-:R-:W-:Y:S02]  /*6cb20*/  STL.64 [R1+0x67c0], R24 ;  /* 0x0067c01801007387 */ /* 0x010fe40000100a00 */
[----:B---3--:R-:W-:-:S02]  /*6cb30*/  IMAD.MOV.U32 R26, RZ, RZ, R5 ;  /* 0x000000ffff1a7224 */ /* 0x008fc400078e0005 */
[----:B------:R-:W2:Y:S01]  /*6cb40*/  LDL.LU R5, [R1+0x67d8] ;  /* 0x0067d80001057983 */ /* 0x000ea20000300800 */
[----:B------:R0:W-:Y:S03]  /*6cb50*/  STL.64 [R1+0x67b0], R22 ;  /* 0x0067b01601007387 */ /* 0x0001e60000100a00 */
[----:B0-----:R-:W3:Y:S04]  /*6cb60*/  LDL.64 R22, [R1+0x68] ;  /* 0x0000680001167983 */ /* 0x001ee80000100a00 */
[----:B---3--:R0:W-:Y:S01]  /*6cb70*/  STL.64 [R1+0x67d0], R22 ;  /* 0x0067d01601007387 */ /* 0x0081e20000100a00 */
[----:B------:R-:W3:Y:S02]  /*6cb80*/  LDL.LU R20, [R1+0x520] ;  /* 0x0005200001147983 */ /* 0x000ee40000300800 */
[----:B------:R-:W3:Y:S01]  /*6cb90*/  LDL.LU R21, [R1+0x524] ;  /* 0x0005240001157983 */ /* 0x000ee20000300800 */
[----:B0-----:R-:W3:Y:S01]  /*6cba0*/  LDL.LU R22, [R1+0x528] ;  /* 0x0005280001167983 */ /* 0x001ee20000300800 */
[----:B------:R-:W3:Y:S02]  /*6cbb0*/  LDL.LU R23, [R1+0x52c] ;  /* 0x00052c0001177983 */ /* 0x000ee40000300800 */
[----:B------:R-:W4:Y:S02]  /*6cbc0*/  LDL.LU R8, [R1+0x360] ;  /* 0x0003600001087983 */ /* 0x000f240000300800 */
[----:B------:R-:W4:Y:S01]  /*6cbd0*/  LDL.LU R9, [R1+0x364] ;  /* 0x0003640001097983 */ /* 0x000f220000300800 */
[----:B------:R-:W2:Y:S01]  /*6cbe0*/  LDL.LU R10, [R1+0x368] ;  /* 0x00036800010a7983 */ /* 0x000ea20000300800 */
        /* <DEDUP_REMOVED lines=9> */
[----:B0-----:R-:W2:Y:S04]  /*6cc80*/  LDL.LU.64 R10, [R1+0x18] ;  /* 0x00001800010a7983 */ /* 0x001ea80000300a00 */
[----:B--2---:R0:W-:Y:S04]  /*6cc90*/  STL.64 [R1+0x6780], R10 ;  /* 0x0067800a01007387 */ /* 0x0041e80000100a00 */
[----:B0-----:R-:W2:Y:S01]  /*6cca0*/  LDL.LU.64 R10, [R1+0x28] ;  /* 0x00002800010a7983 */ /* 0x001ea20000300a00 */
[----:B------:R-:W-:-:S03]  /*6ccb0*/  IMAD.MOV.U32 R27, RZ, RZ, R13 ;  /* 0x000000ffff1b7224 */ /* 0x000fc600078e000d */
[----:B--2---:R0:W-:Y:S01]  /*6ccc0*/  STL.64 [R1+0x67a8], R10 ;  /* 0x0067a80a01007387 */ /* 0x0041e20000100a00 */
[----:B------:R-:W2:Y:S02]  /*6ccd0*/  LDL.LU R8, [R1+0x500] ;  /* 0x0005000001087983 */ /* 0x000ea40000300800 */
[----:B------:R-:W2:Y:S01]  /*6cce0*/  LDL.LU R9, [R1+0x504] ;  /* 0x0005040001097983 */ /* 0x000ea20000300800 */
[----:B0-----:R-:W2:Y:S01]  /*6ccf0*/  LDL.LU R10, [R1+0x508] ;  /* 0x00050800010a7983 */ /* 0x001ea20000300800 */
[----:B------:R-:W2:Y:S02]  /*6cd00*/  LDL.LU R11, [R1+0x50c] ;  /* 0x00050c00010b7983 */ /* 0x000ea40000300800 */
[----:B------:R-:W4:Y:S01]  /*6cd10*/  LDL.LU.64 R14, [R1+0x8] ;  /* 0x00000800010e7983 */ /* 0x000f220000300a00 */
[C---:B---3--:R-:W-:Y:S01]  /*6cd20*/  HMMA.16816.F32.BF16 R24, R16.reuse, R26, R20 ;  /* 0x0000001a1018723c */ /* 0x048fe20000041814 */
[----:B----4-:R0:W-:Y:S01]  /*6cd30*/  STL.64 [R1+0x6778], R14 ;  /* 0x0067780e01007387 */ /* 0x0101e20000100a00 */
[----:B------:R-:W3:Y:S02]  /*6cd40*/  LDL.LU R12, [R1+0x380] ;  /* 0x00038000010c7983 */ /* 0x000ee40000300800 */
[----:B------:R-:W3:Y:S01]  /*6cd50*/  LDL.LU R13, [R1+0x384] ;  /* 0x00038400010d7983 */ /* 0x000ee20000300800 */
[----:B0-----:R-:W3:Y:S01]  /*6cd60*/  LDL.LU R14, [R1+0x388] ;  /* 0x00038800010e7983 */ /* 0x001ee20000300800 */
[----:B------:R-:W3:Y:S02]  /*6cd70*/  LDL.LU R15, [R1+0x38c] ;  /* 0x00038c00010f7983 */ /* 0x000ee40000300800 */
[----:B------:R-:W-:Y:S02]  /*6cd80*/  STL.64 [R1+0x6730], R6 ;  /* 0x0067300601007387 */ /* 0x000fe40000100a00 */
[----:B------:R0:W-:Y:S02]  /*6cd90*/  STL.64 [R1+0x6728], R4 ;  /* 0x0067280401007387 */ /* 0x0001e40000100a00 */
[----:B0-----:R-:W4:Y:S01]  /*6cda0*/  LDL.LU R4, [R1+0x350] ;  /* 0x0003500001047983 */ /* 0x001f220000300800 */
[----:B------:R-:W4:Y:S02]  /*6cdb0*/  LDL.LU R5, [R1+0x354] ;  /* 0x0003540001057983 */ /* 0x000f240000300800 */
[----:B------:R-:W4:Y:S02]  /*6cdc0*/  LDL.LU R6, [R1+0x358] ;  /* 0x0003580001067983 */ /* 0x000f240000300800 */
[----:B------:R-:W4:Y:S01]  /*6cdd0*/  LDL.LU R7, [R1+0x35c] ;  /* 0x00035c0001077983 */ /* 0x000f220000300800 */
[----:B------:R-:W2:Y:S05]  /*6cde0*/  LDL.LU.64 R22, [R1+0x67d0] ;  /* 0x0067d00001167983 */ /* 0x000eaa0000300a00 */
[----:B------:R-:W-:Y:S02]  /*6cdf0*/  STL.64 [R1+0x530], R24 ;  /* 0x0005301801007387 */ /* 0x000fe40000100a00 */
[----:B------:R0:W-:Y:S02]  /*6ce00*/  STL.64 [R1+0x538], R26 ;  /* 0x0005381a01007387 */ /* 0x0001e40000100a00 */
[----:B0-----:R-:W2:Y:S01]  /*6ce10*/  LDL.LU.64 R26, [R1+0x67c8] ;  /* 0x0067c800011a7983 */ /* 0x001ea20000300a00 */
[----:B------:R-:W2:Y:S02]  /*6ce20*/  LDL.LU.64 R24, [R1+0x67c0] ;  /* 0x0067c00001187983 */ /* 0x000ea40000300a00 */
[C---:B--2---:R-:W-:Y:S11]  /*6ce30*/  HMMA.16816.F32.BF16 R24, R16.reuse, R22, R24 ;  /* 0x000000161018723c */ /* 0x044ff60000041818 */
[----:B------:R-:W-:Y:S11]  /*6ce40*/  @!UPT UIADD3 URZ, URZ, URZ, URZ ;  /* 0x0000003f3f3ff290 */ /* 0x000ff6000fffe03f */
[----:B------:R-:W-:Y:S01]  /*6ce50*/  @!UPT UIADD3 URZ, URZ, URZ, URZ ;  /* 0x0000003f3f3ff290 */ /* 0x000fe2000fffe03f */
[----:B------:R0:W-:Y:S01]  /*6ce60*/  STL.64 [R1+0x520], R24 ;  /* 0x0005201801007387 */ /* 0x0001e20000100a00 */
[----:B------:R1:W-:Y:S02]  /*6ce70*/  STL.64 [R1+0x528], R26 ;  /* 0x0005281a01007387 */ /* 0x0003e40000100a00 */
[----:B0-----:R-:W-:Y:S01]  /*6ce80*/  IMAD.MOV.U32 R25, RZ, RZ, R22 ;  /* 0x000000ffff197224 */ /* 0x001fe200078e0016 */
[----:B-1----:R-:W2:Y:S01]  /*6ce90*/  LDL.LU.64 R26, [R1+0x67b8] ;  /* 0x0067b800011a7983 */ /* 0x002ea20000300a00 */
[----:B------:R-:W-:Y:S02]  /*6cea0*/  IMAD.MOV.U32 R24, RZ, RZ, R23 ;  /* 0x000000ffff187224 */ /* 0x000fe400078e0017 */
[----:B------:R-:W2:Y:S02]  /*6ceb0*/  LDL.LU.64 R22, [R1+0x67b0] ;  /* 0x0067b00001167983 */ /* 0x000ea40000300a00 */
[C---:B--2---:R-:W-:Y:S01]  /*6cec0*/  HMMA.16816.F32.BF16 R20, R16.reuse, R22, R8 ;  /* 0x000000161014723c */ /* 0x044fe20000041808 */
[----:B------:R-:W2:Y:S11]  /*6ced0*/  LDL.LU.64 R10, [R1+0x67a8] ;  /* 0x0067a800010a7983 */ /* 0x000eb60000300a00 */
[----:B------:R-:W-:Y:S11]  /*6cee0*/  @!UPT UIADD3 URZ, URZ, URZ, URZ ;  /* 0x0000003f3f3ff290 */ /* 0x000ff6000fffe03f */
[----:B------:R-:W-:Y:S01]  /*6cef0*/  STL.64 [R1+0x510], R20 ;  /* 0x0005101401007387 */ /* 0x000fe20000100a00 */
[----:B------:R0:W-:Y:S03]  /*6cf00*/  STL.64 [R1+0x518], R22 ;  /* 0x0005181601007387 */ /* 0x0001e60000100a00 */
[----:B0-----:R-:W2:Y:S01]  /*6cf10*/  LDL.LU.64 R22, [R1+0x67a0] ;  /* 0x0067a00001167983 */ /* 0x001ea20000300a00 */
[----:B------:R-:W2:Y:S02]  /*6cf20*/  LDL.LU.64 R20, [R1+0x6798] ;  /* 0x0067980001147983 */ /* 0x000ea40000300a00 */
[----:B--2---:R-:W-:Y:S01]  /*6cf30*/  HMMA.16816.F32.BF16 R16, R16, R26, R20 ;  /* 0x0000001a1010723c */ /* 0x004fe20000041814 */
        /* <DEDUP_REMOVED lines=8> */
[----:B------:R-:W2:Y:S01]  /*6cfc0*/  LDL.LU R19, [R1+0x39c] ;  /* 0x00039c0001137983 */ /* 0x000ea20000300800 */
[----:B------:R-:W-:Y:S01]  /*6cfd0*/  STL.64 [R1+0x6638], R26 ;  /* 0x0066381a01007387 */ /* 0x000fe20000100a00 */
[C---:B--2---:R-:W-:Y:S11]  /*6cfe0*/  HMMA.16816.F32.BF16 R16, R20.reuse, R10, R16 ;  /* 0x0000000a1410723c */ /* 0x044ff60000041810 */
[----:B------:R-:W-:Y:S11]  /*6cff0*/  @!UPT UIADD3 URZ, URZ, URZ, URZ ;  /* 0x0000003f3f3ff290 */ /* 0x000ff6000fffe03f */
[----:B------:R-:W-:Y:S01]  /*6d000*/  @!UPT UIADD3 URZ, URZ, URZ, URZ ;  /* 0x0000003f3f3ff290 */ /* 0x000fe2000fffe03f */
[----:B------:R0:W-:Y:S01]  /*6d010*/  STL.64 [R1+0x390], R16 ;  /* 0x0003901001007387 */ /* 0x0001e20000100a00 */
[----:B------:R1:W-:Y:S02]  /*6d020*/  STL.64 [R1+0x398], R18 ;  /* 0x0003981201007387 */ /* 0x0003e40000100a00 */
[----:B0-----:R-:W-:Y:S02]  /*6d030*/  IMAD.MOV.U32 R17, RZ, RZ, R11 ;  /* 0x000000ffff117224 */ /* 0x001fe400078e000b */
[----:B-1----:R-:W-:Y:S02]  /*6d040*/  IMAD.MOV.U32 R18, RZ, RZ, R10 ;  /* 0x000000ffff127224 */ /* 0x002fe400078e000a */
[----:B------:R-:W3:Y:S02]  /*6d050*/  LDL.LU.64 R10, [R1+0x6780] ;  /* 0x00678000010a7983 */ /* 0x000ee40000300a00 */
[----:B---3--:R-:W-:Y:S01]  /*6d060*/  HMMA.16816.F32.BF16 R12, R20, R10, R12 ;  /* 0x0000000a140c723c */ /* 0x008fe2000004180c */
        /* <DEDUP_REMOVED lines=8> */
[----:B------:R-:W-:Y:S01]  /*6d0f0*/  STL.64 [R1+0x6710], R18 ;  /* 0x0067101201007387 */ /* 0x000fe20000100a00 */
[----:B------:R0:W-:Y:S01]  /*6d100*/  STL [R1+0x6708], R17 ;  /* 0x0067081101007387 */ /* 0x0001e20000100800 */
[----:B------:R-:W3:Y:S03]  /*6d110*/  LDL.LU R16, [R1+0x330] ;  /* 0x0003300001107983 */ /* 0x000ee60000300800 */
[----:B0-----:R-:W3:Y:S01]  /*6d120*/  LDL.LU R17, [R1+0x334] ;  /* 0x0003340001117983 */ /* 0x001ee20000300800 */
[----:B------:R-:W3:Y:S02]  /*6d130*/  LDL.LU R18, [R1+0x338] ;  /* 0x0003380001127983 */ /* 0x000ee40000300800 */
[----:B------:R-:W3:Y:S01]  /*6d140*/  LDL.LU R19, [R1+0x33c] ;  /* 0x00033c0001137983 */ /* 0x000ee20000300800 */
[----:B--2---:R-:W-:Y:S01]  /*6d150*/  HMMA.16816.F32.BF16 R8, R20, R14, R8 ;  /* 0x0000000e1408723c */ /* 0x004fe20000041808 */
[----:B------:R-:W-:-:S02]  /*6d160*/  IMAD.MOV.U32 R29, RZ, RZ, R14 ;  /* 0x000000ffff1d7224 */ /* 0x000fc400078e000e */
[----:B------:R-:W-:Y:S01]  /*6d170*/  IMAD.MOV.U32 R27, RZ, RZ, R15 ;  /* 0x000000ffff1b7224 */ /* 0x000fe200078e000f */
[----:B---3--:R-:W-:Y:S01]  /*6d180*/  STL.64 [R1+0x6720], R18 ;  /* 0x0067201201007387 */ /* 0x008fe20000100a00 */
[----:B------:R0:W-:Y:S03]  /*6d190*/  STL.64 [R1+0x6718], R16 ;  /* 0x0067181001007387 */ /* 0x0001e60000100a00 */
[----:B0-----:R-:W2:Y:S01]  /*6d1a0*/  LDL.LU R16, [R1+0x340] ;  /* 0x0003400001107983 */ /* 0x001ea20000300800 */
[----:B------:R-:W2:Y:S02]  /*6d1b0*/  LDL.LU R17, [R1+0x344] ;  /* 0x0003440001117983 */ /* 0x000ea40000300800 */
[----:B------:R-:W2:Y:S02]  /*6d1c0*/  LDL.LU R18, [R1+0x348] ;  /* 0x0003480001127983 */ /* 0x000ea40000300800 */
[----:B------:R-:W2:Y:S10]  /*6d1d0*/  LDL.LU R19, [R1+0x34c] ;  /* 0x00034c0001137983 */ /* 0x000eb40000300800 */
[----:B------:R-:W-:Y:S01]  /*6d1e0*/  STL.64 [R1+0x370], R8 ;  /* 0x0003700801007387 */ /* 0x000fe20000100a00 */
[----:B------:R0:W-:Y:S03]  /*6d1f0*/  STL.64 [R1+0x378], R10 ;  /* 0x0003780a01007387 */ /* 0x0001e60000100a00 */
[----:B0-----:R-:W3:Y:S01]  /*6d200*/  LDL.LU.64 R10, [R1+0x6760] ;  /* 0x00676000010a7983 */ /* 0x001ee20000300a00 */
[----:B------:R-:W3:Y:S02]  /*6d210*/  LDL.LU.64 R8, [R1+0x6758] ;  /* 0x0067580001087983 */ /* 0x000ee40000300a00 */
[----:B------:R-:W3:Y:S02]  /*6d220*/  LDL.LU.64 R14, [R1+0x6750] ;  /* 0x00675000010e7983 */ /* 0x000ee40000300a00 */
[----:B------:R-:W2:Y:S01]  /*6d230*/  LDL.LU R12, [R1+0x6748] ;  /* 0x00674800010c7983 */ /* 0x000ea20000300800 */
[C---:B---3--:R-:W-:Y:S11]  /*6d240*/  HMMA.16816.F32.BF16 R8, R20.reuse, R14, R8 ;  /* 0x0000000e1408723c */ /* 0x048ff60000041808 */
[----:B------:R-:W-:Y:S11]  /*6d250*/  @!UPT UIADD3 URZ, URZ, URZ, URZ ;  /* 0x0000003f3f3ff290 */ /* 0x000ff6000fffe03f */
[----:B------:R-:W-:Y:S01]  /*6d260*/  @!UPT UIADD3 URZ, URZ, URZ, URZ ;  /* 0x0000003f3f3ff290 */ /* 0x000fe2000fffe03f */
[----:B------:R-:W-:Y:S01]  /*6d270*/  STL.64 [R1+0x360], R8 ;  /* 0x0003600801007387 */ /* 0x000fe20000100a00 */
[----:B------:R0:W-:Y:S03]  /*6d280*/  STL.64 [R1+0x368], R10 ;  /* 0x0003680a01007387 */ /* 0x0001e60000100a00 */
[----:B0-----:R-:W4:Y:S01]  /*6d290*/  LDL.LU.64 R10, [R1+0x6740] ;  /* 0x00674000010a7983 */ /* 0x001f220000300a00 */
[----:B------:R-:W3:Y:S01]  /*6d2a0*/  LDL.LU.64 R8, [R1+0x6738] ;  /* 0x0067380001087983 */ /* 0x000ee20000300a00 */
[C---:B----4-:R-:W-:Y:S11]  /*6d2b0*/  HMMA.16816.F32.BF16 R4, R20.reuse, R10, R4 ;  /* 0x0000000a1404723c */ /* 0x050ff60000041804 */
[----:B------:R-:W-:Y:S11]  /*6d2c0*/  @!UPT UIADD3 URZ, URZ, URZ, URZ ;  /* 0x0000003f3f3ff290 */ /* 0x000ff6000fffe03f */
[----:B------:R-:W-:Y:S01]  /*6d2d0*/  @!UPT UIADD3 URZ, URZ, URZ, URZ ;  /* 0x0000003f3f3ff290 */ /* 0x000fe2000fffe03f */
[----:B------:R-:W-:Y:S01]  /*6d2e0*/  STL.64 [R1+0x350], R4 ;  /* 0x0003500401007387 */ /* 0x000fe20000100a00 */
[----:B------:R0:W-:Y:S03]  /*6d2f0*/  STL.64 [R1+0x358], R6 ;  /* 0x0003580601007387 */ /* 0x0001e60000100a00 */
[----:B0-----:R-:W2:Y:S01]  /*6d300*/  LDL.LU.64 R6, [R1+0x6730] ;  /* 0x0067300001067983 */ /* 0x001ea20000300a00 */
[----:B------:R-:W4:Y:S02]  /*6d310*/  LDL.LU.64 R4, [R1+0x6728] ;  /* 0x0067280001047983 */ /* 0x000f240000300a00 */
[----:B------:R0:W-:Y:S02]  /*6d320*/  STL.64 [R1+0x65c8], R10 ;  /* 0x0065c80a01007387 */ /* 0x0001e40000100a00 */
[----:B---3--:R-:W-:Y:S01]  /*6d330*/  STL.64 [R1+0x65c0], R8 ;  /* 0x0065c00801007387 */ /* 0x008fe20000100a00 */
[----:B0-----:R-:W3:Y:S01]  /*6d340*/  LDL.LU.64 R10, [R1+0x38] ;  /* 0x00003800010a7983 */ /* 0x001ee20000300a00 */
[C---:B--2---:R-:W-:Y:S11]  /*6d350*/  HMMA.16816.F32.BF16 R16, R20.reuse, R6, R16 ;  /* 0x000000061410723c */ /* 0x044ff60000041810 */
[----:B------:R-:W-:Y:S11]  /*6d360*/  @!UPT UIADD3 URZ, URZ, URZ, URZ ;  /* 0x0000003f3f3ff290 */ /* 0x000ff6000fffe03f */
[----:B------:R-:W-:Y:S01]  /*6d370*/  @!UPT UIADD3 URZ, URZ, URZ, URZ ;  /* 0x0000003f3f3ff290 */ /* 0x000fe2000fffe03f */
[----:B------:R-:W-:Y:S01]  /*6d380*/  STL.64 [R1+0x340], R16 ;  /* 0x0003401001007387 */ /* 0x000fe20000100a00 */
[----:B------:R0:W-:Y:S03]  /*6d390*/  STL.64 [R1+0x348], R18 ;  /* 0x0003481201007387 */ /* 0x0001e60000100a00 */
[----:B0-----:R-:W2:Y:S01]  /*6d3a0*/  LDL.LU.64 R18, [R1+0x6720] ;  /* 0x0067200001127983 */ /* 0x001ea20000300a00 */
[----:B------:R-:W2:Y:S02]  /*6d3b0*/  LDL.LU.64 R16, [R1+0x6718] ;  /* 0x0067180001107983 */ /* 0x000ea40000300a00 */
[----:B------:R-:W-:Y:S02]  /*6d3c0*/  STL.64 [R1+0x6670], R6 ;  /* 0x0066700601007387 */ /* 0x000fe40000100a00 */
[----:B----4-:R-:W-:Y:S02]  /*6d3d0*/  STL [R1+0x6668], R5 ;  /* 0x0066680501007387 */ /* 0x010fe40000100800 */
[----:B---3--:R-:W-:Y:S01]  /*6d3e0*/  IMAD.MOV.U32 R13, RZ, RZ, R11 ;  /* 0x000000ffff0d7224 */ /* 0x008fe200078e000b */
[----:B--2---:R-:W-:Y:S11]  /*6d3f0*/  HMMA.16816.F32.BF16 R16, R20, R10, R16 ;  /* 0x0000000a1410723c */ /* 0x004ff60000041810 */
[----:B------:R-:W-:Y:S11]  /*6d400*/  @!UPT UIADD3 URZ, URZ, URZ, URZ ;  /* 0x0000003f3f3ff290 */ /* 0x000ff6000fffe03f */
[----:B------:R-:W-:Y:S01]  /*6d410*/  @!UPT UIADD3 URZ, URZ, URZ, URZ ;  /* 0x0000003f3f3ff290 */ /* 0x000fe2000fffe03f */
[----:B------:R-:W-:Y:S01]  /*6d420*/  STL.64 [R1+0x330], R16 ;  /* 0x0003301001007387 */ /* 0x000fe20000100a00 */
[----:B------:R0:W-:Y:S03]  /*6d430*/  STL.64 [R1+0x338], R18 ;  /* 0x0003381201007387 */ /* 0x0001e60000100a00 */
[----:B0-----:R-:W2:Y:S01]  /*6d440*/  LDL.LU.64 R18, [R1+0x6710] ;  /* 0x0067100001127983 */ /* 0x001ea20000300a00 */
[----:B------:R-:W3:Y:S02]  /*6d450*/  LDL.LU R17, [R1+0x6708] ;  /* 0x0067080001117983 */ /* 0x000ee40000300800 */
[----:B------:R0:W-:Y:S02]  /*6d460*/  STL.64 [R1+0x65d8], R14 ;  /* 0x0065d80e01007387 */ /* 0x0001e40000100a00 */
[----:B------:R-:W-:Y:S02]  /*6d470*/  STL.64 [R1+0x65d0], R12 ;  /* 0x0065d00c01007387 */ /* 0x000fe40000100a00 */
[----:B------:R-:W-:-:S02]  /*6d480*/  IMAD.MOV.U32 R16, RZ, RZ, R10 ;  /* 0x000000ffff107224 */ /* 0x000fc400078e000a */
[----:B0-----:R-:W-:Y:S02]  /*6d490*/  IMAD.MOV.U32 R14, RZ, RZ, R29 ;  /* 0x000000ffff0e7224 */ /* 0x001fe400078e001d */
[----:B------:R-:W-:Y:S01]  /*6d4a0*/  IMAD.MOV.U32 R15, RZ, RZ, R27 ;  /* 0x000000ffff0f7224 */ /* 0x000fe200078e001b */
[----:B------:R-:W4:Y:S04]  /*6d4b0*/  LDL.LU R29, [R1+0x6704] ;  /* 0x00670400011d7983 */ /* 0x000f280000300800 */
[----:B------:R0:W-:Y:S01]  /*6d4c0*/  STL.64 [R1+0x65f0], R14 ;  /* 0x0065f00e01007387 */ /* 0x0001e20000100a00 */
[----:B------:R-:W3:Y:S02]  /*6d4d0*/  LDL.LU R8, [R1+0xf0] ;  /* 0x0000f00001087983 */ /* 0x000ee40000300800 */
[----:B------:R-:W3:Y:S02]  /*6d4e0*/  LDL.LU R9, [R1+0xf4] ;  /* 0x0000f40001097983 */ /* 0x000ee40000300800 */
[----:B------:R-:W3:Y:S01]  /*6d4f0*/  LDL.LU R10, [R1+0xf8] ;  /* 0x0000f800010a7983 */ /* 0x000ee20000300800 */
[----:B------:R-:W3:Y:S01]  /*6d500*/  LDL.LU R11, [R1+0xfc] ;  /* 0x0000fc00010b7983 */ /* 0x000ee20000300800 */
[----:B0-----:R-:W-:-:S02]  /*6d510*/  IMAD.MOV.U32 R14, RZ, RZ, R26 ;  /* 0x000000ffff0e7224 */ /* 0x001fc400078e001a */
[----:B--2---:R-:W-:-:S05]  /*6d520*/  IMAD.MOV.U32 R15, RZ, RZ, R19 ;  /* 0x000000ffff0f7224 */ /* 0x004fca00078e0013 */
[----:B------:R-:W-:Y:S04]  /*6d530*/  STL.64 [R1+0x6608], R14 ;  /* 0x0066080e01007387 */ /* 0x000fe80000100a00 */
[----:B---3--:R-:W-:Y:S01]  /*6d540*/  STL.64 [R1+0x65e8], R10 ;  /* 0x0065e80a01007387 */ /* 0x008fe20000100a00 */
[----:B------:R0:W-:Y:S03]  /*6d550*/  STL.64 [R1+0x65e0], R8 ;  /* 0x0065e00801007387 */ /* 0x0001e60000100a00 */
[----:B0-----:R-:W2:Y:S01]  /*6d560*/  LDL.LU R8, [R1+0x100] ;  /* 0x0001000001087983 */ /* 0x001ea20000300800 */
[----:B------:R-:W2:Y:S02]  /*6d570*/  LDL.LU R9, [R1+0x104] ;  /* 0x0001040001097983 */ /* 0x000ea40000300800 */
[----:B------:R-:W3:Y:S02]  /*6d580*/  LDL.LU R10, [R1+0x108] ;  /* 0x00010800010a7983 */ /* 0x000ee40000300800 */
[----:B------:R-:W3:Y:S01]  /*6d590*/  LDL.LU R11, [R1+0x10c] ;  /* 0x00010c00010b7983 */ /* 0x000ee20000300800 */
[----:B------:R-:W2:Y:S01]  /*6d5a0*/  LDL.LU.64 R26, [R1+0x58] ;  /* 0x00005800011a7983 */ /* 0x000ea20000300a00 */
[----:B------:R-:W-:-:S02]  /*6d5b0*/  IMAD.MOV.U32 R14, RZ, RZ, R18 ;  /* 0x000000ffff0e7224 */ /* 0x000fc400078e0012 */
[----:B------:R-:W-:Y:S01]  /*6d5c0*/  IMAD.MOV.U32 R15, RZ, RZ, R17 ;  /* 0x000000ffff0f7224 */ /* 0x000fe200078e0011 */
[----:B--2---:R-:W-:Y:S04]  /*6d5d0*/  STL.64 [R1+0x6650], R26 ;  /* 0x0066501a01007387 */ /* 0x004fe80000100a00 */
[----:B------:R0:W-:Y:S02]  /*6d5e0*/  STL.64 [R1+0x6630], R14 ;  /* 0x0066300e01007387 */ /* 0x0001e40000100a00 */
[----:B------:R-:W2:Y:S02]  /*6d5f0*/  LDL.LU R12, [R1+0x130] ;  /* 0x00013000010c7983 */ /* 0x000ea40000300800 */
[----:B------:R-:W2:Y:S01]  /*6d600*/  LDL.LU R13, [R1+0x134] ;  /* 0x00013400010d7983 */ /* 0x000ea20000300800 */
[----:B0-----:R-:W2:Y:S01]  /*6d610*/  LDL.LU R14, [R1+0x138] ;  /* 0x00013800010e7983 */ /* 0x001ea20000300800 */
[----:B------:R-:W2:Y:S02]  /*6d620*/  LDL.LU R15, [R1+0x13c] ;  /* 0x00013c00010f7983 */ /* 0x000ea40000300800 */
[----:B------:R-:W-:-:S02]  /*6d630*/  IMAD.MOV.U32 R26, RZ, RZ, R25 ;  /* 0x000000ffff1a7224 */ /* 0x000fc400078e0019 */
[----:B------:R-:W-:-:S05]  /*6d640*/  IMAD.MOV.U32 R27, RZ, RZ, R24 ;  /* 0x000000ffff1b7224 */ /* 0x000fca00078e0018 */
[----:B------:R-:W-:Y:S04]  /*6d650*/  STL.64 [R1+0x6678], R26 ;  /* 0x0066781a01007387 */ /* 0x000fe80000100a00 */
[----:B--2---:R-:W-:Y:S01]  /*6d660*/  STL.64 [R1+0x6648], R14 ;  /* 0x0066480e01007387 */ /* 0x004fe20000100a00 */
[----:B------:R0:W-:Y:S03]  /*6d670*/  STL.64 [R1+0x6640], R12 ;  /* 0x0066400c01007387 */ /* 0x0001e60000100a00 */
[----:B0-----:R-:W2:Y:S01]  /*6d680*/  LDL.LU R12, [R1+0x2b0] ;  /* 0x0002b000010c7983 */ /* 0x001ea20000300800 */
[----:B------:R-:W2:Y:S02]  /*6d690*/  LDL.LU R13, [R1+0x2b4] ;  /* 0x0002b400010d7983 */ /* 0x000ea40000300800 */
[----:B------:R-:W2:Y:S02]  /*6d6a0*/  LDL.LU R14, [R1+0x2b8] ;  /* 0x0002b800010e7983 */ /* 0x000ea40000300800 */
[----:B------:R-:W2:Y:S01]  /*6d6b0*/  LDL.LU R15, [R1+0x2bc] ;  /* 0x0002bc00010f7983 */ /* 0x000ea20000300800 */
[----:B------:R-:W2:Y:S01]  /*6d6c0*/  LDL.LU R24, [R1+0x2d0] ;  /* 0x0002d00001187983 */ /* 0x000ea20000300800 */
[----:B------:R-:W2:Y:S02]  /*6d6d0*/  LDL.LU R25, [R1+0x2d4] ;  /* 0x0002d40001197983 */ /* 0x000ea40000300800 */
[----:B------:R-:W2:Y:S02]  /*6d6e0*/  LDL.LU R26, [R1+0x2d8] ;  /* 0x0002d800011a7983 */ /* 0x000ea40000300800 */
[----:B------:R-:W2:Y:S02]  /*6d6f0*/  LDL.LU R27, [R1+0x2dc] ;  /* 0x0002dc00011b7983 */ /* 0x000ea40000300800 */
[----:B--2---:R0:W-:Y:S01]  /*6d700*/  STL.64 [R1+0x6688], R26 ;  /* 0x0066881a01007387 */ /* 0x0041e20000100a00 */
[----:B------:R-:W-:Y:S02]  /*6d710*/  STL.64 [R1+0x6680], R24 ;  /* 0x0066801801007387 */ /* 0x000fe40000100a00 */
[----:B0-----:R-:W-:-:S02]  /*6d720*/  IMAD.MOV.U32 R26, RZ, RZ, R0 ;  /* 0x000000ffff1a7224 */ /* 0x001fc400078e0000 */
[----:B------:R-:W-:Y:S01]  /*6d730*/  IMAD.MOV.U32 R27, RZ, RZ, R4 ;  /* 0x000000ffff1b7224 */ /* 0x000fe200078e0004 */
[----:B------:R-:W2:Y:S04]  /*6d740*/  LDL.LU R0, [R1+0x6700] ;  /* 0x0067000001007983 */ /* 0x000ea80000300800 */
[----:B------:R0:W-:Y:S04]  /*6d750*/  STL.64 [R1+0x6698], R26 ;  /* 0x0066981a01007387 */ /* 0x0001e80000100a00 */
[----:B0-----:R-:W2:Y:S04]  /*6d760*/  LDL.64 R26, [R1+0x98] ;  /* 0x00009800011a7983 */ /* 0x001ea80000100a00 */
[----:B--2---:R-:W-:Y:S01]  /*6d770*/  STL.64 [R1+0x66b0], R26 ;  /* 0x0066b01a01007387 */ /* 0x004fe20000100a00 */
[----:B------:R-:W2:Y:S03]  /*6d780*/  LDL.64 R6, [R1+0x78] ;  /* 0x0000780001067983 */ /* 0x000ea60000100a00 */
[----:B--2---:R0:W-:Y:S01]  /*6d790*/  STL.64 [R1+0x6690], R6 ;  /* 0x0066900601007387 */ /* 0x0041e20000100a00 */
[----:B------:R-:W2:Y:S02]  /*6d7a0*/  LDL.LU R4, [R1+0x2e0] ;  /* 0x0002e00001047983 */ /* 0x000ea40000300800 */
[----:B------:R-:W2:Y:S01]  /*6d7b0*/  LDL.LU R5, [R1+0x2e4] ;  /* 0x0002e40001057983 */ /* 0x000ea20000300800 */
[----:B0-----:R-:W2:Y:S01]  /*6d7c0*/  LDL.LU R6, [R1+0x2e8] ;  /* 0x0002e80001067983 */ /* 0x001ea20000300800 */
[----:B------:R-:W2:Y:S02]  /*6d7d0*/  LDL.LU R7, [R1+0x2ec] ;  /* 0x0002ec0001077983 */ /* 0x000ea40000300800 */
[----:B------:R-:W-:-:S02]  /*6d7e0*/  IMAD.MOV.U32 R26, RZ, RZ, R3 ;  /* 0x000000ffff1a7224 */ /* 0x000fc400078e0003 */
[----:B------:R-:W-:Y:S01]  /*6d7f0*/  IMAD.MOV.U32 R27, RZ, RZ, R2 ;  /* 0x000000ffff1b7224 */ /* 0x000fe200078e0002 */
[----:B------:R-:W3:Y:S01]  /*6d800*/  LDL.LU R3, [R1+0x66fc] ;  /* 0x0066fc0001037983 */ /* 0x000ee20000300800 */
[----:B------:R-:W3:Y:S03]  /*6d810*/  LDL.LU R2, [R1+0x66f8] ;  /* 0x0066f80001027983 */ /* 0x000ee60000300800 */
[----:B------:R-:W-:Y:S04]  /*6d820*/  STL.64 [R1+0x66c8], R26 ;  /* 0x0066c81a01007387 */ /* 0x000fe80000100a00 */
[----:B--2---:R-:W-:Y:S01]  /*6d830*/  STL.64 [R1+0x66a8], R6 ;  /* 0x0066a80601007387 */ /* 0x004fe20000100a00 */
[----:B------:R0:W-:Y:S03]  /*6d840*/  STL.64 [R1+0x66a0], R4 ;  /* 0x0066a00401007387 */ /* 0x0001e60000100a00 */
[----:B0-----:R-:W2:Y:S01]  /*6d850*/  LDL.LU R4, [R1+0x2f0] ;  /* 0x0002f00001047983 */ /* 0x001ea20000300800 */
[----:B------:R-:W2:Y:S02]  /*6d860*/  LDL.LU R5, [R1+0x2f4] ;  /* 0x0002f40001057983 */ /* 0x000ea40000300800 */
[----:B------:R-:W2:Y:S02]  /*6d870*/  LDL.LU R6, [R1+0x2f8] ;  /* 0x0002f80001067983 */ /* 0x000ea40000300800 */
[----:B------:R-:W2:Y:S02]  /*6d880*/  LDL.LU R7, [R1+0x2fc] ;  /* 0x0002fc0001077983 */ /* 0x000ea40000300800 */
[----:B----4-:R-:W-:-:S02]  /*6d890*/  IMAD.MOV.U32 R26, RZ, RZ, R29 ;  /* 0x000000ffff1a7224 */ /* 0x010fc400078e001d */
[----:B------:R-:W-:-:S05]  /*6d8a0*/  IMAD.MOV.U32 R27, RZ, RZ, R28 ;  /* 0x000000ffff1b7224 */ /* 0x000fca00078e001c */
[----:B------:R-:W-:Y:S04]  /*6d8b0*/  STL.64 [R1+0x66e0], R26 ;  /* 0x0066e01a01007387 */ /* 0x000fe80000100a00 */
[----:B--2---:R-:W-:Y:S01]  /*6d8c0*/  STL.64 [R1+0x66c0], R6 ;  /* 0x0066c00601007387 */ /* 0x004fe20000100a00 */
[----:B------:R0:W-:Y:S03]  /*6d8d0*/  STL.64 [R1+0x66b8], R4 ;  /* 0x0066b80401007387 */ /* 0x0001e60000100a00 */
        /* <DEDUP_REMOVED lines=16> */
[----:B------:R-:W-:Y:S01]  /*6d9e0*/  STL.64 [R1+0x6660], R14 ;  /* 0x0066600e01007387 */ /* 0x000fe20000100a00 */
[----:B------:R0:W-:Y:S03]  /*6d9f0*/  STL.64 [R1+0x6658], R12 ;  /* 0x0066580c01007387 */ /* 0x0001e60000100a00 */
[----:B0-----:R-:W4:Y:S01]  /*6da00*/  LDL.LU R12, [R1+0x2c0] ;  /* 0x0002c000010c7983 */ /* 0x001f220000300800 */
[----:B------:R-:W4:Y:S02]  /*6da10*/  LDL.LU R13, [R1+0x2c4] ;  /* 0x0002c400010d7983 */ /* 0x000f240000300800 */
[----:B------:R-:W4:Y:S02]  /*6da20*/  LDL.LU R14, [R1+0x2c8] ;  /* 0x0002c800010e7983 */ /* 0x000f240000300800 */
[----:B------:R-:W4:Y:S01]  /*6da30*/  LDL.LU R15, [R1+0x2cc] ;  /* 0x0002cc00010f7983 */ /* 0x000f220000300800 */
[----:B---3--:R-:W-:Y:S01]  /*6da40*/  STL.64 [R1+0x6600], R10 ;  /* 0x0066000a01007387 */ /* 0x008fe20000100a00 */
[----:B------:R0:W-:Y:S03]  /*6da50*/  STL.64 [R1+0x65f8], R8 ;  /* 0x0065f80801007387 */ /* 0x0001e60000100a00 */
[----:B0-----:R-:W3:Y:S01]  /*6da60*/  LDL.LU R8, [R1+0x110] ;  /* 0x0001100001087983 */ /* 0x001ee20000300800 */
[----:B------:R-:W3:Y:S02]  /*6da70*/  LDL.LU R9, [R1+0x114] ;  /* 0x0001140001097983 */ /* 0x000ee40000300800 */
[----:B------:R-:W3:Y:S02]  /*6da80*/  LDL.LU R10, [R1+0x118] ;  /* 0x00011800010a7983 */ /* 0x000ee40000300800 */
[----:B------:R-:W3:Y:S02]  /*6da90*/  LDL.LU R11, [R1+0x11c] ;  /* 0x00011c00010b7983 */ /* 0x000ee40000300800 */
[----:B------:R-:W-:-:S02]  /*6daa0*/  IMAD.MOV.U32 R26, RZ, RZ, R3 ;  /* 0x000000ffff1a7224 */ /* 0x000fc400078e0003 */
[----:B------:R-:W-:-:S07]  /*6dab0*/  IMAD.MOV.U32 R27, RZ, RZ, R0 ;  /* 0x000000ffff1b7224 */ /* 0x000fce00078e0000 */
[C---:B--2---:R-:W-:Y:S01]  /*6dac0*/  HMMA.16816.F32.BF16 R24, R20.reuse, R26, R4 ;  /* 0x0000001a1418723c */ /* 0x044fe20000041804 */
[----:B---3--:R-:W-:Y:S01]  /*6dad0*/  STL.64 [R1+0x6618], R10 ;  /* 0x0066180a01007387 */ /* 0x008fe20000100a00 */
[----:B------:R0:W-:Y:S03]  /*6dae0*/  STL.64 [R1+0x6610], R8 ;  /* 0x0066100801007387 */ /* 0x0001e60000100a00 */
[----:B0-----:R-:W2:Y:S01]  /*6daf0*/  LDL.LU R8, [R1+0x120] ;  /* 0x0001200001087983 */ /* 0x001ea20000300800 */
[----:B------:R-:W2:Y:S02]  /*6db00*/  LDL.LU R9, [R1+0x124] ;  /* 0x0001240001097983 */ /* 0x000ea40000300800 */
[----:B------:R-:W2:Y:S02]  /*6db10*/  LDL.LU R10, [R1+0x128] ;  /* 0x00012800010a7983 */ /* 0x000ea40000300800 */
[----:B------:R-:W2:Y:S01]  /*6db20*/  LDL.LU R11, [R1+0x12c] ;  /* 0x00012c00010b7983 */ /* 0x000ea20000300800 */
[----:B------:R0:W-:Y:S04]  /*6db30*/  STL [R1+0x65bc], R16 ;  /* 0x0065bc1001007387 */ /* 0x0001e80000100800 */
[----:B0-----:R-:W3:Y:S01]  /*6db40*/  LDL.LU R16, [R1+0xe0] ;  /* 0x0000e00001107983 */ /* 0x001ee20000300800 */
[----:B------:R-:W3:Y:S02]  /*6db50*/  LDL.LU R17, [R1+0xe4] ;  /* 0x0000e40001117983 */ /* 0x000ee40000300800 */
[----:B------:R-:W3:Y:S02]  /*6db60*/  LDL.LU R18, [R1+0xe8] ;  /* 0x0000e80001127983 */ /* 0x000ee40000300800 */
[----:B------:R-:W3:Y:S01]  /*6db70*/  LDL.LU R19, [R1+0xec] ;  /* 0x0000ec0001137983 */ /* 0x000ee20000300800 */
[----:B------:R-:W2:Y:S01]  /*6db80*/  LDL.LU.64 R6, [R1+0x66f0] ;  /* 0x0066f00001067983 */ /* 0x000ea20000300a00 */
[----:B------:R-:W2:Y:S02]  /*6db90*/  LDL.LU.64 R4, [R1+0x66e8] ;  /* 0x0066e80001047983 */ /* 0x000ea40000300a00 */
[----:B------:R-:W-:Y:S02]  /*6dba0*/  STL.64 [R1+0x320], R24 ;  /* 0x0003201801007387 */ /* 0x000fe40000100a00 */
[----:B------:R0:W-:Y:S02]  /*6dbb0*/  STL.64 [R1+0x328], R26 ;  /* 0x0003281a01007387 */ /* 0x0001e40000100a00 */
        /* <DEDUP_REMOVED lines=16> */
[----:B------:R-:W-:Y:S11]  /*6dcc0*/  IMAD.MOV.U32 R0, RZ, RZ, R27 ;  /* 0x000000ffff007224 */ /* 0x000ff600078e001b */
[----:B------:R-:W-:Y:S11]  /*6dcd0*/  @!UPT UIADD3 URZ, URZ, URZ, URZ ;  /* 0x0000003f3f3ff290 */ /* 0x000ff6000fffe03f */
[----:B------:R-:W-:Y:S01]  /*6dce0*/  STL.64 [R1+0x2f0], R4 ;  /* 0x0002f00401007387 */ /* 0x000fe20000100a00 */
[----:B------:R0:W-:Y:S03]  /*6dcf0*/  STL.64 [R1+0x2f8], R6 ;  /* 0x0002f80601007387 */ /* 0x0001e60000100a00 */
[----:B0-----:R-:W2:Y:S01]  /*6dd00*/  LDL.LU.64 R6, [R1+0x66a8] ;  /* 0x0066a80001067983 */ /* 0x001ea20000300a00 */
[----:B------:R-:W2:Y:S02]  /*6dd10*/  LDL.LU.64 R4, [R1+0x66a0] ;  /* 0x0066a00001047983 */ /* 0x000ea40000300a00 */
[----:B------:R-:W2:Y:S02]  /*6dd20*/  LDL.LU.64 R26, [R1+0x6698] ;  /* 0x00669800011a7983 */ /* 0x000ea40000300a00 */
[----:B------:R-:W-:Y:S01]  /*6dd30*/  STL [R1+0x65a0], R0 ;  /* 0x0065a00001007387 */ /* 0x000fe20000100800 */
[C---:B--2---:R-:W-:Y:S01]  /*6dd40*/  HMMA.16816.F32.BF16 R24, R20.reuse, R26, R4 ;  /* 0x0000001a1418723c */ /* 0x044fe20000041804 */
[----:B------:R-:W2:Y:S11]  /*6dd50*/  LDL.LU.64 R6, [R1+0x6690] ;  /* 0x0066900001067983 */ /* 0x000eb60000300a00 */
[----:B------:R-:W-:Y:S11]  /*6dd60*/  @!UPT UIADD3 URZ, URZ, URZ, URZ ;  /* 0x0000003f3f3ff290 */ /* 0x000ff6000fffe03f */
        /* <DEDUP_REMOVED lines=10> */
[----:B------:R-:W-:Y:S02]  /*6de10*/  IMAD.MOV.U32 R0, RZ, RZ, R6 ;  /* 0x000000ffff007224 */ /* 0x000fe400078e0006 */
[----:B------:R-:W2:Y:S02]  /*6de20*/  LDL.LU.64 R6, [R1+0x6670] ;  /* 0x0066700001067983 */ /* 0x000ea40000300a00 */
[----:B------:R-:W2:Y:S01]  /*6de30*/  LDL.LU R5, [R1+0x6668] ;  /* 0x0066680001057983 */ /* 0x000ea20000300800 */
[----:B------:R-:W-:Y:S01]  /*6de40*/  STL [R1+0x65b8], R0 ;  /* 0x0065b80001007387 */ /* 0x000fe20000100800 */
[----:B------:R-:W2:Y:S01]  /*6de50*/  LDL R4, [R1+0xbd4] ;  /* 0x000bd40001047983 */ /* 0x000ea20000100800 */
        /* <DEDUP_REMOVED lines=16> */
[----:B----4-:R-:W-:Y:S01]  /*6df60*/  HMMA.16816.F32.BF16 R20, R20, R26, R12 ;  /* 0x0000001a1414723c */ /* 0x010fe2000004180c */
[----:B------:R-:W4:Y:S01]  /*6df70*/  LDL.LU.64 R14, [R1+0x6630] ;  /* 0x00663000010e7983 */ /* 0x000f220000300a00 */
[----:B------:R-:W-:-:S02]  /*6df80*/  IMAD.MOV.U32 R0, RZ, RZ, R26 ;  /* 0x000000ffff007224 */ /* 0x000fc400078e001a */
[----:B------:R-:W-:Y:S11]  /*6df90*/  IMAD.MOV.U32 R29, RZ, RZ, R27 ;  /* 0x000000ffff1d7224 */ /* 0x000ff600078e001b */
[----:B------:R-:W-:Y:S08]  /*6dfa0*/  @!UPT UIADD3 URZ, URZ, URZ, URZ ;  /* 0x0000003f3f3ff290 */ /* 0x000ff0000fffe03f */
[----:B------:R0:W-:Y:S01]  /*6dfb0*/  STL.64 [R1+0x970], R20 ;  /* 0x0009701401007387 */ /* 0x0001e20000100a00 */
[----:B------:R1:W-:Y:S02]  /*6dfc0*/  STL.64 [R1+0x978], R22 ;  /* 0x0009781601007387 */ /* 0x0003e40000100a00 */
[----:B------:R-:W4:Y:S02]  /*6dfd0*/  LDL.LU.64 R26, [R1+0x6628] ;  /* 0x00662800011a7983 */ /* 0x000f240000300a00 */
[----:B------:R-:W4:Y:S01]  /*6dfe0*/  LDL.LU.64 R24, [R1+0x6620] ;  /* 0x0066200001187983 */ /* 0x000f220000300a00 */
[----:B0-----:R-:W2:Y:S01]  /*6dff0*/  LDL.LU R20, [R1+0xd0] ;  /* 0x0000d00001147983 */ /* 0x001ea20000300800 */
[----:B------:R-:W2:Y:S02]  /*6e000*/  LDL.LU R21, [R1+0xd4] ;  /* 0x0000d40001157983 */ /* 0x000ea40000300800 */
[----:B-1----:R-:W2:Y:S02]  /*6e010*/  LDL.LU R22, [R1+0xd8] ;  /* 0x0000d80001167983 */ /* 0x002ea40000300800 */
[----:B------:R-:W2:Y:S01]  /*6e020*/  LDL.LU R23, [R1+0xdc] ;  /* 0x0000dc0001177983 */ /* 0x000ea20000300800 */
        /* <DEDUP_REMOVED lines=27> */
[----:B0-----:R-:W3:Y:S01]  /*6e1e0*/  LDL.LU.64 R10, [R1+0x65c8] ;  /* 0x0065c800010a7983 */ /* 0x001ee20000300a00 */
[----:B------:R-:W4:Y:S01]  /*6e1f0*/  LDL.LU.64 R8, [R1+0x65c0] ;  /* 0x0065c00001087983 */ /* 0x000f220000300a00 */
[C---:B--2---:R-:W-:Y:S08]  /*6e200*/  HMMA.16816.F32.BF16 R20, R24.reuse, R6, R20 ;  /* 0x000000061814723c */ /* 0x044ff00000041814 */
[----:B---3--:R-:W-:Y:S11]  /*6e210*/  HMMA.16816.F32.BF16 R16, R24, R10, R16 ;  /* 0x0000000a1810723c */ /* 0x008ff60000041810 */
[----:B------:R-:W-:Y:S11]  /*6e220*/  @!UPT UIADD3 URZ, URZ, URZ, URZ ;  /* 0x0000003f3f3ff290 */ /* 0x000ff6000fffe03f */
[----:B------:R-:W-:Y:S01]  /*6e230*/  @!UPT UIADD3 URZ, URZ, URZ, URZ ;  /* 0x0000003f3f3ff290 */ /* 0x000fe2000fffe03f */
[----:B------:R0:W-:Y:S01]  /*6e240*/  STL.64 [R1+0x8e0], R16 ;  /* 0x0008e01001007387 */ /* 0x0001e20000100a00 */
[----:B------:R-:W-:Y:S03]  /*6e250*/  STL.64 [R1+0x8e8], R18 ;  /* 0x0008e81201007387 */ /* 0x000fe60000100a00 */
[----:B0-----:R-:W2:Y:S01]  /*6e260*/  LDL.LU R16, [R1+0x65bc] ;  /* 0x0065bc0001107983 */ /* 0x001ea20000300800 */
[----:B------:R-:W-:Y:S02]  /*6e270*/  STL.64 [R1+0x8d0], R20 ;  /* 0x0008d01401007387 */ /* 0x000fe40000100a00 */
[----:B------:R-:W-:Y:S02]  /*6e280*/  STL.64 [R1+0x8d8], R22 ;  /* 0x0008d81601007387 */ /* 0x000fe40000100a00 */
[----:B------:R-:W0:Y:S04]  /*6e290*/  LDSM.16.MT88.4 R20, [R5+0x22000] ;  /* 0x022000000514783b */ /* 0x000e280000004200 */
[----:B------:R-:W-:Y:S04]  /*6e2a0*/  STL [R1+0x65a4], R5 ;  /* 0x0065a40501007387 */ /* 0x000fe80000100800 */
[----:B0-----:R0:W-:Y:S01]  /*6e2b0*/  STL.64 [R1+0x6500], R22 ;  /* 0x0065001601007387 */ /* 0x0011e20000100a00 */
[----:B------:R-:W-:Y:S02]  /*6e2c0*/  STL.64 [R1+0x64f8], R20 ;  /* 0x0064f81401007387 */ /* 0x000fe40000100a00 */
[----:B0-----:R-:W-:-:S02]  /*6e2d0*/  IMAD.MOV.U32 R23, RZ, RZ, R13 ;  /* 0x000000ffff177224 */ /* 0x001fc400078e000d */
[----:B--2---:R-:W-:Y:S02]  /*6e2e0*/  IMAD.MOV.U32 R22, RZ, RZ, R16 ;  /* 0x000000ffff167224 */ /* 0x004fe400078e0010 */
[----:B------:R-:W0:Y:S04]  /*6e2f0*/  LDSM.16.M88.4 R16, [R4] ;  /* 0x000000000410783b */ /* 0x000e280000000200 */
[----:B0-----:R-:W-:Y:S01]  /*6e300*/  STL.64 [R1+0x20], R16 ;  /* 0x0000201001007387 */ /* 0x001fe20000100a00 */
[----:B------:R-:W-:Y:S02]  /*6e310*/  STL.64 [R1+0x28], R18 ;  /* 0x0000281201007387 */ /* 0x000fe40000100a00 */
[----:B------:R-:W0:Y:S02]  /*6e320*/  LDSM.16.M88.4 R16, [R4+0x2000] ;  /* 0x002000000410783b */ /* 0x000e240000000200 */
[----:B0-----:R-:W-:Y:S02]  /*6e330*/  STL.64 [R1+0x10], R16 ;  /* 0x0000101001007387 */ /* 0x001fe40000100a00 */
[----:B------:R-:W-:Y:S02]  /*6e340*/  STL.64 [R1+0x18], R18 ;  /* 0x0000181201007387 */ /* 0x000fe40000100a00 */
[----:B------:R-:W0:Y:S02]  /*6e350*/  LDSM.16.M88.4 R16, [R4+0x4000] ;  /* 0x004000000410783b */ /* 0x000e240000000200 */
[----:B0-----:R-:W-:Y:S02]  /*6e360*/  STL.64 [R1], R16 ;  /* 0x0000001001007387 */ /* 0x001fe40000100a00 */
[----:B------:R-:W-:Y:S02]  /*6e370*/  STL.64 [R1+0x8], R18 ;  /* 0x0000081201007387 */ /* 0x000fe40000100a00 */
[----:B------:R-:W0:Y:S02]  /*6e380*/  LDSM.16.M88.4 R16, [R4+0x6000] ;  /* 0x006000000410783b */ /* 0x000e240000000200 */
[----:B0-----:R-:W-:Y:S02]  /*6e390*/  STL.64 [R1+0x64b0], R18 ;  /* 0x0064b01201007387 */ /* 0x001fe40000100a00 */
[----:B------:R0:W-:Y:S02]  /*6e3a0*/  STL.64 [R1+0x64a8], R16 ;  /* 0x0064a81001007387 */ /* 0x0001e40000100a00 */
[----:B0-----:R-:W-:-:S02]  /*6e3b0*/  IMAD.MOV.U32 R16, RZ, RZ, R12 ;  /* 0x000000ffff107224 */ /* 0x001fc400078e000c */
[----:B------:R-:W0:Y:S01]  /*6e3c0*/  LDSM.16.M88.4 R12, [R4+0x8000] ;  /* 0x00800000040c783b */ /* 0x000e220000000200 */
[----:B----4-:R-:W-:Y:S02]  /*6e3d0*/  IMAD.MOV.U32 R17, RZ, RZ, R9 ;  /* 0x000000ffff117224 */ /* 0x010fe400078e0009 */
[----:B------:R-:W-:Y:S02]  /*6e3e0*/  IMAD.MOV.U32 R18, RZ, RZ, R8 ;  /* 0x000000ffff127224 */ /* 0x000fe400078e0008 */
[----:B------:R-:W1:Y:S01]  /*6e3f0*/  LDSM.16.M88.4 R8, [R4+0xa000] ;  /* 0x00a000000408783b */ /* 0x000e620000000200 */
[----:B------:R-:W-:-:S07]  /*6e400*/  IMAD.MOV.U32 R19, RZ, RZ, R2 ;  /* 0x000000ffff137224 */ /* 0x000fce00078e0002 */
[----:B------:R-:W-:Y:S01]  /*6e410*/  HMMA.16816.F32.BF16 R20, R24, R22, R16 ;  /* 0x000000161814723c */ /* 0x000fe20000041810 */
[----:B------:R-:W-:Y:S04]  /*6e420*/  LDSM.16.M88.4 R16, [R4+0x10000] ;  /* 0x010000000410783b */ /* 0x000fe80000000200 */
[----:B0-----:R-:W-:Y:S01]  /*6e430*/  STL [R1+0x5aa4], R14 ;  /* 0x005aa40e01007387 */ /* 0x001fe20000100800 */
[----:B------:R-:W-:Y:S02]  /*6e440*/  STL [R1+0x5aa0], R15 ;  /* 0x005aa00f01007387 */ /* 0x000fe40000100800 */
[----:B------:R-:W-:Y:S11]  /*6e450*/  STL.64 [R1+0x64a0], R12 ;  /* 0x0064a00c01007387 */ /* 0x000ff60000100a00 */
[----:B------:R-:W-:Y:S05]  /*6e460*/  @!UPT UIADD3 URZ, URZ, URZ, URZ ;  /* 0x0000003f3f3ff290 */ /* 0x000fea000fffe03f */
[----:B------:R-:W-:Y:S01]  /*6e470*/  IMAD.MOV.U32 R2, RZ, RZ, R23 ;  /* 0x000000ffff027224 */ /* 0x000fe200078e0017 */
[----:B-1----:R-:W-:Y:S01]  /*6e480*/  STL [R1+0x5a9c], R10 ;  /* 0x005a9c0a01007387 */ /* 0x002fe20000100800 */
[----:B------:R-:W-:Y:S02]  /*6e490*/  STL [R1+0x5a98], R11 ;  /* 0x005a980b01007387 */ /* 0x000fe40000100800 */
[----:B------:R-:W-:Y:S02]  /*6e4a0*/  STL.64 [R1+0x6498], R8 ;  /* 0x0064980801007387 */ /* 0x000fe40000100a00 */
[----:B------:R-:W0:Y:S04]  /*6e4b0*/  LDSM.16.M88.4 R8, [R4+0xc000] ;  /* 0x00c000000408783b */ /* 0x000e280000000200 */
[----:B------:R-:W-:Y:S01]  /*6e4c0*/  STL.64 [R1+0x880], R20 ;  /* 0x0008801401007387 */ /* 0x000fe20000100a00 */
[----:B------:R-:W-:Y:S02]  /*6e4d0*/  STL [R1+0x888], R22 ;  /* 0x0008881601007387 */ /* 0x000fe40000100800 */
[----:B------:R-:W-:Y:S01]  /*6e4e0*/  STL.64 [R1+0x65b0], R26 ;  /* 0x0065b01a01007387 */ /* 0x000fe20000100a00 */
[----:B------:R-:W1:Y:S01]  /*6e4f0*/  LDSM.16.M88.4 R12, [R4+0xe000] ;  /* 0x00e00000040c783b */ /* 0x000e620000000200 */
[----:B------:R-:W-:Y:S02]  /*6e500*/  STL.64 [R1+0x65a8], R24 ;  /* 0x0065a81801007387 */ /* 0x000fe40000100a00 */
[----:B------:R-:W-:Y:S02]  /*6e510*/  STL [R1+0x5ce8], R2 ;  /* 0x005ce80201007387 */ /* 0x000fe40000100800 */
[----:B------:R-:W-:Y:S01]  /*6e520*/  LDSM.16.M88.4 R24, [R4+0x16000] ;  /* 0x016000000418783b */ /* 0x000fe20000000200 */
[----:B0-----:R-:W-:Y:S03]  /*6e530*/  STL.64 [R1+0x30], R8 ;  /* 0x0000300801007387 */ /* 0x001fe60000100a00 */
[----:B------:R-:W-:Y:S02]  /*6e540*/  STL.64 [R1+0x38], R10 ;  /* 0x0000380a01007387 */ /* 0x000fe40000100a00 */
[----:B------:R-:W0:Y:S01]  /*6e550*/  LDSM.16.M88.4 R8, [R4+0x12000] ;  /* 0x012000000408783b */ /* 0x000e220000000200 */
[----:B-1----:R-:W-:Y:S03]  /*6e560*/  STL.64 [R1+0x150], R12 ;  /* 0x0001500c01007387 */ /* 0x002fe60000100a00 */
[----:B------:R1:W-:Y:S02]  /*6e570*/  STL.64 [R1+0x158], R14 ;  /* 0x0001580e01007387 */ /* 0x0003e40000100a00 */
[----:B------:R-:W-:Y:S02]  /*6e580*/  STL.64 [R1+0x140], R16 ;  /* 0x0001401001007387 */ /* 0x000fe40000100a00 */
[----:B------:R-:W-:Y:S02]  /*6e590*/  STL.64 [R1+0x148], R18 ;  /* 0x0001481201007387 */ /* 0x000fe40000100a00 */
[----:B-1----:R-:W-:-:S02]  /*6e5a0*/  IMAD.MOV.U32 R14, RZ, RZ, R0 ;  /* 0x000000ffff0e7224 */ /* 0x002fc400078e0000 */
[----:B------:R-:W-:Y:S01]  /*6e5b0*/  IMAD.MOV.U32 R15, RZ, RZ, R29 ;  /* 0x000000ffff0f7224 */ /* 0x000fe200078e001d */
[----:B------:R-:W2:Y:S04]  /*6e5c0*/  LDL.LU R0, [R1+0x65b8] ;  /* 0x0065b80001007983 */ /* 0x000ea80000300800 */
[----:B0-----:R0:W-:Y:S01]  /*6e5d0*/  STL.64 [R1+0x130], R8 ;  /* 0x0001300801007387 */ /* 0x0011e20000100a00 */
[----:B------:R1:W-:Y:S02]  /*6e5e0*/  STL.64 [R1+0x138], R10 ;  /* 0x0001380a01007387 */ /* 0x0003e40000100a00 */
[----:B------:R-:W-:Y:S02]  /*6e5f0*/  STL.64 [R1+0x6508], R14 ;  /* 0x0065080e01007387 */ /* 0x000fe40000100a00 */
[----:B------:R-:W3:Y:S04]  /*6e600*/  LDSM.16.M88.4 R12, [R4+0x14000] ;  /* 0x01400000040c783b */ /* 0x000ee80000000200 */
[----:B0-----:R-:W4:Y:S01]  /*6e610*/  LDL.LU R8, [R1+0x980] ;  /* 0x0009800001087983 */ /* 0x001f220000300800 */
[----:B------:R-:W4:Y:S02]  /*6e620*/  LDL.LU R9, [R1+0x984] ;  /* 0x0009840001097983 */ /* 0x000f240000300800 */
[----:B-1----:R-:W2:Y:S02]  /*6e630*/  LDL.LU R10, [R1+0x988] ;  /* 0x00098800010a7983 */ /* 0x002ea40000300800 */
[----:B------:R-:W2:Y:S02]  /*6e640*/  LDL.LU R11, [R1+0x98c] ;  /* 0x00098c00010b7983 */ /* 0x000ea40000300800 */
[----:B--2---:R-:W-:Y:S01]  /*6e650*/  STL.64 [R1+0x6518], R10 ;  /* 0x0065180a01007387 */ /* 0x004fe20000100a00 */
[----:B----4-:R-:W-:Y:S02]  /*6e660*/  STL.64 [R1+0x6510], R8 ;  /* 0x0065100801007387 */ /* 0x010fe40000100a00 */
[----:B---3--:R-:W-:Y:S02]  /*6e670*/  STL.64 [R1+0x120], R12 ;  /* 0x0001200c01007387 */ /* 0x008fe40000100a00 */
[----:B------:R0:W-:Y:S02]  /*6e680*/  STL.64 [R1+0x128], R14 ;  /* 0x0001280e01007387 */ /* 0x0001e40000100a00 */
[----:B0-----:R-:W2:Y:S01]  /*6e690*/  LDL.LU R14, [R1+0x68] ;  /* 0x00006800010e7983 */ /* 0x001ea20000300800 */
[----:B------:R-:W2:Y:S03]  /*6e6a0*/  LDL.LU R15, [R1+0x6c] ;  /* 0x00006c00010f7983 */ /* 0x000ea60000300800 */
[----:B--2---:R-:W-:Y:S01]  /*6e6b0*/  STL.64 [R1+0x6520], R14 ;  /* 0x0065200e01007387 */ /* 0x004fe20000100a00 */
[----:B------:R-:W2:Y:S02]  /*6e6c0*/  LDL.LU R8, [R1+0x950] ;  /* 0x0009500001087983 */ /* 0x000ea40000300800 */
[----:B------:R-:W2:Y:S02]  /*6e6d0*/  LDL.LU R9, [R1+0x954] ;  /* 0x0009540001097983 */ /* 0x000ea40000300800 */
[----:B------:R-:W3:Y:S01]  /*6e6e0*/  LDL.LU R10, [R1+0x958] ;  /* 0x00095800010a7983 */ /* 0x000ee20000300800 */
[----:B------:R-:W3:Y:S04]  /*6e6f0*/  LDL.LU R11, [R1+0x95c] ;  /* 0x00095c00010b7983 */ /* 0x000ee80000300800 */
[----:B---3--:R0:W-:Y:S01]  /*6e700*/  STL.64 [R1+0x6530], R10 ;  /* 0x0065300a01007387 */ /* 0x0081e20000100a00 */
[----:B--2---:R1:W-:Y:S03]  /*6e710*/  STL.64 [R1+0x6528], R8 ;  /* 0x0065280801007387 */ /* 0x0043e60000100a00 */
[----:B0-----:R-:W2:Y:S01]  /*6e720*/  LDL.LU R10, [R1+0x88] ;  /* 0x00008800010a7983 */ /* 0x001ea20000300800 */
[----:B------:R-:W2:Y:S02]  /*6e730*/  LDL.LU R11, [R1+0x8c] ;  /* 0x00008c00010b7983 */ /* 0x000ea40000300800 */
[----:B------:R-:W-:-:S02]  /*6e740*/  IMAD.MOV.U32 R29, RZ, RZ, R12 ;  /* 0x000000ffff1d7224 */ /* 0x000fc400078e000c */
[----:B------:R-:W-:Y:S01]  /*6e750*/  IMAD.MOV.U32 R2, RZ, RZ, R13 ;  /* 0x000000ffff027224 */ /* 0x000fe200078e000d */
[----:B--2---:R0:W-:Y:S01]  /*6e760*/  STL.64 [R1+0x6550], R10 ;  /* 0x0065500a01007387 */ /* 0x0041e20000100a00 */
[----:B------:R-:W2:Y:S02]  /*6e770*/  LDL.LU R12, [R1+0x930] ;  /* 0x00093000010c7983 */ /* 0x000ea40000300800 */
[----:B------:R-:W2:Y:S02]  /*6e780*/  LDL.LU R13, [R1+0x934] ;  /* 0x00093400010d7983 */ /* 0x000ea40000300800 */
[----:B------:R-:W3:Y:S01]  /*6e790*/  LDL.LU R14, [R1+0x938] ;  /* 0x00093800010e7983 */ /* 0x000ee20000300800 */
[----:B------:R-:W3:Y:S01]  /*6e7a0*/  LDL.LU R15, [R1+0x93c] ;  /* 0x00093c00010f7983 */ /* 0x000ee20000300800 */
[----:B-1----:R-:W4:Y:S02]  /*6e7b0*/  LDL.LU R8, [R1+0x870] ;  /* 0x0008700001087983 */ /* 0x002f240000300800 */
[----:B------:R-:W4:Y:S01]  /*6e7c0*/  LDL.LU R9, [R1+0x874] ;  /* 0x0008740001097983 */ /* 0x000f220000300800 */
[----:B0-----:R-:W2:Y:S01]  /*6e7d0*/  LDL.LU R10, [R1+0x878] ;  /* 0x00087800010a7983 */ /* 0x001ea20000300800 */
[----:B------:R-:W2:Y:S03]  /*6e7e0*/  LDL.LU R11, [R1+0x87c] ;  /* 0x00087c00010b7983 */ /* 0x000ea60000300800 */
[----:B--2---:R0:W-:Y:S01]  /*6e7f0*/  STL.64 [R1+0x6560], R10 ;  /* 0x0065600a01007387 */ /* 0x0041e20000100a00 */
[----:B----4-:R-:W-:Y:S03]  /*6e800*/  STL.64 [R1+0x6558], R8 ;  /* 0x0065580801007387 */ /* 0x010fe60000100a00 */
[----:B0-----:R-:W2:Y:S01]  /*6e810*/  LDL.LU R10, [R1+0xa8] ;  /* 0x0000a800010a7983 */ /* 0x001ea20000300800 */
[----:B------:R-:W2:Y:S03]  /*6e820*/  LDL.LU R11, [R1+0xac] ;  /* 0x0000ac00010b7983 */ /* 0x000ea60000300800 */
[----:B--2---:R-:W-:Y:S01]  /*6e830*/  STL.64 [R1+0x6578], R10 ;  /* 0x0065780a01007387 */ /* 0x004fe20000100a00 */
[----:B---3--:R-:W-:Y:S02]  /*6e840*/  STL.64 [R1+0x6540], R14 ;  /* 0x0065400e01007387 */ /* 0x008fe40000100a00 */
[----:B------:R0:W-:Y:S02]  /*6e850*/  STL.64 [R1+0x6538], R12 ;  /* 0x0065380c01007387 */ /* 0x0001e40000100a00 */
[----:B0-----:R-:W2:Y:S01]  /*6e860*/  LDL.LU R12, [R1+0x910] ;  /* 0x00091000010c7983 */ /* 0x001ea20000300800 */
[----:B------:R-:W2:Y:S02]  /*6e870*/  LDL.LU R13, [R1+0x914] ;  /* 0x00091400010d7983 */ /* 0x000ea40000300800 */
[----:B------:R-:W3:Y:S02]  /*6e880*/  LDL.LU R14, [R1+0x918] ;  /* 0x00091800010e7983 */ /* 0x000ee40000300800 */
[----:B------:R-:W3:Y:S01]  /*6e890*/  LDL.LU R15, [R1+0x91c] ;  /* 0x00091c00010f7983 */ /* 0x000ee20000300800 */
[----:B------:R-:W4:Y:S01]  /*6e8a0*/  LDL.LU R10, [R1+0xb8] ;  /* 0x0000b800010a7983 */ /* 0x000f220000300800 */
[----:B------:R-:W4:Y:S03]  /*6e8b0*/  LDL.LU R11, [R1+0xbc] ;  /* 0x0000bc00010b7983 */ /* 0x000f260000300800 */
[----:B----4-:R0:W-:Y:S01]  /*6e8c0*/  STL.64 [R1+0x6598], R10 ;  /* 0x0065980a01007387 */ /* 0x0101e20000100a00 */
[----:B------:R-:W4:Y:S02]  /*6e8d0*/  LDL.LU R18, [R1+0xc8] ;  /* 0x0000c80001127983 */ /* 0x000f240000300800 */
[----:B------:R-:W4:Y:S02]  /*6e8e0*/  LDL.LU R19, [R1+0xcc] ;  /* 0x0000cc0001137983 */ /* 0x000f240000300800 */
[----:B------:R-:W4:Y:S01]  /*6e8f0*/  LDL.LU R8, [R1+0x840] ;  /* 0x0008400001087983 */ /* 0x000f220000300800 */
[----:B------:R-:W4:Y:S04]  /*6e900*/  LDL.LU R9, [R1+0x844] ;  /* 0x0008440001097983 */ /* 0x000f280000300800 */
[----:B0-----:R-:W4:Y:S01]  /*6e910*/  LDL.LU R10, [R1+0x848] ;  /* 0x00084800010a7983 */ /* 0x001f220000300800 */
[----:B------:R-:W4:Y:S02]  /*6e920*/  LDL.LU R11, [R1+0x84c] ;  /* 0x00084c00010b7983 */ /* 0x000f240000300800 */
[----:B---3--:R-:W-:Y:S02]  /*6e930*/  STL.64 [R1+0x6570], R14 ;  /* 0x0065700e01007387 */ /* 0x008fe40000100a00 */
[----:B--2---:R0:W-:Y:S02]  /*6e940*/  STL.64 [R1+0x6568], R12 ;  /* 0x0065680c01007387 */ /* 0x0041e40000100a00 */
        /* <DEDUP_REMOVED lines=10> */
[----:B------:R-:W3:Y:S01]  /*6e9f0*/  LDL.LU R20, [R1+0x990] ;  /* 0x0009900001147983 */ /* 0x000ee20000300800 */
[----:B------:R-:W3:Y:S02]  /*6ea00*/  LDL.LU R21, [R1+0x994] ;  /* 0x0009940001157983 */ /* 0x000ee40000300800 */
[----:B------:R-:W3:Y:S02]  /*6ea10*/  LDL.LU R22, [R1+0x998] ;  /* 0x0009980001167983 */ /* 0x000ee40000300800 */
[----:B------:R-:W3:Y:S01]  /*6ea20*/  LDL.LU R23, [R1+0x99c] ;  /* 0x00099c0001177983 */ /* 0x000ee20000300800 */
[----:B------:R-:W-:Y:S01]  /*6ea30*/  STL [R1+0x6468], R2 ;  /* 0x0064680201007387 */ /* 0x000fe20000100800 */
[----:B------:R-:W-:Y:S02]  /*6ea40*/  STL [R1+0x6464], R29 ;  /* 0x0064641d01007387 */ /* 0x000fe40000100800 */
[----:B------:R-:W-:Y:S02]  /*6ea50*/  STL.64 [R1+0x110], R24 ;  /* 0x0001101801007387 */ /* 0x000fe40000100a00 */
[----:B------:R-:W-:Y:S02]  /*6ea60*/  STL.64 [R1+0x118], R26 ;  /* 0x0001181a01007387 */ /* 0x000fe40000100a00 */
[----:B------:R-:W0:Y:S04]  /*6ea70*/  LDSM.16.M88.4 R24, [R4+0x18000] ;  /* 0x018000000418783b */ /* 0x000e280000000200 */
[----:B0-----:R-:W-:Y:S01]  /*6ea80*/  STL.64 [R1+0x100], R24 ;  /* 0x0001001801007387 */ /* 0x001fe20000100a00 */
[----:B------:R-:W-:Y:S02]  /*6ea90*/  STL.64 [R1+0x108], R26 ;  /* 0x0001081a01007387 */ /* 0x000fe40000100a00 */
[----:B------:R-:W0:Y:S02]  /*6eaa0*/  LDSM.16.M88.4 R24, [R4+0x1a000] ;  /* 0x01a000000418783b */ /* 0x000e240000000200 */
[----:B0-----:R-:W-:Y:S02]  /*6eab0*/  STL.64 [R1+0xf0], R24 ;  /* 0x0000f01801007387 */ /* 0x001fe40000100a00 */
[----:B------:R-:W-:-:S02]  /*6eac0*/  IMAD.MOV.U32 R2, RZ, RZ, R24 ;  /* 0x000000ffff027224 */ /* 0x000fc400078e0018 */
[----:B------:R-:W-:Y:S02]  /*6ead0*/  STL.64 [R1+0xf8], R26 ;  /* 0x0000f81a01007387 */ /* 0x000fe40000100a00 */
[----:B------:R-:W-:Y:S02]  /*6eae0*/  IMAD.MOV.U32 R29, RZ, RZ, R25 ;  /* 0x000000ffff1d7224 */ /* 0x000fe400078e0019 */
[----:B------:R-:W0:Y:S02]  /*6eaf0*/  LDSM.16.M88.4 R24, [R4+0x1c000] ;  /* 0x01c000000418783b */ /* 0x000e240000000200 */
[----:B------:R-:W1:Y:S02]  /*6eb00*/  LDSM.16.M88.4 R4, [R4+0x1e000] ;  /* 0x01e000000404783b */ /* 0x000e640000000200 */
[----:B------:R-:W-:Y:S04]  /*6eb10*/  STL [R1+0x646c], R2 ;  /* 0x00646c0201007387 */ /* 0x000fe80000100800 */
[----:B0-----:R-:W-:Y:S01]  /*6eb20*/  STL.64 [R1+0xe0], R24 ;  /* 0x0000e01801007387 */ /* 0x001fe20000100a00 */
[----:B------:R0:W-:Y:S03]  /*6eb30*/  STL.64 [R1+0xe8], R26 ;  /* 0x0000e81a01007387 */ /* 0x0001e60000100a00 */
[----:B0-----:R-:W4:Y:S01]  /*6eb40*/  LDL.LU.64 R26, [R1+0x65b0] ;  /* 0x0065b000011a7983 */ /* 0x001f220000300a00 */
[----:B------:R-:W4:Y:S02]  /*6eb50*/  LDL.LU.64 R24, [R1+0x65a8] ;  /* 0x0065a80001187983 */ /* 0x000f240000300a00 */
[----:B-1----:R0:W-:Y:S02]  /*6eb60*/  STL.64 [R1+0xd0], R4 ;  /* 0x0000d00401007387 */ /* 0x0021e40000100a00 */
[----:B------:R-:W-:Y:S01]  /*6eb70*/  STL.64 [R1+0xd8], R6 ;  /* 0x0000d80601007387 */ /* 0x000fe20000100a00 */
[----:B0-----:R-:W2:Y:S04]  /*6eb80*/  LDL.LU R5, [R1+0x65a4] ;  /* 0x0065a40001057983 */ /* 0x001ea80000300800 */
[----:B--2---:R-:W0:Y:S01]  /*6eb90*/  LDSM.16.MT88.4 R4, [R5+0x22080] ;  /* 0x022080000504783b */ /* 0x004e220000004200 */
[----:B----4-:R-:W-:Y:S03]  /*6eba0*/  HMMA.16816.F32.BF16 R16, R24, R18, R8 ;  /* 0x000000121810723c */ /* 0x010fe60000041808 */
[----:B0-----:R0:W-:Y:S01]  /*6ebb0*/  STL.64 [R1+0x63c8], R6 ;  /* 0x0063c80601007387 */ /* 0x0011e20000100a00 */
[----:B------:R-:W-:Y:S02]  /*6ebc0*/  STL.64 [R1+0x63c0], R4 ;  /* 0x0063c00401007387 */ /* 0x000fe40000100a00 */
[----:B0-----:R-:W-:-:S02]  /*6ebd0*/  IMAD.MOV.U32 R6, RZ, RZ, R0 ;  /* 0x000000ffff067224 */ /* 0x001fc400078e0000 */
[----:B------:R-:W2:Y:S01]  /*6ebe0*/  LDL.LU R0, [R1+0x65a0] ;  /* 0x0065a00001007983 */ /* 0x000ea20000300800 */
[----:B------:R-:W4:Y:S02]  /*6ebf0*/  LDL.LU R7, [R1+0x7c] ;  /* 0x00007c0001077983 */ /* 0x000f240000300800 */
[----:B------:R-:W2:Y:S11]  /*6ec00*/  LDL.LU.64 R10, [R1+0x6598] ;  /* 0x00659800010a7983 */ /* 0x000eb60000300a00 */
[----:B------:R-:W-:Y:S01]  /*6ec10*/  @!UPT UIADD3 URZ, URZ, URZ, URZ ;  /* 0x0000003f3f3ff290 */ /* 0x000fe2000fffe03f */
[----:B------:R0:W-:Y:S01]  /*6ec20*/  STL.64 [R1+0x8c0], R16 ;  /* 0x0008c01001007387 */ /* 0x0001e20000100a00 */
[----:B------:R1:W-:Y:S04]  /*6ec30*/  STL.64 [R1+0x8c8], R18 ;  /* 0x0008c81201007387 */ /* 0x0003e80000100a00 */
[----:B0-----:R-:W3:Y:S01]  /*6ec40*/  LDL.64 R16, [R1] ;  /* 0x0000000001107983 */ /* 0x001ee20000100a00 */
[C---:B--2---:R-:W-:Y:S01]  /*6ec50*/  HMMA.16816.F32.BF16 R8, R24.reuse, R10, R12 ;  /* 0x0000000a1808723c */ /* 0x044fe2000004180c */
[----:B-1----:R-:W-:Y:S02]  /*6ec60*/  IMAD.MOV.U32 R19, RZ, RZ, R0 ;  /* 0x000000ffff137224 */ /* 0x002fe400078e0000 */
[----:B---3--:R-:W-:Y:S01]  /*6ec70*/  STL.64 [R1+0x64c8], R16 ;  /* 0x0064c81001007387 */ /* 0x008fe20000100a00 */
[----:B------:R-:W2:Y:S02]  /*6ec80*/  LDL.LU R18, [R1+0x98] ;  /* 0x0000980001127983 */ /* 0x000ea40000300800 */
[----:B------:R-:W3:Y:S02]  /*6ec90*/  LDL.LU R0, [R1+0x6590] ;  /* 0x0065900001007983 */ /* 0x000ee40000300800 */
[----:B------:R-:W2:Y:S01]  /*6eca0*/  LDL.LU.64 R14, [R1+0x6588] ;  /* 0x00658800010e7983 */ /* 0x000ea20000300a00 */
[----:B------:R-:W2:Y:S11]  /*6ecb0*/  LDL.LU.64 R12, [R1+0x6580] ;  /* 0x00658000010c7983 */ /* 0x000eb60000300a00 */
[----:B------:R-:W-:Y:S03]  /*6ecc0*/  @!UPT UIADD3 URZ, URZ, URZ, URZ ;  /* 0x0000003f3f3ff290 */ /* 0x000fe6000fffe03f */
        /* <DEDUP_REMOVED lines=11> */
[C---:B--2---:R-:W-:Y:S01]  /*6ed80*/  HMMA.16816.F32.BF16 R16, R24.reuse, R18, R8 ;  /* 0x000000121810723c */ /* 0x044fe20000041808 */
[----:B------:R-:W2:Y:S11]  /*6ed90*/  LDL.LU.64 R10, [R1+0x6550] ;  /* 0x00655000010a7983 */ /* 0x000eb60000300a00 */
[----:B------:R-:W-:Y:S11]  /*6eda0*/  @!UPT UIADD3 URZ, URZ, URZ, URZ ;  /* 0x0000003f3f3ff290 */ /* 0x000ff6000fffe03f */
[----:B------:R0:W-:Y:S01]  /*6edb0*/  STL.64 [R1+0x890], R16 ;  /* 0x0008901001007387 */ /* 0x0001e20000100a00 */
[----:B------:R1:W-:Y:S03]  /*6edc0*/  STL.64 [R1+0x898], R18 ;  /* 0x0008981201007387 */ /* 0x0003e60000100a00 */
[----:B0-----:R-:W3:Y:S01]  /*6edd0*/  LDL.64 R16, [R1+0x10] ;  /* 0x0000100001107983 */ /* 0x001ee20000100a00 */
[----:B-1----:R-:W-:Y:S02]  /*6ede0*/  IMAD.MOV.U32 R18, RZ, RZ, R3 ;  /* 0x000000ffff127224 */ /* 0x002fe400078e0003 */
[----:B------:R-:W-:Y:S01]  /*6edf0*/  IMAD.MOV.U32 R19, RZ, RZ, R28 ;  /* 0x000000ffff137224 */ /* 0x000fe200078e001c */
[C---:B--2---:R-:W-:Y:S01]  /*6ee00*/  HMMA.16816.F32.BF16 R8, R24.reuse, R10, R12 ;  /* 0x0000000a1808723c */ /* 0x044fe2000004180c */
[----:B---3--:R-:W-:Y:S01]  /*6ee10*/  STL.64 [R1+0x64e0], R16 ;  /* 0x0064e01001007387 */ /* 0x008fe20000100a00 */
[----:B------:R-:W2:Y:S02]  /*6ee20*/  LDL.LU R3, [R1+0x654c] ;  /* 0x00654c0001037983 */ /* 0x000ea40000300800 */
[----:B------:R-:W3:Y:S02]  /*6ee30*/  LDL.LU R28, [R1+0x6548] ;  /* 0x00654800011c7983 */ /* 0x000ee40000300800 */
[----:B------:R-:W4:Y:S01]  /*6ee40*/  LDL.LU.64 R14, [R1+0x6540] ;  /* 0x00654000010e7983 */ /* 0x000f220000300a00 */
[----:B------:R-:W4:Y:S11]  /*6ee50*/  LDL.LU.64 R12, [R1+0x6538] ;  /* 0x00653800010c7983 */ /* 0x000f360000300a00 */
[----:B------:R-:W-:Y:S05]  /*6ee60*/  @!UPT UIADD3 URZ, URZ, URZ, URZ ;  /* 0x0000003f3f3ff290 */ /* 0x000fea000fffe03f */
[----:B------:R-:W-:Y:S02]  /*6ee70*/  STL.64 [R1+0x870], R8 ;  /* 0x0008700801007387 */ /* 0x000fe40000100a00 */
[----:B------:R0:W-:Y:S02]  /*6ee80*/  STL.64 [R1+0x878], R10 ;  /* 0x0008780a01007387 */ /* 0x0001e40000100a00 */
[----:B0-----:R-:W2:Y:S01]  /*6ee90*/  LDL.LU.64 R10, [R1+0x6530] ;  /* 0x00653000010a7983 */ /* 0x001ea20000300a00 */
[----:B------:R-:W2:Y:S01]  /*6eea0*/  LDL.LU.64 R8, [R1+0x6528] ;  /* 0x0065280001087983 */ /* 0x000ea20000300a00 */
[C---:B----4-:R-:W-:Y:S02]  /*6eeb0*/  HMMA.16816.F32.BF16 R4, R24.reuse, R6, R12 ;  /* 0x000000061804723c */ /* 0x050fe4000004180c */
[----:B------:R-:W2:Y:S11]  /*6eec0*/  LDL.LU.64 R14, [R1+0x6520] ;  /* 0x00652000010e7983 */ /* 0x000eb60000300a00 */
[----:B------:R-:W-:Y:S10]  /*6eed0*/  @!UPT UIADD3 URZ, URZ, URZ, URZ ;  /* 0x0000003f3f3ff290 */ /* 0x000ff4000fffe03f */
[----:B------:R0:W-:Y:S01]  /*6eee0*/  STL.64 [R1+0x860], R4 ;  /* 0x0008600401007387 */ /* 0x0001e20000100a00 */
[----:B------:R1:W-:Y:S03]  /*6eef0*/  STL.64 [R1+0x868], R6 ;  /* 0x0008680601007387 */ /* 0x0003e60000100a00 */
[----:B0-----:R-:W4:Y:S01]  /*6ef00*/  LDL.LU R4, [R1+0x4f0] ;  /* 0x0004f00001047983 */ /* 0x001f220000300800 */
[----:B------:R-:W4:Y:S02]  /*6ef10*/  LDL.LU R5, [R1+0x4f4] ;  /* 0x0004f40001057983 */ /* 0x000f240000300800 */
[----:B-1----:R-:W4:Y:S02]  /*6ef20*/  LDL.LU R6, [R1+0x4f8] ;  /* 0x0004f80001067983 */ /* 0x002f240000300800 */
[----:B------:R-:W4:Y:S01]  /*6ef30*/  LDL.LU R7, [R1+0x4fc] ;  /* 0x0004fc0001077983 */ /* 0x000f220000300800 */
[C---:B--2---:R-:W-:Y:S01]  /*6ef40*/  HMMA.16816.F32.BF16 R12, R24.reuse, R14, R8 ;  /* 0x0000000e180c723c */ /* 0x044fe20000041808 */
[----:B------:R-:W2:Y:S01]  /*6ef50*/  LDL.LU.64 R10, [R1+0x6518] ;  /* 0x00651800010a7983 */ /* 0x000ea20000300a00 */
[----:B------:R-:W2:Y:S11]  /*6ef60*/  LDL.LU.64 R8, [R1+0x6510] ;  /* 0x0065100001087983 */ /* 0x000eb60000300a00 */
[----:B------:R-:W-:Y:S10]  /*6ef70*/  @!UPT UIADD3 URZ, URZ, URZ, URZ ;  /* 0x0000003f3f3ff290 */ /* 0x000ff4000fffe03f */
[----:B------:R-:W-:Y:S01]  /*6ef80*/  STL.64 [R1+0x850], R12 ;  /* 0x0008500c01007387 */ /* 0x000fe20000100a00 */
[----:B------:R0:W-:Y:S03]  /*6ef90*/  STL.64 [R1+0x858], R14 ;  /* 0x0008580e01007387 */ /* 0x0001e60000100a00 */
[----:B0-----:R-:W2:Y:S01]  /*6efa0*/  LDL.LU.64 R14, [R1+0x6508] ;  /* 0x00650800010e7983 */ /* 0x001ea20000300a00 */
[C---:B------:R-:W-:Y:S01]  /*6efb0*/  HMMA.16816.F32.BF16 R16, R24.reuse, R18, R20 ;  /* 0x000000121810723c */ /* 0x040fe20000041814 */
[----:B------:R-:W4:Y:S02]  /*6efc0*/  LDL.LU.64 R22, [R1+0x6500] ;  /* 0x0065000001167983 */ /* 0x000f240000300a00 */
[----:B------:R-:W4:Y:S01]  /*6efd0*/  LDL.LU.64 R20, [R1+0x64f8] ;  /* 0x0064f80001147983 */ /* 0x000f220000300a00 */
[----:B------:R-:W3:Y:S11]  /*6efe0*/  LDL.LU R12, [R1+0x4c0] ;  /* 0x0004c000010c7983 */ /* 0x000ef60000300800 */
[----:B------:R-:W-:Y:S08]  /*6eff0*/  @!UPT UIADD3 URZ, URZ, URZ, URZ ;  /* 0x0000003f3f3ff290 */ /* 0x000ff0000fffe03f */
[----:B------:R-:W-:Y:S01]  /*6f000*/  STL.64 [R1+0x840], R16 ;  /* 0x0008401001007387 */ /* 0x000fe20000100a00 */
[----:B------:R-:W-:Y:S01]  /*6f010*/  STL.64 [R1+0x848], R18 ;  /* 0x0008481201007387 */ /* 0x000fe20000100a00 */
[----:B--2---:R-:W-:Y:S11]  /*6f020*/  HMMA.16816.F32.BF16 R8, R24, R14, R8 ;  /* 0x0000000e1808723c */ /* 0x004ff60000041808 */
[----:B------:R-:W-:Y:S11]  /*6f030*/  @!UPT UIADD3 URZ, URZ, URZ, URZ ;  /* 0x0000003f3f3ff290 */ /* 0x000ff6000fffe03f */
[----:B------:R-:W-:Y:S01]  /*6f040*/  @!UPT UIADD3 URZ, URZ, URZ, URZ ;  /* 0x0000003f3f3ff290 */ /* 0x000fe2000fffe03f */
[----:B------:R-:W-:Y:S01]  /*6f050*/  STL.64 [R1+0x500], R8 ;  /* 0x0005000801007387 */ /* 0x000fe20000100a00 */
[----:B------:R-:W-:Y:S02]  /*6f060*/  STL.64 [R1+0x508], R10 ;  /* 0x0005080a01007387 */ /* 0x000fe40000100a00 */
[----:B------:R-:W3:Y:S02]  /*6f070*/  LDL.LU R13, [R1+0x4c4] ;  /* 0x0004c400010d7983 */ /* 0x000ee40000300800 */
[----:B------:R-:W2:Y:S01]  /*6f080*/  LDL.LU R14, [R1+0x4c8] ;  /* 0x0004c800010e7983 */ /* 0x000ea20000300800 */
[----:B------:R-:W2:Y:S04]  /*6f090*/  LDL.LU R15, [R1+0x4cc] ;  /* 0x0004cc00010f7983 */ /* 0x000ea80000300800 */
[----:B--2---:R-:W-:Y:S01]  /*6f0a0*/  STL.64 [R1+0x64c0], R14 ;  /* 0x0064c00e01007387 */ /* 0x004fe20000100a00 */
        /* <DEDUP_REMOVED lines=13> */
[----:B0-----:R-:W4:Y:S01]  /*6f180*/  LDL.64 R12, [R1+0x20] ;  /* 0x00002000010c7983 */ /* 0x001f220000100a00 */
[----:B------:R-:W2:Y:S02]  /*6f190*/  LDL.LU R24, [R1+0x4a0] ;  /* 0x0004a00001187983 */ /* 0x000ea40000300800 */
[----:B------:R-:W2:Y:S02]  /*6f1a0*/  LDL.LU R25, [R1+0x4a4] ;  /* 0x0004a40001197983 */ /* 0x000ea40000300800 */
[----:B------:R-:W2:Y:S01]  /*6f1b0*/  LDL.LU R26, [R1+0x4a8] ;  /* 0x0004a800011a7983 */ /* 0x000ea20000300800 */
[----:B------:R-:W2:Y:S01]  /*6f1c0*/  LDL.LU R27, [R1+0x4ac] ;  /* 0x0004ac00011b7983 */ /* 0x000ea20000300800 */
[----:B------:R-:W3:Y:S02]  /*6f1d0*/  LDL.LU R8, [R1+0x4b0] ;  /* 0x0004b00001087983 */ /* 0x000ee40000300800 */
[----:B------:R-:W3:Y:S02]  /*6f1e0*/  LDL.LU R9, [R1+0x4b4] ;  /* 0x0004b40001097983 */ /* 0x000ee40000300800 */
[----:B------:R-:W2:Y:S01]  /*6f1f0*/  LDL.LU.64 R14, [R1+0x64f0] ;  /* 0x0064f000010e7983 */ /* 0x000ea20000300a00 */
[----:B----4-:R-:W-:Y:S07]  /*6f200*/  HMMA.16816.F32.BF16 R16, R20, R12, R4 ;  /* 0x0000000c1410723c */ /* 0x010fee0000041804 */
[----:B------:R-:W-:-:S02]  /*6f210*/  IMAD.MOV.U32 R5, RZ, RZ, R12 ;  /* 0x000000ffff057224 */ /* 0x000fc400078e000c */
[----:B------:R-:W-:Y:S02]  /*6f220*/  IMAD.MOV.U32 R4, RZ, RZ, R13 ;  /* 0x000000ffff047224 */ /* 0x000fe400078e000d */
[----:B------:R-:W2:Y:S11]  /*6f230*/  LDL.LU.64 R12, [R1+0x64e8] ;  /* 0x0064e800010c7983 */ /* 0x000eb60000300a00 */
[----:B------:R-:W-:Y:S01]  /*6f240*/  @!UPT UIADD3 URZ, URZ, URZ, URZ ;  /* 0x0000003f3f3ff290 */ /* 0x000fe2000fffe03f */
[----:B------:R0:W-:Y:S04]  /*6f250*/  STL.64 [R1+0x4f0], R16 ;  /* 0x0004f01001007387 */ /* 0x0001e80000100a00 */
[----:B0-----:R-:W2:Y:S01]  /*6f260*/  LDL.LU.64 R16, [R1+0x64e0] ;  /* 0x0064e00001107983 */ /* 0x001ea20000300a00 */
[----:B------:R-:W-:Y:S02]  /*6f270*/  IMAD.MOV.U32 R11, RZ, RZ, R3 ;  /* 0x000000ffff0b7224 */ /* 0x000fe400078e0003 */
[----:B------:R-:W-:Y:S02]  /*6f280*/  IMAD.MOV.U32 R10, RZ, RZ, R28 ;  /* 0x000000ffff0a7224 */ /* 0x000fe400078e001c */
[----:B------:R-:W-:Y:S02]  /*6f290*/  IMAD.MOV.U32 R3, RZ, RZ, R19 ;  /* 0x000000ffff037224 */ /* 0x000fe400078e0013 */
[----:B------:R-:W-:-:S03]  /*6f2a0*/  IMAD.MOV.U32 R28, RZ, RZ, R18 ;  /* 0x000000ffff1c7224 */ /* 0x000fc600078e0012 */
[----:B------:R0:W-:Y:S02]  /*6f2b0*/  STL [R1+0x5bcc], R3 ;  /* 0x005bcc0301007387 */ /* 0x0001e40000100800 */
[----:B------:R-:W-:Y:S01]  /*6f2c0*/  STL [R1+0x5bc8], R28 ;  /* 0x005bc81c01007387 */ /* 0x000fe20000100800 */
[C---:B--2---:R-:W-:Y:S01]  /*6f2d0*/  HMMA.16816.F32.BF16 R12, R20.reuse, R16, R12 ;  /* 0x00000010140c723c */ /* 0x044fe2000004180c */
[----:B------:R-:W-:Y:S02]  /*6f2e0*/  IMAD.MOV.U32 R6, RZ, RZ, R16 ;  /* 0x000000ffff067224 */ /* 0x000fe400078e0010 */
[----:B0-----:R-:W-:Y:S11]  /*6f2f0*/  IMAD.MOV.U32 R3, RZ, RZ, R17 ;  /* 0x000000ffff037224 */ /* 0x001ff600078e0011 */
[----:B------:R-:W-:Y:S09]  /*6f300*/  @!UPT UIADD3 URZ, URZ, URZ, URZ ;  /* 0x0000003f3f3ff290 */ /* 0x000ff2000fffe03f */
        /* <DEDUP_REMOVED lines=14> */
[----:B------:R-:W2:Y:S01]  /*6f3f0*/  LDL.LU.64 R16, [R1+0x64a8] ;  /* 0x0064a80001107983 */ /* 0x000ea20000300a00 */
[----:B------:R-:W-:Y:S01]  /*6f400*/  STL.64 [R1+0x6478], R6 ;  /* 0x0064780601007387 */ /* 0x000fe20000100a00 */
[----:B------:R0:W-:Y:S03]  /*6f410*/  STL.64 [R1+0x6470], R4 ;  /* 0x0064700401007387 */ /* 0x0001e60000100a00 */
[----:B0-----:R-:W3:Y:S01]  /*6f420*/  LDL.LU R4, [R1+0x820] ;  /* 0x0008200001047983 */ /* 0x001ee20000300800 */
[----:B------:R-:W3:Y:S02]  /*6f430*/  LDL.LU R5, [R1+0x824] ;  /* 0x0008240001057983 */ /* 0x000ee40000300800 */
[----:B------:R-:W3:Y:S02]  /*6f440*/  LDL.LU R6, [R1+0x828] ;  /* 0x0008280001067983 */ /* 0x000ee40000300800 */
[----:B------:R-:W3:Y:S01]  /*6f450*/  LDL.LU R7, [R1+0x82c] ;  /* 0x00082c0001077983 */ /* 0x000ee20000300800 */
[C---:B--2---:R-:W-:Y:S01]  /*6f460*/  HMMA.16816.F32.BF16 R12, R20.reuse, R16, R12 ;  /* 0x00000010140c723c */ /* 0x044fe2000004180c */
[----:B---3--:R-:W-:Y:S01]  /*6f470*/  STL.64 [R1+0x6488], R6 ;  /* 0x0064880601007387 */ /* 0x008fe20000100a00 */
[----:B------:R0:W-:Y:S03]  /*6f480*/  STL.64 [R1+0x6480], R4 ;  /* 0x0064800401007387 */ /* 0x0001e60000100a00 */
[----:B0-----:R-:W2:Y:S11]  /*6f490*/  LDL.64 R4, [R1+0x30] ;  /* 0x0000300001047983 */ /* 0x001eb60000100a00 */
[----:B------:R-:W-:Y:S07]  /*6f4a0*/  @!UPT UIADD3 URZ, URZ, URZ, URZ ;  /* 0x0000003f3f3ff290 */ /* 0x000fee000fffe03f */
[----:B------:R0:W-:Y:S02]  /*6f4b0*/  STL.64 [R1+0x4c0], R12 ;  /* 0x0004c00c01007387 */ /* 0x0001e40000100a00 */
[----:B------:R-:W-:Y:S01]  /*6f4c0*/  STL.64 [R1+0x4c8], R14 ;  /* 0x0004c80e01007387 */ /* 0x000fe20000100a00 */
[----:B0-----:R-:W3:Y:S01]  /*6f4d0*/  LDL.LU.64 R12, [R1+0x64a0] ;  /* 0x0064a000010c7983 */ /* 0x001ee20000300a00 */
[----:B----4-:R-:W-:Y:S02]  /*6f4e0*/  STL.64 [R1+0x6378], R18 ;  /* 0x0063781201007387 */ /* 0x010fe40000100a00 */
[----:B------:R0:W-:Y:S02]  /*6f4f0*/  STL.64 [R1+0x6370], R16 ;  /* 0x0063701001007387 */ /* 0x0001e40000100a00 */
[----:B0-----:R-:W4:Y:S01]  /*6f500*/  LDL.64 R16, [R1+0x140] ;  /* 0x0001400001107983 */ /* 0x001f220000100a00 */
[C---:B---3--:R-:W-:Y:S03]  /*6f510*/  HMMA.16816.F32.BF16 R8, R20.reuse, R12, R8 ;  /* 0x0000000c1408723c */ /* 0x048fe60000041808 */
[----:B----4-:R0:W-:Y:S04]  /*6f520*/  STL.64 [R1+0x6490], R16 ;  /* 0x0064901001007387 */ /* 0x0101e80000100a00 */
[----:B0-----:R-:W3:Y:S01]  /*6f530*/  LDL.LU R16, [R1+0x9c0] ;  /* 0x0009c00001107983 */ /* 0x001ee20000300800 */
[----:B------:R-:W3:Y:S02]  /*6f540*/  LDL.LU R17, [R1+0x9c4] ;  /* 0x0009c40001117983 */ /* 0x000ee40000300800 */
[----:B------:R-:W3:Y:S02]  /*6f550*/  LDL.LU R18, [R1+0x9c8] ;  /* 0x0009c80001127983 */ /* 0x000ee40000300800 */
[----:B------:R-:W3:Y:S11]  /*6f560*/  LDL.LU R19, [R1+0x9cc] ;  /* 0x0009cc0001137983 */ /* 0x000ef60000300800 */
[----:B------:R0:W-:Y:S01]  /*6f570*/  STL.64 [R1+0x4b0], R8 ;  /* 0x0004b00801007387 */ /* 0x0001e20000100a00 */
[----:B------:R-:W-:Y:S03]  /*6f580*/  STL.64 [R1+0x4b8], R10 ;  /* 0x0004b80a01007387 */ /* 0x000fe60000100a00 */
[----:B0-----:R-:W4:Y:S01]  /*6f590*/  LDL.LU.64 R8, [R1+0x6498] ;  /* 0x0064980001087983 */ /* 0x001f220000300a00 */
[----:B--2---:R-:W-:Y:S01]  /*6f5a0*/  IMAD.MOV.U32 R28, RZ, RZ, R5 ;  /* 0x000000ffff1c7224 */ /* 0x004fe200078e0005 */
[C---:B----4-:R-:W-:Y:S08]  /*6f5b0*/  HMMA.16816.F32.BF16 R24, R20.reuse, R8, R24 ;  /* 0x000000081418723c */ /* 0x050ff00000041818 */
[C---:B---3--:R-:W-:Y:S11]  /*6f5c0*/  HMMA.16816.F32.BF16 R16, R20.reuse, R4, R16 ;  /* 0x000000041410723c */ /* 0x048ff60000041810 */
[----:B------:R-:W-:Y:S04]  /*6f5d0*/  @!UPT UIADD3 URZ, URZ, URZ, URZ ;  /* 0x0000003f3f3ff290 */ /* 0x000fe8000fffe03f */
[----:B------:R-:W-:Y:S01]  /*6f5e0*/  STL.64 [R1+0x4a0], R24 ;  /* 0x0004a01801007387 */ /* 0x000fe20000100a00 */
[----:B------:R-:W-:Y:S02]  /*6f5f0*/  IMAD.MOV.U32 R14, RZ, RZ, R26 ;  /* 0x000000ffff0e7224 */ /* 0x000fe400078e001a */
[----:B------:R-:W-:Y:S02]  /*6f600*/  IMAD.MOV.U32 R15, RZ, RZ, R27 ;  /* 0x000000ffff0f7224 */ /* 0x000fe400078e001b */
[----:B------:R-:W0:Y:S04]  /*6f610*/  LDSM.16.MT88.4 R24, [R0+0x22000] ;  /* 0x022000000018783b */ /* 0x000e280000004200 */
[----:B------:R-:W-:Y:S01]  /*6f620*/  STL [R1+0x5aac], R15 ;  /* 0x005aac0f01007387 */ /* 0x000fe20000100800 */
[----:B------:R-:W-:Y:S02]  /*6f630*/  STL [R1+0x5aa8], R14 ;  /* 0x005aa80e01007387 */ /* 0x000fe40000100800 */
[----:B------:R1:W-:Y:S02]  /*6f640*/  STL.64 [R1+0x6440], R12 ;  /* 0x0064400c01007387 */ /* 0x0003e40000100a00 */
[----:B-1----:R-:W2:Y:S01]  /*6f650*/  LDL.LU R12, [R1+0x810] ;  /* 0x00081000010c7983 */ /* 0x002ea20000300800 */
[----:B------:R-:W2:Y:S02]  /*6f660*/  LDL.LU R13, [R1+0x814] ;  /* 0x00081400010d7983 */ /* 0x000ea40000300800 */
[----:B------:R-:W2:Y:S02]  /*6f670*/  LDL.LU R14, [R1+0x818] ;  /* 0x00081800010e7983 */ /* 0x000ea40000300800 */
[----:B------:R-:W2:Y:S01]  /*6f680*/  LDL.LU R15, [R1+0x81c] ;  /* 0x00081c00010f7983 */ /* 0x000ea20000300800 */
[----:B------:R-:W-:Y:S04]  /*6f690*/  STL [R1+0x6340], R0 ;  /* 0x0063400001007387 */ /* 0x000fe80000100800 */
[----:B0-----:R-:W-:Y:S01]  /*6f6a0*/  STL.64 [R1+0x6280], R26 ;  /* 0x0062801a01007387 */ /* 0x001fe20000100a00 */
[----:B------:R0:W-:Y:S03]  /*6f6b0*/  STL.64 [R1+0x6278], R24 ;  /* 0x0062781801007387 */ /* 0x0001e60000100a00 */
[----:B0-----:R-:W3:Y:S01]  /*6f6c0*/  LDL.64 R24, [R1+0x150] ;  /* 0x0001500001187983 */ /* 0x001ee20000100a00 */
[----:B------:R0:W-:Y:S02]  /*6f6d0*/  STL.64 [R1+0x830], R16 ;  /* 0x0008301001007387 */ /* 0x0001e40000100a00 */
[----:B------:R-:W-:Y:S01]  /*6f6e0*/  STL.64 [R1+0x838], R18 ;  /* 0x0008381201007387 */ /* 0x000fe20000100a00 */
[----:B0-----:R-:W2:Y:S01]  /*6f6f0*/  LDL.LU.64 R16, [R1+0x6490] ;  /* 0x0064900001107983 */ /* 0x001ea20000300a00 */
[----:B------:R-:W3:Y:S02]  /*6f700*/  LDL.LU.64 R6, [R1+0x6488] ;  /* 0x0064880001067983 */ /* 0x000ee40000300a00 */
[----:B------:R-:W3:Y:S02]  /*6f710*/  LDL.LU.64 R4, [R1+0x6480] ;  /* 0x0064800001047983 */ /* 0x000ee40000300a00 */
[----:B------:R-:W-:Y:S01]  /*6f720*/  STL [R1+0x6344], R28 ;  /* 0x0063441c01007387 */ /* 0x000fe20000100800 */
[C---:B---3--:R-:W-:Y:S08]  /*6f730*/  HMMA.16816.F32.BF16 R4, R20.reuse, R24, R4 ;  /* 0x000000181404723c */ /* 0x048ff00000041804 */
[----:B--2---:R-:W-:Y:S01]  /*6f740*/  HMMA.16816.F32.BF16 R12, R20, R16, R12 ;  /* 0x00000010140c723c */ /* 0x004fe2000004180c */
[----:B------:R-:W-:Y:S11]  /*6f750*/  IMAD.MOV.U32 R0, RZ, RZ, R25 ;  /* 0x000000ffff007224 */ /* 0x000ff600078e0019 */
[----:B------:R-:W-:Y:S03]  /*6f760*/  @!UPT UIADD3 URZ, URZ, URZ, URZ ;  /* 0x0000003f3f3ff290 */ /* 0x000fe6000fffe03f */
[----:B------:R-:W-:Y:S01]  /*6f770*/  STL.64 [R1+0x820], R4 ;  /* 0x0008200401007387 */ /* 0x000fe20000100a00 */
[----:B------:R0:W-:Y:S03]  /*6f780*/  STL.64 [R1+0x828], R6 ;  /* 0x0008280601007387 */ /* 0x0001e60000100a00 */
[----:B0-----:R-:W2:Y:S01]  /*6f790*/  LDL.LU.64 R6, [R1+0x6478] ;  /* 0x0064780001067983 */ /* 0x001ea20000300a00 */
[----:B------:R-:W3:Y:S02]  /*6f7a0*/  LDL.LU.64 R4, [R1+0x6470] ;  /* 0x0064700001047983 */ /* 0x000ee40000300a00 */
[----:B------:R-:W-:Y:S02]  /*6f7b0*/  STL [R1+0x6348], R0 ;  /* 0x0063480001007387 */ /* 0x000fe40000100800 */
[----:B------:R-:W-:Y:S01]  /*6f7c0*/  STL.64 [R1+0x810], R12 ;  /* 0x0008100c01007387 */ /* 0x000fe20000100a00 */
[----:B------:R-:W4:Y:S01]  /*6f7d0*/  LDL.LU R24, [R1+0x250] ;  /* 0x0002500001187983 */ /* 0x000f220000300800 */
[----:B------:R-:W4:Y:S02]  /*6f7e0*/  LDL.LU R25, [R1+0x254] ;  /* 0x0002540001197983 */ /* 0x000f240000300800 */
[----:B------:R-:W2:Y:S02]  /*6f7f0*/  LDL.LU R26, [R1+0x258] ;  /* 0x00025800011a7983 */ /* 0x000ea40000300800 */
[----:B------:R-:W2:Y:S02]  /*6f800*/  LDL.LU R27, [R1+0x25c] ;  /* 0x00025c00011b7983 */ /* 0x000ea40000300800 */
[----:B--2---:R-:W-:Y:S01]  /*6f810*/  STL.64 [R1+0x6368], R26 ;  /* 0x0063681a01007387 */ /* 0x004fe20000100a00 */
[----:B----4-:R0:W-:Y:S03]  /*6f820*/  STL.64 [R1+0x6360], R24 ;  /* 0x0063601801007387 */ /* 0x0101e60000100a00 */
[----:B0-----:R-:W2:Y:S01]  /*6f830*/  LDL.LU R24, [R1+0x270] ;  /* 0x0002700001187983 */ /* 0x001ea20000300800 */
[----:B------:R-:W2:Y:S02]  /*6f840*/  LDL.LU R25, [R1+0x274] ;  /* 0x0002740001197983 */ /* 0x000ea40000300800 */
[----:B------:R-:W4:Y:S02]  /*6f850*/  LDL.LU R26, [R1+0x278] ;  /* 0x00027800011a7983 */ /* 0x000f240000300800 */
[----:B------:R-:W4:Y:S02]  /*6f860*/  LDL.LU R27, [R1+0x27c] ;  /* 0x00027c00011b7983 */ /* 0x000f240000300800 */
[----:B------:R-:W-:-:S02]  /*6f870*/  IMAD.MOV.U32 R28, RZ, RZ, R17 ;  /* 0x000000ffff1c7224 */ /* 0x000fc400078e0011 */
[----:B------:R-:W-:Y:S02]  /*6f880*/  IMAD.MOV.U32 R16, RZ, RZ, R2 ;  /* 0x000000ffff107224 */ /* 0x000fe400078e0002 */
[----:B------:R-:W-:Y:S01]  /*6f890*/  IMAD.MOV.U32 R17, RZ, RZ, R7 ;  /* 0x000000ffff117224 */ /* 0x000fe200078e0007 */
[----:B----4-:R-:W-:Y:S01]  /*6f8a0*/  STL.64 [R1+0x6388], R26 ;  /* 0x0063881a01007387 */ /* 0x010fe20000100a00 */
[----:B--2---:R-:W-:Y:S02]  /*6f8b0*/  STL.64 [R1+0x6380], R24 ;  /* 0x0063801801007387 */ /* 0x004fe40000100a00 */
[----:B------:R-:W2:Y:S02]  /*6f8c0*/  LDL.LU R2, [R1+0x646c] ;  /* 0x00646c0001027983 */ /* 0x000ea40000300800 */
[----:B------:R0:W-:Y:S02]  /*6f8d0*/  STL.64 [R1+0x6390], R16 ;  /* 0x0063901001007387 */ /* 0x0001e40000100a00 */
[----:B0-----:R-:W-:-:S02]  /*6f8e0*/  IMAD.MOV.U32 R16, RZ, RZ, R6 ;  /* 0x000000ffff107224 */ /* 0x001fc400078e0006 */
[----:B------:R-:W-:-:S05]  /*6f8f0*/  IMAD.MOV.U32 R17, RZ, RZ, R3 ;  /* 0x000000ffff117224 */ /* 0x000fca00078e0003 */
[----:B------:R3:W-:Y:S01]  /*6f900*/  STL.64 [R1+0x63a8], R16 ;  /* 0x0063a81001007387 */ /* 0x0007e20000100a00 */
[----:B------:R-:W4:Y:S02]  /*6f910*/  LDL.LU R24, [R1+0x280] ;  /* 0x0002800001187983 */ /* 0x000f240000300800 */
[----:B------:R-:W4:Y:S02]  /*6f920*/  LDL.LU R25, [R1+0x284] ;  /* 0x0002840001197983 */ /* 0x000f240000300800 */
[----:B------:R-:W2:Y:S01]  /*6f930*/  LDL.LU R26, [R1+0x288] ;  /* 0x00028800011a7983 */ /* 0x000ea20000300800 */
[----:B------:R-:W2:Y:S01]  /*6f940*/  LDL.LU R27, [R1+0x28c] ;  /* 0x00028c00011b7983 */ /* 0x000ea20000300800 */
[----:B---3--:R-:W-:Y:S02]  /*6f950*/  IMAD.MOV.U32 R16, RZ, RZ, R5 ;  /* 0x000000ffff107224 */ /* 0x008fe400078e0005 */
[----:B------:R-:W-:-:S05]  /*6f960*/  IMAD.MOV.U32 R17, RZ, RZ, R4 ;  /* 0x000000ffff117224 */ /* 0x000fca00078e0004 */
[----:B------:R0:W-:Y:S04]  /*6f970*/  STL.64 [R1+0x63d0], R16 ;  /* 0x0063d01001007387 */ /* 0x0001e80000100a00 */
[----:B0-----:R-:W3:Y:S01]  /*6f980*/  LDL.LU R16, [R1+0x490] ;  /* 0x0004900001107983 */ /* 0x001ee20000300800 */
[----:B------:R-:W3:Y:S02]  /*6f990*/  LDL.LU R17, [R1+0x494] ;  /* 0x0004940001117983 */ /* 0x000ee40000300800 */
[----:B------:R-:W2:Y:S02]  /*6f9a0*/  LDL.LU R18, [R1+0x498] ;  /* 0x0004980001127983 */ /* 0x000ea40000300800 */
[----:B------:R-:W2:Y:S02]  /*6f9b0*/  LDL.LU R19, [R1+0x49c] ;  /* 0x00049c0001137983 */ /* 0x000ea40000300800 */
[----:B--2---:R-:W-:Y:S01]  /*6f9c0*/  STL.64 [R1+0x63e0], R18 ;  /* 0x0063e01201007387 */ /* 0x004fe20000100a00 */
[----:B---3--:R0:W-:Y:S03]  /*6f9d0*/  STL.64 [R1+0x63d8], R16 ;  /* 0x0063d81001007387 */ /* 0x0081e60000100a00 */
[----:B0-----:R-:W2:Y:S04]  /*6f9e0*/  LDL.64 R16, [R1+0xe0] ;  /* 0x0000e00001107983 */ /* 0x001ea80000100a00 */
[----:B--2---:R0:W-:Y:S02]  /*6f9f0*/  STL.64 [R1+0x63f0], R16 ;  /* 0x0063f01001007387 */ /* 0x0041e40000100a00 */
[----:B0-----:R-:W-:-:S02]  /*6fa00*/  IMAD.MOV.U32 R16, RZ, RZ, R2 ;  /* 0x000000ffff107224 */ /* 0x001fc400078e0002 */
[----:B------:R-:W-:Y:S01]  /*6fa10*/  IMAD.MOV.U32 R17, RZ, RZ, R29 ;  /* 0x000000ffff117224 */ /* 0x000fe200078e001d */
[----:B------:R-:W2:Y:S01]  /*6fa20*/  LDL.LU R2, [R1+0x6468] ;  /* 0x0064680001027983 */ /* 0x000ea20000300800 */
[----:B------:R-:W3:Y:S03]  /*6fa30*/  LDL.LU R29, [R1+0x6464] ;  /* 0x00646400011d7983 */ /* 0x000ee60000300800 */
[----:B------:R-:W-:Y:S01]  /*6fa40*/  STL.64 [R1+0x6408], R16 ;  /* 0x0064081001007387 */ /* 0x000fe20000100a00 */
[----:B------:R-:W2:Y:S03]  /*6fa50*/  LDL.64 R4, [R1+0xd0] ;  /* 0x0000d00001047983 */ /* 0x000ea60000100a00 */
[----:B--2---:R0:W-:Y:S04]  /*6fa60*/  STL.64 [R1+0x63e8], R4 ;  /* 0x0063e80401007387 */ /* 0x0041e80000100a00 */
[----:B0-----:R-:W2:Y:S01]  /*6fa70*/  LDL.LU R4, [R1+0x7b0] ;  /* 0x0007b00001047983 */ /* 0x001ea20000300800 */
[----:B------:R-:W2:Y:S02]  /*6fa80*/  LDL.LU R5, [R1+0x7b4] ;  /* 0x0007b40001057983 */ /* 0x000ea40000300800 */
[----:B------:R-:W2:Y:S02]  /*6fa90*/  LDL.LU R6, [R1+0x7b8] ;  /* 0x0007b80001067983 */ /* 0x000ea40000300800 */
[----:B------:R-:W2:Y:S01]  /*6faa0*/  LDL.LU R7, [R1+0x7bc] ;  /* 0x0007bc0001077983 */ /* 0x000ea20000300800 */
[----:B------:R-:W2:Y:S04]  /*6fab0*/  LDL.64 R16, [R1+0x100] ;  /* 0x0001000001107983 */ /* 0x000ea80000100a00 */
[----:B--2---:R-:W-:Y:S01]  /*6fac0*/  STL.64 [R1+0x6420], R16 ;  /* 0x0064201001007387 */ /* 0x004fe20000100a00 */
[----:B------:R-:W-:Y:S02]  /*6fad0*/  STL.64 [R1+0x6400], R6 ;  /* 0x0064000601007387 */ /* 0x000fe40000100a00 */
[----:B------:R0:W-:Y:S02]  /*6fae0*/  STL.64 [R1+0x63f8], R4 ;  /* 0x0063f80401007387 */ /* 0x0001e40000100a00 */
[----:B0-----:R-:W2:Y:S01]  /*6faf0*/  LDL.LU R4, [R1+0x7c0] ;  /* 0x0007c00001047983 */ /* 0x001ea20000300800 */
[----:B------:R-:W2:Y:S02]  /*6fb00*/  LDL.LU R5, [R1+0x7c4] ;  /* 0x0007c40001057983 */ /* 0x000ea40000300800 */
[----:B------:R-:W2:Y:S02]  /*6fb10*/  LDL.LU R6, [R1+0x7c8] ;  /* 0x0007c80001067983 */ /* 0x000ea40000300800 */
[----:B------:R-:W2:Y:S01]  /*6fb20*/  LDL.LU R7, [R1+0x7cc] ;  /* 0x0007cc0001077983 */ /* 0x000ea20000300800 */
[----:B------:R-:W2:Y:S01]  /*6fb30*/  LDL.64 R16, [R1+0x110] ;  /* 0x0001100001107983 */ /* 0x000ea20000100a00 */
[----:B------:R-:W-:-:S02]  /*6fb40*/  IMAD.MOV.U32 R10, RZ, RZ, R14 ;  /* 0x000000ffff0a7224 */ /* 0x000fc400078e000e */
[----:B------:R-:W-:Y:S01]  /*6fb50*/  IMAD.MOV.U32 R11, RZ, RZ, R15 ;  /* 0x000000ffff0b7224 */ /* 0x000fe200078e000f */
[----:B--2---:R3:W-:Y:S02]  /*6fb60*/  STL.64 [R1+0x6438], R16 ;  /* 0x0064381001007387 */ /* 0x0047e40000100a00 */
[----:B---3--:R-:W-:Y:S02]  /*6fb70*/  IMAD.MOV.U32 R16, RZ, RZ, R29 ;  /* 0x000000ffff107224 */ /* 0x008fe400078e001d */
[----:B------:R-:W-:Y:S01]  /*6fb80*/  IMAD.MOV.U32 R17, RZ, RZ, R2 ;  /* 0x000000ffff117224 */ /* 0x000fe200078e0002 */
[----:B------:R-:W2:Y:S04]  /*6fb90*/  LDL.LU R29, [R1+0x6460] ;  /* 0x00646000011d7983 */ /* 0x000ea80000300800 */
[----:B------:R0:W-:Y:S04]  /*6fba0*/  STL.64 [R1+0x6448], R16 ;  /* 0x0064481001007387 */ /* 0x0001e80000100a00 */
[----:B0-----:R-:W3:Y:S01]  /*6fbb0*/  LDL.64 R16, [R1+0x130] ;  /* 0x0001300001107983 */ /* 0x001ee20000100a00 */
[----:B------:R-:W2:Y:S02]  /*6fbc0*/  LDL.LU R12, [R1+0x7f0] ;  /* 0x0007f000010c7983 */ /* 0x000ea40000300800 */
[----:B------:R-:W2:Y:S02]  /*6fbd0*/  LDL.LU R13, [R1+0x7f4] ;  /* 0x0007f400010d7983 */ /* 0x000ea40000300800 */
[----:B------:R-:W2:Y:S01]  /*6fbe0*/  LDL.LU R14, [R1+0x7f8] ;  /* 0x0007f800010e7983 */ /* 0x000ea20000300800 */
[----:B------:R-:W2:Y:S04]  /*6fbf0*/  LDL.LU R15, [R1+0x7fc] ;  /* 0x0007fc00010f7983 */ /* 0x000ea80000300800 */
[----:B--2---:R-:W-:Y:S01]  /*6fc00*/  STL.64 [R1+0x6458], R14 ;  /* 0x0064580e01007387 */ /* 0x004fe20000100a00 */
[----:B------:R0:W-:Y:S03]  /*6fc10*/  STL.64 [R1+0x6450], R12 ;  /* 0x0064500c01007387 */ /* 0x0001e60000100a00 */
[----:B0-----:R-:W3:Y:S01]  /*6fc20*/  LDL.LU R12, [R1+0x800] ;  /* 0x00080000010c7983 */ /* 0x001ee20000300800 */
[----:B------:R-:W3:Y:S02]  /*6fc30*/  LDL.LU R13, [R1+0x804] ;  /* 0x00080400010d7983 */ /* 0x000ee40000300800 */
[----:B------:R-:W3:Y:S02]  /*6fc40*/  LDL.LU R14, [R1+0x808] ;  /* 0x00080800010e7983 */ /* 0x000ee40000300800 */
[----:B------:R-:W3:Y:S01]  /*6fc50*/  LDL.LU R15, [R1+0x80c] ;  /* 0x00080c00010f7983 */ /* 0x000ee20000300800 */
[----:B------:R-:W-:Y:S01]  /*6fc60*/  STL.64 [R1+0x6418], R6 ;  /* 0x0064180601007387 */ /* 0x000fe20000100a00 */
[----:B------:R0:W-:Y:S03]  /*6fc70*/  STL.64 [R1+0x6410], R4 ;  /* 0x0064100401007387 */ /* 0x0001e60000100a00 */
[----:B0-----:R-:W2:Y:S01]  /*6fc80*/  LDL.LU R4, [R1+0x7d0] ;  /* 0x0007d00001047983 */ /* 0x001ea20000300800 */
[----:B------:R-:W2:Y:S02]  /*6fc90*/  LDL.LU R5, [R1+0x7d4] ;  /* 0x0007d40001057983 */ /* 0x000ea40000300800 */
[----:B------:R-:W2:Y:S02]  /*6fca0*/  LDL.LU R6, [R1+0x7d8] ;  /* 0x0007d80001067983 */ /* 0x000ea40000300800 */
[----:B------:R-:W2:Y:S02]  /*6fcb0*/  LDL.LU R7, [R1+0x7dc] ;  /* 0x0007dc0001077983 */ /* 0x000ea40000300800 */
[----:B--2---:R-:W-:Y:S01]  /*6fcc0*/  STL.64 [R1+0x6430], R6 ;  /* 0x0064300601007387 */ /* 0x004fe20000100a00 */
[----:B------:R0:W-:Y:S03]  /*6fcd0*/  STL.64 [R1+0x6428], R4 ;  /* 0x0064280401007387 */ /* 0x0001e60000100a00 */
[----:B0-----:R-:W2:Y:S01]  /*6fce0*/  LDL.LU R4, [R1+0x7e0] ;  /* 0x0007e00001047983 */ /* 0x001ea20000300800 */
[----:B------:R-:W2:Y:S02]  /*6fcf0*/  LDL.LU R5, [R1+0x7e4] ;  /* 0x0007e40001057983 */ /* 0x000ea40000300800 */
[----:B------:R-:W2:Y:S02]  /*6fd00*/  LDL.LU R6, [R1+0x7e8] ;  /* 0x0007e80001067983 */ /* 0x000ea40000300800 */
[----:B------:R-:W2:Y:S01]  /*6fd10*/  LDL.LU R7, [R1+0x7ec] ;  /* 0x0007ec0001077983 */ /* 0x000ea20000300800 */
[----:B------:R-:W-:Y:S01]  /*6fd20*/  STL.64 [R1+0x63a0], R26 ;  /* 0x0063a01a01007387 */ /* 0x000fe20000100a00 */
[----:B----4-:R0:W-:Y:S03]  /*6fd30*/  STL.64 [R1+0x6398], R24 ;  /* 0x0063981801007387 */ /* 0x0101e60000100a00 */
[----:B0-----:R-:W4:Y:S01]  /*6fd40*/  LDL.LU R24, [R1+0x290] ;  /* 0x0002900001187983 */ /* 0x001f220000300800 */
[----:B------:R-:W4:Y:S02]  /*6fd50*/  LDL.LU R25, [R1+0x294] ;  /* 0x0002940001197983 */ /* 0x000f240000300800 */
[----:B------:R-:W2:Y:S02]  /*6fd60*/  LDL.LU R26, [R1+0x298] ;  /* 0x00029800011a7983 */ /* 0x000ea40000300800 */
[----:B------:R-:W2:Y:S01]  /*6fd70*/  LDL.LU R27, [R1+0x29c] ;  /* 0x00029c00011b7983 */ /* 0x000ea20000300800 */
[C---:B---3--:R-:W-:Y:S01]  /*6fd80*/  HMMA.16816.F32.BF16 R12, R20.reuse, R16, R12 ;  /* 0x00000010140c723c */ /* 0x048fe2000004180c */
[----:B------:R-:W-:Y:S01]  /*6fd90*/  IMAD.MOV.U32 R0, RZ, RZ, R17 ;  /* 0x000000ffff007224 */ /* 0x000fe200078e0011 */
[----:B--2---:R-:W-:Y:S01]  /*6fda0*/  STL.64 [R1+0x63b8], R26 ;  /* 0x0063b81a01007387 */ /* 0x004fe20000100a00 */
[----:B----4-:R0:W-:Y:S03]  /*6fdb0*/  STL.64 [R1+0x63b0], R24 ;  /* 0x0063b01801007387 */ /* 0x0101e60000100a00 */
[----:B0-----:R-:W2:Y:S01]  /*6fdc0*/  LDL.LU R24, [R1+0x2a0] ;  /* 0x0002a00001187983 */ /* 0x001ea20000300800 */
[----:B------:R-:W2:Y:S02]  /*6fdd0*/  LDL.LU R25, [R1+0x2a4] ;  /* 0x0002a40001197983 */ /* 0x000ea40000300800 */
[----:B------:R-:W2:Y:S02]  /*6fde0*/  LDL.LU R26, [R1+0x2a8] ;  /* 0x0002a800011a7983 */ /* 0x000ea40000300800 */
[----:B------:R-:W2:Y:S01]  /*6fdf0*/  LDL.LU R27, [R1+0x2ac] ;  /* 0x0002ac00011b7983 */ /* 0x000ea20000300800 */
[----:B------:R-:W-:Y:S01]  /*6fe00*/  STL [R1+0x634c], R28 ;  /* 0x00634c1c01007387 */ /* 0x000fe20000100800 */
[----:B------:R-:W-:Y:S02]  /*6fe10*/  STL [R1+0x5ab4], R11 ;  /* 0x005ab40b01007387 */ /* 0x000fe40000100800 */
[----:B------:R-:W-:Y:S08]  /*6fe20*/  STL [R1+0x5ab0], R10 ;  /* 0x005ab00a01007387 */ /* 0x000ff00000100800 */
[----:B------:R-:W-:Y:S01]  /*6fe30*/  STL.64 [R1+0x800], R12 ;  /* 0x0008000c01007387 */ /* 0x000fe20000100a00 */
[----:B------:R0:W-:Y:S04]  /*6fe40*/  STL.64 [R1+0x808], R14 ;  /* 0x0008080e01007387 */ /* 0x0001e80000100a00 */
[----:B0-----:R-:W3:Y:S01]  /*6fe50*/  LDL.LU.64 R14, [R1+0x6458] ;  /* 0x00645800010e7983 */ /* 0x001ee20000300a00 */
[----:B------:R-:W3:Y:S02]  /*6fe60*/  LDL.LU.64 R12, [R1+0x6450] ;  /* 0x00645000010c7983 */ /* 0x000ee40000300a00 */
[----:B------:R-:W3:Y:S02]  /*6fe70*/  LDL.LU.64 R16, [R1+0x6448] ;  /* 0x0064480001107983 */ /* 0x000ee40000300a00 */
[----:B------:R0:W-:Y:S01]  /*6fe80*/  STL [R1+0x6350], R0 ;  /* 0x0063500001007387 */ /* 0x0001e20000100800 */
[C---:B---3--:R-:W-:Y:S01]  /*6fe90*/  HMMA.16816.F32.BF16 R16, R20.reuse, R16, R12 ;  /* 0x000000101410723c */ /* 0x048fe2000004180c */
[----:B------:R-:W3:Y:S11]  /*6fea0*/  LDL.LU.64 R12, [R1+0x6440] ;  /* 0x00644000010c7983 */ /* 0x000ef60000300a00 */
[----:B------:R-:W-:Y:S11]  /*6feb0*/  @!UPT UIADD3 URZ, URZ, URZ, URZ ;  /* 0x0000003f3f3ff290 */ /* 0x000ff6000fffe03f */
[----:B------:R-:W-:Y:S01]  /*6fec0*/  @!UPT UIADD3 URZ, URZ, URZ, URZ ;  /* 0x0000003f3f3ff290 */ /* 0x000fe2000fffe03f */
[----:B------:R-:W-:Y:S02]  /*6fed0*/  IMAD.MOV.U32 R11, RZ, RZ, R16 ;  /* 0x000000ffff0b7224 */ /* 0x000fe400078e0010 */
[----:B------:R-:W-:Y:S02]  /*6fee0*/  IMAD.MOV.U32 R10, RZ, RZ, R17 ;  /* 0x000000ffff0a7224 */ /* 0x000fe400078e0011 */
[----:B------:R-:W4:Y:S03]  /*6fef0*/  LDL.LU.64 R16, [R1+0x6438] ;  /* 0x0064380001107983 */ /* 0x000f260000300a00 */
[----:B------:R-:W-:Y:S02]  /*6ff00*/  STL [R1+0x6358], R10 ;  /* 0x0063580a01007387 */ /* 0x000fe40000100800 */
[----:B------:R-:W-:Y:S01]  /*6ff10*/  STL [R1+0x6354], R11 ;  /* 0x0063540b01007387 */ /* 0x000fe20000100800 */
[C---:B----4-:R-:W-:Y:S01]  /*6ff20*/  HMMA.16816.F32.BF16 R4, R20.reuse, R16, R4 ;  /* 0x000000101404723c */ /* 0x050fe20000041804 */
[----:B0-----:R-:W-:Y:S11]  /*6ff30*/  IMAD.MOV.U32 R0, RZ, RZ, R17 ;  /* 0x000000ffff007224 */ /* 0x001ff600078e0011 */
[----:B------:R-:W-:Y:S11]  /*6ff40*/  @!UPT UIADD3 URZ, URZ, URZ, URZ ;  /* 0x0000003f3f3ff290 */ /* 0x000ff6000fffe03f */
[----:B------:R-:W-:Y:S01]  /*6ff50*/  STL.64 [R1+0x7e0], R4 ;  /* 0x0007e00401007387 */ /* 0x000fe20000100a00 */
[----:B------:R0:W-:Y:S03]  /*6ff60*/  STL.64 [R1+0x7e8], R6 ;  /* 0x0007e80601007387 */ /* 0x0001e60000100a00 */
[----:B0-----:R-:W4:Y:S01]  /*6ff70*/  LDL.LU.64 R6, [R1+0x6430] ;  /* 0x0064300001067983 */ /* 0x001f220000300a00 */
[----:B------:R-:W4:Y:S02]  /*6ff80*/  LDL.LU.64 R4, [R1+0x6428] ;  /* 0x0064280001047983 */ /* 0x000f240000300a00 */
[----:B------:R-:W4:Y:S02]  /*6ff90*/  LDL.LU.64 R16, [R1+0x6420] ;  /* 0x0064200001107983 */ /* 0x000f240000300a00 */
[----:B----4-:R-:W-:Y:S01]  /*6ffa0*/  HMMA.16816.F32.BF16 R4, R20, R16, R4 ;  /* 0x000000101404723c */ /* 0x010fe20000041804 */
[----:B------:R-:W-:Y:S11]  /*6ffb0*/  IMAD.MOV.U32 R28, RZ, RZ, R17 ;  /* 0x000000ffff1c7224 */ /* 0x000ff600078e0011 */
[----:B------:R-:W-:Y:S11]  /*6ffc0*/  @!UPT UIADD3 URZ, URZ, URZ, URZ ;  /* 0x0000003f3f3ff290 */ /* 0x000ff6000fffe03f */
[----:B------:R-:W-:Y:S01]  /*6ffd0*/  STL.64 [R1+0x7d0], R4 ;  /* 0x0007d00401007387 */ /* 0x000fe20000100a00 */
[----:B------:R0:W-:Y:S03]  /*6ffe0*/  STL.64 [R1+0x7d8], R6 ;  /* 0x0007d80601007387 */ /* 0x0001e60000100a00 */
[----:B0-----:R-:W4:Y:S01]  /*6fff0*/  LDL.LU.64 R6, [R1+0x6418] ;  /* 0x0064180001067983 */ /* 0x001f220000300a00 */
[----:B------:R-:W4:Y:S02]  /*70000*/  LDL.LU.64 R4, [R1+0x6410] ;  /* 0x0064100001047983 */ /* 0x000f240000300a00 */
[----:B------:R-:W4:Y:S02]  /*70010*/  LDL.LU.64 R16, [R1+0x6408] ;  /* 0x0064080001107983 */ /* 0x000f240000300a00 */
[----:B------:R-:W-:Y:S02]  /*70020*/  IMAD.MOV.U32 R15, RZ, RZ, R18 ;  /* 0x000000ffff0f7224 */ /* 0x000fe400078e0012 */
[----:B------:R-:W-:-:S02]  /*70030*/  IMAD.MOV.U32 R14, RZ, RZ, R19 ;  /* 0x000000ffff0e7224 */ /* 0x000fc400078e0013 */
[C---:B----4-:R-:W-:Y:S01]  /*70040*/  HMMA.16816.F32.BF16 R16, R20.reuse, R16, R4 ;  /* 0x000000101410723c */ /* 0x050fe20000041804 */
[----:B------:R-:W4:Y:S01]  /*70050*/  LDL.LU.64 R6, [R1+0x6400] ;  /* 0x0064000001067983 */ /* 0x000f220000300a00 */
[----:B------:R-:W4:Y:S11]  /*70060*/  LDL.LU.64 R4, [R1+0x63f8] ;  /* 0x0063f80001047983 */ /* 0x000f360000300a00 */
[----:B------:R-:W-:Y:S10]  /*70070*/  @!UPT UIADD3 URZ, URZ, URZ, URZ ;  /* 0x0000003f3f3ff290 */ /* 0x000ff4000fffe03f */
[----:B------:R0:W-:Y:S01]  /*70080*/  STL.64 [R1+0x7c0], R16 ;  /* 0x0007c01001007387 */ /* 0x0001e20000100a00 */
[----:B------:R-:W-:Y:S03]  /*70090*/  STL.64 [R1+0x7c8], R18 ;  /* 0x0007c81201007387 */ /* 0x000fe60000100a00 */
[----:B0-----:R-:W4:Y:S02]  /*700a0*/  LDL.LU.64 R16, [R1+0x63f0] ;  /* 0x0063f00001107983 */ /* 0x001f240000300a00 */
[C---:B----4-:R-:W-:Y:S01]  /*700b0*/  HMMA.16816.F32.BF16 R4, R20.reuse, R16, R4 ;  /* 0x000000101404723c */ /* 0x050fe20000041804 */
[----:B------:R-:W-:Y:S02]  /*700c0*/  IMAD.MOV.U32 R10, RZ, RZ, R16 ;  /* 0x000000ffff0a7224 */ /* 0x000fe400078e0010 */
[----:B------:R-:W-:Y:S11]  /*700d0*/  IMAD.MOV.U32 R11, RZ, RZ, R17 ;  /* 0x000000ffff0b7224 */ /* 0x000ff600078e0011 */
[----:B------:R-:W-:Y:S09]  /*700e0*/  @!UPT UIADD3 URZ, URZ, URZ, URZ ;  /* 0x0000003f3f3ff290 */ /* 0x000ff2000fffe03f */
[----:B------:R0:W-:Y:S01]  /*700f0*/  STL.64 [R1+0x7b0], R4 ;  /* 0x0007b00401007387 */ /* 0x0001e20000100a00 */
[----:B------:R1:W-:Y:S03]  /*70100*/  STL.64 [R1+0x7b8], R6 ;  /* 0x0007b80601007387 */ /* 0x0003e60000100a00 */
[----:B0-----:R-:W4:Y:S01]  /*70110*/  LDL.LU.64 R4, [R1+0x63e8] ;  /* 0x0063e80001047983 */ /* 0x001f220000300a00 */
[----:B------:R-:W4:Y:S02]  /*70120*/  LDL.LU.64 R18, [R1+0x63e0] ;  /* 0x0063e00001127983 */ /* 0x000f240000300a00 */
[----:B------:R-:W4:Y:S02]  /*70130*/  LDL.LU.64 R16, [R1+0x63d8] ;  /* 0x0063d80001107983 */ /* 0x000f240000300a00 */
[----:B----4-:R-:W-:Y:S01]  /*70140*/  HMMA.16816.F32.BF16 R20, R20, R4, R16 ;  /* 0x000000041414723c */ /* 0x010fe20000041810 */
[----:B------:R-:W2:Y:S01]  /*70150*/  LDL.LU.64 R16, [R1+0x63d0] ;  /* 0x0063d00001107983 */ /* 0x000ea20000300a00 */
[----:B------:R-:W-:-:S02]  /*70160*/  IMAD.MOV.U32 R3, RZ, RZ, R4 ;  /* 0x000000ffff037224 */ /* 0x000fc400078e0004 */
[----:B------:R-:W-:Y:S11]  /*70170*/  IMAD.MOV.U32 R2, RZ, RZ, R5 ;  /* 0x000000ffff027224 */ /* 0x000ff600078e0005 */
[----:B------:R-:W-:Y:S08]  /*70180*/  @!UPT UIADD3 URZ, URZ, URZ, URZ ;  /* 0x0000003f3f3ff290 */ /* 0x000ff0000fffe03f */
[----:B------:R0:W-:Y:S01]  /*70190*/  STL.64 [R1+0x490], R20 ;  /* 0x0004901401007387 */ /* 0x0001e20000100a00 */
[----:B------:R4:W-:Y:S02]  /*701a0*/  STL.64 [R1+0x498], R22 ;  /* 0x0004981601007387 */ /* 0x0009e40000100a00 */
[----:B-1----:R-:W2:Y:S02]  /*701b0*/  LDL.LU.64 R6, [R1+0x63c8] ;  /* 0x0063c80001067983 */ /* 0x002ea40000300a00 */
[----:B------:R-:W2:Y:S01]  /*701c0*/  LDL.LU.64 R4, [R1+0x63c0] ;  /* 0x0063c00001047983 */ /* 0x000ea20000300a00 */
[----:B0-----:R-:W3:Y:S01]  /*701d0*/  LDL.LU R20, [R1+0x260] ;  /* 0x0002600001147983 */ /* 0x001ee20000300800 */
[----:B------:R-:W3:Y:S02]  /*701e0*/  LDL.LU R21, [R1+0x264] ;  /* 0x0002640001157983 */ /* 0x000ee40000300800 */
[----:B----4-:R-:W3:Y:S01]  /*701f0*/  LDL.LU R22, [R1+0x268] ;  /* 0x0002680001167983 */ /* 0x010ee20000300800 */
        /* <DEDUP_REMOVED lines=20> */
[----:B0-----:R-:W4:Y:S01]  /*70340*/  LDL.LU.64 R18, [R1+0x6378] ;  /* 0x0063780001127983 */ /* 0x001f220000300a00 */
[----:B------:R-:W2:Y:S02]  /*70350*/  LDL.LU.64 R16, [R1+0x6370] ;  /* 0x0063700001107983 */ /* 0x000ea40000300a00 */
[----:B------:R-:W-:Y:S01]  /*70360*/  IMAD.MOV.U32 R23, RZ, RZ, R29 ;  /* 0x000000ffff177224 */ /* 0x000fe200078e001d */
[C---:B--2---:R-:W-:Y:S11]  /*70370*/  HMMA.16816.F32.BF16 R24, R4.reuse, R16, R24 ;  /* 0x000000100418723c */ /* 0x044ff60000041818 */
[----:B------:R-:W-:Y:S11]  /*70380*/  @!UPT UIADD3 URZ, URZ, URZ, URZ ;  /* 0x0000003f3f3ff290 */ /* 0x000ff6000fffe03f */
[----:B------:R-:W-:Y:S01]  /*70390*/  @!UPT UIADD3 URZ, URZ, URZ, URZ ;  /* 0x0000003f3f3ff290 */ /* 0x000fe2000fffe03f */
[----:B------:R-:W-:Y:S01]  /*703a0*/  STL.64 [R1+0x270], R24 ;  /* 0x0002701801007387 */ /* 0x000fe20000100a00 */
[----:B------:R0:W-:Y:S03]  /*703b0*/  STL.64 [R1+0x278], R26 ;  /* 0x0002781a01007387 */ /* 0x0001e60000100a00 */
[----:B0-----:R-:W2:Y:S01]  /*703c0*/  LDL.LU.64 R26, [R1+0x6368] ;  /* 0x00636800011a7983 */ /* 0x001ea20000300a00 */
[----:B------:R-:W2:Y:S02]  /*703d0*/  LDL.LU.64 R24, [R1+0x6360] ;  /* 0x0063600001187983 */ /* 0x000ea40000300a00 */
[----:B----4-:R-:W-:Y:S02]  /*703e0*/  STL.64 [R1+0x6260], R18 ;  /* 0x0062601201007387 */ /* 0x010fe40000100a00 */
[----:B------:R3:W-:Y:S02]  /*703f0*/  STL.64 [R1+0x6258], R16 ;  /* 0x0062581001007387 */ /* 0x0007e40000100a00 */
[C---:B---3--:R-:W-:Y:S01]  /*70400*/  HMMA.16816.F32.BF16 R16, R4.reuse, R12, R20 ;  /* 0x0000000c0410723c */ /* 0x048fe20000041814 */
[----:B------:R-:W-:Y:S01]  /*70410*/  STL.64 [R1+0x6250], R14 ;  /* 0x0062500e01007387 */ /* 0x000fe20000100a00 */
[----:B------:R-:W-:Y:S11]  /*70420*/  STL.64 [R1+0x6248], R12 ;  /* 0x0062480c01007387 */ /* 0x000ff60000100a00 */
[----:B------:R-:W-:Y:S10]  /*70430*/  @!UPT UIADD3 URZ, URZ, URZ, URZ ;  /* 0x0000003f3f3ff290 */ /* 0x000ff4000fffe03f */
[----:B------:R-:W-:Y:S01]  /*70440*/  STL.64 [R1+0x260], R16 ;  /* 0x0002601001007387 */ /* 0x000fe20000100a00 */
[----:B------:R2:W-:Y:S02]  /*70450*/  STL.64 [R1+0x268], R18 ;  /* 0x0002681201007387 */ /* 0x0005e40000100a00 */
[----:B--2---:R-:W-:Y:S11]  /*70460*/  HMMA.16816.F32.BF16 R16, R4, R8, R24 ;  /* 0x000000080410723c */ /* 0x004ff60000041818 */
[----:B------:R-:W-:Y:S11]  /*70470*/  @!UPT UIADD3 URZ, URZ, URZ, URZ ;  /* 0x0000003f3f3ff290 */ /* 0x000ff6000fffe03f */
[----:B------:R-:W-:Y:S01]  /*70480*/  @!UPT UIADD3 URZ, URZ, URZ, URZ ;  /* 0x0000003f3f3ff290 */ /* 0x000fe2000fffe03f */
[----:B------:R-:W-:Y:S01]  /*70490*/  STL.64 [R1+0x250], R16 ;  /* 0x0002501001007387 */ /* 0x000fe20000100a00 */
[----:B------:R-:W-:Y:S02]  /*704a0*/  STL [R1+0x258], R18 ;  /* 0x0002581201007387 */ /* 0x000fe40000100800 */
[----:B------:R-:W2:Y:S02]  /*704b0*/  LDL.LU R24, [R1+0x240] ;  /* 0x0002400001187983 */ /* 0x000ea40000300800 */
[----:B------:R-:W2:Y:S01]  /*704c0*/  LDL.LU R25, [R1+0x244] ;  /* 0x0002440001197983 */ /* 0x000ea20000300800 */
[----:B------:R-:W3:Y:S01]  /*704d0*/  LDL.LU R26, [R1+0x248] ;  /* 0x00024800011a7983 */ /* 0x000ee20000300800 */
[----:B------:R-:W3:Y:S03]  /*704e0*/  LDL.LU R27, [R1+0x24c] ;  /* 0x00024c00011b7983 */ /* 0x000ee60000300800 */
[----:B---3--:R-:W-:Y:S01]  /*704f0*/  STL.64 [R1+0x6290], R26 ;  /* 0x0062901a01007387 */ /* 0x008fe20000100a00 */
[----:B--2---:R0:W-:Y:S02]  /*70500*/  STL.64 [R1+0x6288], R24 ;  /* 0x0062881801007387 */ /* 0x0041e40000100a00 */
[----:B0-----:R-:W-:-:S02]  /*70510*/  IMAD.MOV.U32 R24, RZ, RZ, R10 ;  /* 0x000000ffff187224 */ /* 0x001fc400078e000a */
[----:B------:R-:W-:Y:S01]  /*70520*/  IMAD.MOV.U32 R25, RZ, RZ, R11 ;  /* 0x000000ffff197224 */ /* 0x000fe200078e000b */
[----:B------:R-:W2:Y:S01]  /*70530*/  LDL.LU R10, [R1+0x6358] ;  /* 0x00635800010a7983 */ /* 0x000ea20000300800 */
[----:B------:R-:W2:Y:S03]  /*70540*/  LDL.LU R11, [R1+0x6354] ;  /* 0x00635400010b7983 */ /* 0x000ea60000300800 */
[----:B------:R0:W-:Y:S01]  /*70550*/  STL.64 [R1+0x62a0], R24 ;  /* 0x0062a01801007387 */ /* 0x0001e20000100a00 */
[----:B------:R-:W3:Y:S03]  /*70560*/  LDL R12, [R1+0x110] ;  /* 0x00011000010c7983 */ /* 0x000ee60000100800 */
[----:B0-----:R-:W4:Y:S04]  /*70570*/  LDL R24, [R1+0xf0] ;  /* 0x0000f00001187983 */ /* 0x001f280000100800 */
[----:B------:R-:W4:Y:S01]  /*70580*/  LDL R25, [R1+0xf4] ;  /* 0x0000f40001197983 */ /* 0x000f220000100800 */
[----:B------:R-:W-:-:S02]  /*70590*/  IMAD.MOV.U32 R13, RZ, RZ, R0 ;  /* 0x000000ffff0d7224 */ /* 0x000fc400078e0000 */
[----:B------:R-:W2:Y:S03]  /*705a0*/  LDL.LU R0, [R1+0x6350] ;  /* 0x0063500001007983 */ /* 0x000ea60000300800 */
[----:B---3--:R-:W-:Y:S04]  /*705b0*/  STL.64 [R1+0x62d8], R12 ;  /* 0x0062d80c01007387 */ /* 0x008fe80000100a00 */
[----:B----4-:R-:W-:Y:S01]  /*705c0*/  STL.64 [R1+0x62b8], R24 ;  /* 0x0062b81801007387 */ /* 0x010fe20000100a00 */
[----:B--2---:R-:W-:Y:S02]  /*705d0*/  STL.64 [R1+0x6240], R10 ;  /* 0x0062400a01007387 */ /* 0x004fe40000100a00 */
[----:B------:R0:W-:Y:S02]  /*705e0*/  STL.64 [R1+0x6238], R8 ;  /* 0x0062380801007387 */ /* 0x0001e40000100a00 */
[----:B0-----:R-:W2:Y:S04]  /*705f0*/  LDL.64 R8, [R1+0x20] ;  /* 0x0000200001087983 */ /* 0x001ea80000100a00 */
[----:B--2---:R0:W-:Y:S04]  /*70600*/  STL.64 [R1+0x6298], R8 ;  /* 0x0062980801007387 */ /* 0x0041e80000100a00 */
[----:B0-----:R-:W2:Y:S01]  /*70610*/  LDL.LU R8, [R1+0x610] ;  /* 0x0006100001087983 */ /* 0x001ea20000300800 */
[----:B------:R-:W2:Y:S02]  /*70620*/  LDL.LU R9, [R1+0x614] ;  /* 0x0006140001097983 */ /* 0x000ea40000300800 */
[----:B------:R-:W3:Y:S02]  /*70630*/  LDL.LU R10, [R1+0x618] ;  /* 0x00061800010a7983 */ /* 0x000ee40000300800 */
[----:B------:R-:W3:Y:S01]  /*70640*/  LDL.LU R11, [R1+0x61c] ;  /* 0x00061c00010b7983 */ /* 0x000ee20000300800 */
[----:B------:R-:W4:Y:S04]  /*70650*/  LDL R12, [R1+0x120] ;  /* 0x00012000010c7983 */ /* 0x000f280000100800 */
[----:B------:R-:W4:Y:S01]  /*70660*/  LDL R13, [R1+0x124] ;  /* 0x00012400010d7983 */ /* 0x000f220000100800 */
[----:B------:R-:W-:-:S03]  /*70670*/  IMAD.MOV.U32 R25, RZ, RZ, R28 ;  /* 0x000000ffff197224 */ /* 0x000fc600078e001c */
[----:B----4-:R0:W-:Y:S01]  /*70680*/  STL.64 [R1+0x62f0], R12 ;  /* 0x0062f00c01007387 */ /* 0x0101e20000100a00 */
[----:B------:R-:W4:Y:S02]  /*70690*/  LDL R24, [R1+0x100] ;  /* 0x0001000001187983 */ /* 0x000f240000100800 */
[----:B------:R-:W2:Y:S01]  /*706a0*/  LDL.LU R28, [R1+0x634c] ;  /* 0x00634c00011c7983 */ /* 0x000ea20000300800 */
[----:B0-----:R-:W2:Y:S01]  /*706b0*/  LDL R12, [R1+0x130] ;  /* 0x00013000010c7983 */ /* 0x001ea20000100800 */
[----:B------:R-:W-:Y:S02]  /*706c0*/  IMAD.MOV.U32 R13, RZ, RZ, R0 ;  /* 0x000000ffff0d7224 */ /* 0x000fe400078e0000 */
[----:B------:R-:W3:Y:S03]  /*706d0*/  LDL.LU R0, [R1+0x6348] ;  /* 0x0063480001007983 */ /* 0x000ee60000300800 */
[----:B--2---:R-:W-:Y:S01]  /*706e0*/  STL.64 [R1+0x6308], R12 ;  /* 0x0063080c01007387 */ /* 0x004fe20000100a00 */
[----:B----4-:R0:W-:Y:S03]  /*706f0*/  STL.64 [R1+0x62d0], R24 ;  /* 0x0062d01801007387 */ /* 0x0101e60000100a00 */
[----:B0-----:R-:W2:Y:S01]  /*70700*/  LDL.LU R24, [R1+0x640] ;  /* 0x0006400001187983 */ /* 0x001ea20000300800 */
[----:B------:R-:W2:Y:S02]  /*70710*/  LDL.LU R25, [R1+0x644] ;  /* 0x0006440001197983 */ /* 0x000ea40000300800 */
[----:B------:R-:W4:Y:S02]  /*70720*/  LDL.LU R26, [R1+0x648] ;  /* 0x00064800011a7983 */ /* 0x000f240000300800 */
[----:B------:R-:W4:Y:S01]  /*70730*/  LDL.LU R27, [R1+0x64c] ;  /* 0x00064c00011b7983 */ /* 0x000f220000300800 */
[----:B------:R-:W2:Y:S01]  /*70740*/  LDL R12, [R1+0x140] ;  /* 0x00014000010c7983 */ /* 0x000ea20000100800 */
[----:B------:R-:W-:-:S02]  /*70750*/  IMAD.MOV.U32 R13, RZ, RZ, R28 ;  /* 0x000000ffff0d7224 */ /* 0x000fc400078e001c */
[----:B------:R-:W3:Y:S03]  /*70760*/  LDL.LU R28, [R1+0x6344] ;  /* 0x00634400011c7983 */ /* 0x000ee60000300800 */
[----:B--2---:R-:W-:Y:S01]  /*70770*/  STL.64 [R1+0x6320], R12 ;  /* 0x0063200c01007387 */ /* 0x004fe20000100a00 */
[----:B----4-:R-:W-:Y:S02]  /*70780*/  STL.64 [R1+0x62e8], R26 ;  /* 0x0062e81a01007387 */ /* 0x010fe40000100a00 */
[----:B------:R0:W-:Y:S02]  /*70790*/  STL.64 [R1+0x62e0], R24 ;  /* 0x0062e01801007387 */ /* 0x0001e40000100a00 */
[----:B0-----:R-:W2:Y:S01]  /*707a0*/  LDL.LU R24, [R1+0x650] ;  /* 0x0006500001187983 */ /* 0x001ea20000300800 */
[----:B------:R-:W2:Y:S02]  /*707b0*/  LDL.LU R25, [R1+0x654] ;  /* 0x0006540001197983 */ /* 0x000ea40000300800 */
[----:B------:R-:W4:Y:S02]  /*707c0*/  LDL.LU R26, [R1+0x658] ;  /* 0x00065800011a7983 */ /* 0x000f240000300800 */
[----:B------:R-:W4:Y:S01]  /*707d0*/  LDL.LU R27, [R1+0x65c] ;  /* 0x00065c00011b7983 */ /* 0x000f220000300800 */
[----:B------:R-:W2:Y:S01]  /*707e0*/  LDL R12, [R1+0x150] ;  /* 0x00015000010c7983 */ /* 0x000ea20000100800 */
[----:B---3--:R-:W-:-:S02]  /*707f0*/  IMAD.MOV.U32 R13, RZ, RZ, R0 ;  /* 0x000000ffff0d7224 */ /* 0x008fc400078e0000 */
[----:B------:R-:W3:Y:S03]  /*70800*/  LDL.LU R0, [R1+0x6340] ;  /* 0x0063400001007983 */ /* 0x000ee60000300800 */
[----:B--2---:R-:W-:Y:S01]  /*70810*/  STL.64 [R1+0x6338], R12 ;  /* 0x0063380c01007387 */ /* 0x004fe20000100a00 */
[----:B----4-:R-:W-:Y:S02]  /*70820*/  STL.64 [R1+0x6300], R26 ;  /* 0x0063001a01007387 */ /* 0x010fe40000100a00 */
[----:B------:R0:W-:Y:S01]  /*70830*/  STL.64 [R1+0x62f8], R24 ;  /* 0x0062f81801007387 */ /* 0x0001e20000100a00 */
[----:B---3--:R-:W1:Y:S04]  /*70840*/  LDSM.16.MT88.4 R20, [R0+0x22080] ;  /* 0x022080000014783b */ /* 0x008e680000004200 */
[----:B0-----:R-:W2:Y:S01]  /*70850*/  LDL.LU R24, [R1+0x660] ;  /* 0x0006600001187983 */ /* 0x001ea20000300800 */
[----:B------:R-:W2:Y:S02]  /*70860*/  LDL.LU R25, [R1+0x664] ;  /* 0x0006640001197983 */ /* 0x000ea40000300800 */
[----:B------:R-:W3:Y:S02]  /*70870*/  LDL.LU R26, [R1+0x668] ;  /* 0x00066800011a7983 */ /* 0x000ee40000300800 */
[----:B------:R-:W3:Y:S01]  /*70880*/  LDL.LU R27, [R1+0x66c] ;  /* 0x00066c00011b7983 */ /* 0x000ee20000300800 */
[----:B------:R-:W4:Y:S01]  /*70890*/  LDL R16, [R1+0x30] ;  /* 0x0000300001107983 */ /* 0x000f220000100800 */
[----:B------:R-:W4:Y:S02]  /*708a0*/  LDL.LU R12, [R1+0x7a0] ;  /* 0x0007a000010c7983 */ /* 0x000f240000300800 */
[----:B------:R-:W4:Y:S02]  /*708b0*/  LDL.LU R13, [R1+0x7a4] ;  /* 0x0007a400010d7983 */ /* 0x000f240000300800 */
[----:B------:R-:W4:Y:S01]  /*708c0*/  LDL.LU R14, [R1+0x7a8] ;  /* 0x0007a800010e7983 */ /* 0x000f220000300800 */
[----:B------:R-:W4:Y:S04]  /*708d0*/  LDL.LU R15, [R1+0x7ac] ;  /* 0x0007ac00010f7983 */ /* 0x000f280000300800 */
        /* <DEDUP_REMOVED lines=16> */
[----:B------:R-:W2:Y:S02]  /*709e0*/  LDL.LU R10, [R1+0x628] ;  /* 0x00062800010a7983 */ /* 0x000ea40000300800 */
[----:B------:R-:W2:Y:S02]  /*709f0*/  LDL.LU R11, [R1+0x62c] ;  /* 0x00062c00010b7983 */ /* 0x000ea40000300800 */
[----:B------:R-:W-:-:S02]  /*70a00*/  IMAD.MOV.U32 R29, RZ, RZ, R19 ;  /* 0x000000ffff1d7224 */ /* 0x000fc400078e0013 */
[----:B------:R-:W-:-:S07]  /*70a10*/  IMAD.MOV.U32 R17, RZ, RZ, R28 ;  /* 0x000000ffff117224 */ /* 0x000fce00078e001c */
[C---:B----4-:R-:W-:Y:S01]  /*70a20*/  HMMA.16816.F32.BF16 R16, R4.reuse, R16, R12 ;  /* 0x000000100410723c */ /* 0x050fe2000004180c */
[----:B--2---:R-:W-:Y:S01]  /*70a30*/  STL.64 [R1+0x62c8], R10 ;  /* 0x0062c80a01007387 */ /* 0x004fe20000100a00 */
[----:B---3--:R0:W-:Y:S03]  /*70a40*/  STL.64 [R1+0x62c0], R8 ;  /* 0x0062c00801007387 */ /* 0x0081e60000100a00 */
[----:B0-----:R-:W2:Y:S01]  /*70a50*/  LDL.LU R8, [R1+0x630] ;  /* 0x0006300001087983 */ /* 0x001ea20000300800 */
[----:B------:R-:W2:Y:S02]  /*70a60*/  LDL.LU R9, [R1+0x634] ;  /* 0x0006340001097983 */ /* 0x000ea40000300800 */
[----:B------:R-:W2:Y:S02]  /*70a70*/  LDL.LU R10, [R1+0x638] ;  /* 0x00063800010a7983 */ /* 0x000ea40000300800 */
[----:B------:R-:W2:Y:S01]  /*70a80*/  LDL.LU R11, [R1+0x63c] ;  /* 0x00063c00010b7983 */ /* 0x000ea20000300800 */
[----:B------:R-:W-:Y:S01]  /*70a90*/  STL [R1+0x5bd0], R29 ;  /* 0x005bd01d01007387 */ /* 0x000fe20000100800 */
[----:B-1----:R-:W-:Y:S02]  /*70aa0*/  STL.64 [R1+0x6178], R22 ;  /* 0x0061781601007387 */ /* 0x002fe40000100a00 */
[----:B------:R-:W-:Y:S02]  /*70ab0*/  STL.64 [R1+0x6170], R20 ;  /* 0x0061701401007387 */ /* 0x000fe40000100a00 */
[----:B------:R-:W-:Y:S01]  /*70ac0*/  STL [R1+0x5bd4], R0 ;  /* 0x005bd40001007387 */ /* 0x000fe20000100800 */
[----:B------:R-:W3:Y:S06]  /*70ad0*/  LDL.LU.64 R12, [R1+0x6338] ;  /* 0x00633800010c7983 */ /* 0x000eec0000300a00 */
[----:B------:R0:W-:Y:S02]  /*70ae0*/  STL.64 [R1+0x690], R16 ;  /* 0x0006901001007387 */ /* 0x0001e40000100a00 */
[----:B------:R-:W-:Y:S01]  /*70af0*/  STL.64 [R1+0x698], R18 ;  /* 0x0006981201007387 */ /* 0x000fe20000100a00 */
[----:B0-----:R-:W4:Y:S01]  /*70b00*/  LDL.64 R16, [R1] ;  /* 0x0000000001107983 */ /* 0x001f220000100a00 */
[C---:B---3--:R-:W-:Y:S03]  /*70b10*/  HMMA.16816.F32.BF16 R12, R4.reuse, R12, R24 ;  /* 0x0000000c040c723c */ /* 0x048fe60000041818 */
[----:B------:R-:W3:Y:S01]  /*70b20*/  LDL.LU.64 R26, [R1+0x6330] ;  /* 0x00633000011a7983 */ /* 0x000ee20000300a00 */
[----:B------:R-:W3:Y:S11]  /*70b30*/  LDL.LU.64 R24, [R1+0x6328] ;  /* 0x0063280001187983 */ /* 0x000ef60000300a00 */
[----:B------:R-:W-:Y:S08]  /*70b40*/  @!UPT UIADD3 URZ, URZ, URZ, URZ ;  /* 0x0000003f3f3ff290 */ /* 0x000ff0000fffe03f */
        /* <DEDUP_REMOVED lines=33> */
[C---:B--2---:R-:W-:Y:S01]  /*70d60*/  HMMA.16816.F32.BF16 R24, R4.reuse, R24, R8 ;  /* 0x000000180418723c */ /* 0x044fe20000041808 */
[----:B---3--:R-:W-:Y:S01]  /*70d70*/  STL.64 [R1+0x6270], R14 ;  /* 0x0062700e01007387 */ /* 0x008fe20000100a00 */
[----:B------:R0:W-:Y:S03]  /*70d80*/  STL.64 [R1+0x6268], R12 ;  /* 0x0062680c01007387 */ /* 0x0001e60000100a00 */
[----:B0-----:R-:W4:Y:S01]  /*70d90*/  LDL.LU R12, [R1+0x460] ;  /* 0x00046000010c7983 */ /* 0x001f220000300800 */
[----:B------:R-:W4:Y:S02]  /*70da0*/  LDL.LU R13, [R1+0x464] ;  /* 0x00046400010d7983 */ /* 0x000f240000300800 */
[----:B------:R-:W4:Y:S02]  /*70db0*/  LDL.LU R14, [R1+0x468] ;  /* 0x00046800010e7983 */ /* 0x000f240000300800 */
[----:B------:R-:W4:Y:S01]  /*70dc0*/  LDL.LU R15, [R1+0x46c] ;  /* 0x00046c00010f7983 */ /* 0x000f220000300800 */
[----:B------:R-:W2:Y:S01]  /*70dd0*/  LDL.LU.64 R10, [R1+0x62c8] ;  /* 0x0062c800010a7983 */ /* 0x000ea20000300a00 */
[----:B------:R-:W2:Y:S11]  /*70de0*/  LDL.LU.64 R8, [R1+0x62c0] ;  /* 0x0062c00001087983 */ /* 0x000eb60000300a00 */
[----:B------:R0:W-:Y:S02]  /*70df0*/  STL.64 [R1+0x630], R24 ;  /* 0x0006301801007387 */ /* 0x0001e40000100a00 */
[----:B------:R2:W-:Y:S01]  /*70e00*/  STL.64 [R1+0x638], R26 ;  /* 0x0006381a01007387 */ /* 0x0005e20000100a00 */
        /* <DEDUP_REMOVED lines=14> */
[----:B------:R-:W3:Y:S02]  /*70ef0*/  LDL.LU.64 R24, [R1+0x6288] ;  /* 0x0062880001187983 */ /* 0x000ee40000300a00 */
[----:B------:R-:W-:Y:S02]  /*70f00*/  IMAD.MOV.U32 R20, RZ, RZ, R3 ;  /* 0x000000ffff147224 */ /* 0x000fe400078e0003 */
[----:B------:R-:W-:-:S07]  /*70f10*/  IMAD.MOV.U32 R21, RZ, RZ, R2 ;  /* 0x000000ffff157224 */ /* 0x000fce00078e0002 */
[----:B---3--:R-:W-:Y:S01]  /*70f20*/  HMMA.16816.F32.BF16 R4, R4, R20, R24 ;  /* 0x000000140404723c */ /* 0x008fe20000041818 */
[----:B------:R-:W2:Y:S01]  /*70f30*/  LDL.LU.64 R26, [R1+0x6280] ;  /* 0x00628000011a7983 */ /* 0x000ea20000300a00 */
[----:B------:R-:W2:Y:S11]  /*70f40*/  LDL.LU.64 R24, [R1+0x6278] ;  /* 0x0062780001187983 */ /* 0x000eb60000300a00 */
[----:B------:R-:W-:Y:S10]  /*70f50*/  @!UPT UIADD3 URZ, URZ, URZ, URZ ;  /* 0x0000003f3f3ff290 */ /* 0x000ff4000fffe03f */
[----:B------:R0:W-:Y:S01]  /*70f60*/  STL.64 [R1+0x240], R4 ;  /* 0x0002400401007387 */ /* 0x0001e20000100a00 */
[----:B------:R-:W-:Y:S03]  /*70f70*/  STL.64 [R1+0x248], R6 ;  /* 0x0002480601007387 */ /* 0x000fe60000100a00 */
[----:B0-----:R-:W3:Y:S01]  /*70f80*/  LDL.64 R4, [R1+0x10] ;  /* 0x0000100001047983 */ /* 0x001ee20000100a00 */
[----:B------:R0:W-:Y:S03]  /*70f90*/  STL.64 [R1+0x6188], R20 ;  /* 0x0061881401007387 */ /* 0x0001e60000100a00 */
[----:B0-----:R-:W2:Y:S01]  /*70fa0*/  LDL.LU R20, [R1+0x480] ;  /* 0x0004800001147983 */ /* 0x001ea20000300800 */
[----:B------:R-:W2:Y:S02]  /*70fb0*/  LDL.LU R21, [R1+0x484] ;  /* 0x0004840001157983 */ /* 0x000ea40000300800 */
[----:B------:R-:W2:Y:S02]  /*70fc0*/  LDL.LU R22, [R1+0x488] ;  /* 0x0004880001167983 */ /* 0x000ea40000300800 */
[----:B------:R-:W2:Y:S02]  /*70fd0*/  LDL.LU R23, [R1+0x48c] ;  /* 0x00048c0001177983 */ /* 0x000ea40000300800 */
[C---:B--2---:R-:W-:Y:S11]  /*70fe0*/  HMMA.16816.F32.BF16 R20, R24.reuse, R8, R20 ;  /* 0x000000081814723c */ /* 0x044ff60000041814 */
[----:B------:R-:W-:Y:S11]  /*70ff0*/  @!UPT UIADD3 URZ, URZ, URZ, URZ ;  /* 0x0000003f3f3ff290 */ /* 0x000ff6000fffe03f */
[----:B------:R-:W-:Y:S01]  /*71000*/  @!UPT UIADD3 URZ, URZ, URZ, URZ ;  /* 0x0000003f3f3ff290 */ /* 0x000fe2000fffe03f */
[----:B------:R0:W-:Y:S01]  /*71010*/  STL.64 [R1+0x480], R20 ;  /* 0x0004801401007387 */ /* 0x0001e20000100a00 */
[----:B------:R-:W-:Y:S02]  /*71020*/  STL.64 [R1+0x488], R22 ;  /* 0x0004881601007387 */ /* 0x000fe40000100a00 */
[----:B0-----:R-:W-:Y:S02]  /*71030*/  IMAD.MOV.U32 R21, RZ, RZ, R8 ;  /* 0x000000ffff157224 */ /* 0x001fe400078e0008 */
[----:B------:R-:W-:Y:S01]  /*71040*/  IMAD.MOV.U32 R20, RZ, RZ, R9 ;  /* 0x000000ffff147224 */ /* 0x000fe200078e0009 */
[----:B------:R-:W2:Y:S01]  /*71050*/  LDL.LU R8, [R1+0x440] ;  /* 0x0004400001087983 */ /* 0x000ea20000300800 */
[----:B------:R-:W2:Y:S02]  /*71060*/  LDL.LU R9, [R1+0x444] ;  /* 0x0004440001097983 */ /* 0x000ea40000300800 */
[----:B------:R-:W2:Y:S02]  /*71070*/  LDL.LU R10, [R1+0x448] ;  /* 0x00044800010a7983 */ /* 0x000ea40000300800 */
[----:B------:R-:W2:Y:S01]  /*71080*/  LDL.LU R11, [R1+0x44c] ;  /* 0x00044c00010b7983 */ /* 0x000ea20000300800 */
[----:B------:R0:W-:Y:S01]  /*71090*/  STL [R1+0x6204], R20 ;  /* 0x0062041401007387 */ /* 0x0001e20000100800 */
[----:B------:R1:W-:Y:S03]  /*710a0*/  STL [R1+0x6200], R21 ;  /* 0x0062001501007387 */ /* 0x0003e60000100800 */
[----:B0-----:R-:W3:Y:S01]  /*710b0*/  LDL.LU R20, [R1+0x470] ;  /* 0x0004700001147983 */ /* 0x001ee20000300800 */
[----:B-1----:R-:W3:Y:S02]  /*710c0*/  LDL.LU R21, [R1+0x474] ;  /* 0x0004740001157983 */ /* 0x002ee40000300800 */
[----:B------:R-:W3:Y:S02]  /*710d0*/  LDL.LU R22, [R1+0x478] ;  /* 0x0004780001167983 */ /* 0x000ee40000300800 */
[----:B------:R-:W3:Y:S01]  /*710e0*/  LDL.LU R23, [R1+0x47c] ;  /* 0x00047c0001177983 */ /* 0x000ee20000300800 */
[C---:B----4-:R-:W-:Y:S08]  /*710f0*/  HMMA.16816.F32.BF16 R12, R24.reuse, R16, R12 ;  /* 0x00000010180c723c */ /* 0x050ff0000004180c */
[----:B---3--:R-:W-:Y:S11]  /*71100*/  HMMA.16816.F32.BF16 R20, R24, R4, R20 ;  /* 0x000000041814723c */ /* 0x008ff60000041814 */
[----:B------:R-:W-:Y:S11]  /*71110*/  @!UPT UIADD3 URZ, URZ, URZ, URZ ;  /* 0x0000003f3f3ff290 */ /* 0x000ff6000fffe03f */
[----:B------:R-:W-:Y:S01]  /*71120*/  @!UPT UIADD3 URZ, URZ, URZ, URZ ;  /* 0x0000003f3f3ff290 */ /* 0x000fe2000fffe03f */
[----:B------:R-:W-:Y:S01]  /*71130*/  STL.64 [R1+0x470], R20 ;  /* 0x0004701401007387 */ /* 0x000fe20000100a00 */
[----:B------:R0:W-:Y:S02]  /*71140*/  STL.64 [R1+0x478], R22 ;  /* 0x0004781601007387 */ /* 0x0001e40000100a00 */
[----:B0-----:R-:W-:Y:S02]  /*71150*/  IMAD.MOV.U32 R23, RZ, RZ, R4 ;  /* 0x000000ffff177224 */ /* 0x001fe400078e0004 */
[----:B------:R-:W-:Y:S01]  /*71160*/  IMAD.MOV.U32 R22, RZ, RZ, R5 ;  /* 0x000000ffff167224 */ /* 0x000fe200078e0005 */
[----:B------:R-:W3:Y:S01]  /*71170*/  LDL.LU R4, [R1+0x430] ;  /* 0x0004300001047983 */ /* 0x000ee20000300800 */
[----:B------:R-:W3:Y:S02]  /*71180*/  LDL.LU R5, [R1+0x434] ;  /* 0x0004340001057983 */ /* 0x000ee40000300800 */
[----:B------:R-:W3:Y:S02]  /*71190*/  LDL.LU R6, [R1+0x438] ;  /* 0x0004380001067983 */ /* 0x000ee40000300800 */
[----:B------:R-:W3:Y:S01]  /*711a0*/  LDL.LU R7, [R1+0x43c] ;  /* 0x00043c0001077983 */ /* 0x000ee20000300800 */
[----:B------:R-:W-:Y:S01]  /*711b0*/  STL.64 [R1+0x460], R12 ;  /* 0x0004600c01007387 */ /* 0x000fe20000100a00 */
[----:B------:R0:W-:Y:S02]  /*711c0*/  STL.64 [R1+0x468], R14 ;  /* 0x0004680e01007387 */ /* 0x0001e40000100a00 */
[----:B------:R-:W-:-:S02]  /*711d0*/  IMAD.MOV.U32 R20, RZ, RZ, R16 ;  /* 0x000000ffff147224 */ /* 0x000fc400078e0010 */
[----:B------:R-:W-:Y:S01]  /*711e0*/  IMAD.MOV.U32 R21, RZ, RZ, R17 ;  /* 0x000000ffff157224 */ /* 0x000fe200078e0011 */
[----:B0-----:R-:W4:Y:S01]  /*711f0*/  LDL.LU.64 R14, [R1+0x6270] ;  /* 0x00627000010e7983 */ /* 0x001f220000300a00 */
[----:B------:R-:W4:Y:S02]  /*71200*/  LDL.LU.64 R12, [R1+0x6268] ;  /* 0x00626800010c7983 */ /* 0x000f240000300a00 */
[----:B------:R-:W2:Y:S02]  /*71210*/  LDL.LU.64 R18, [R1+0x6260] ;  /* 0x0062600001127983 */ /* 0x000ea40000300a00 */
[----:B------:R-:W4:Y:S01]  /*71220*/  LDL.LU.64 R16, [R1+0x6258] ;  /* 0x0062580001107983 */ /* 0x000f220000300a00 */
[----:B------:R-:W2:Y:S01]  /*71230*/  LDL R2, [R1+0x22bc] ;  /* 0x0022bc0001027983 */ /* 0x000ea20000100800 */
[----:B------:R-:W-:Y:S02]  /*71240*/  STL.64 [R1+0x6210], R22 ;  /* 0x0062101601007387 */ /* 0x000fe40000100a00 */
[----:B------:R0:W-:Y:S02]  /*71250*/  STL.64 [R1+0x6208], R20 ;  /* 0x0062081401007387 */ /* 0x0001e40000100a00 */
[----:B0-----:R-:W2:Y:S01]  /*71260*/  LDL.64 R20, [R1+0x150] ;  /* 0x0001500001147983 */ /* 0x001ea20000100a00 */
[C---:B----4-:R-:W-:Y:S03]  /*71270*/  HMMA.16816.F32.BF16 R12, R24.reuse, R16, R12 ;  /* 0x00000010180c723c */ /* 0x050fe6000004180c */
[----:B--2---:R0:W-:Y:S04]  /*71280*/  STL.64 [R1+0x6220], R20 ;  /* 0x0062201401007387 */ /* 0x0041e80000100a00 */
[----:B0-----:R-:W2:Y:S11]  /*71290*/  LDL.64 R20, [R1+0x30] ;  /* 0x0000300001147983 */ /* 0x001eb60000100a00 */
[----:B------:R-:W-:Y:S05]  /*712a0*/  @!UPT UIADD3 URZ, URZ, URZ, URZ ;  /* 0x0000003f3f3ff290 */ /* 0x000fea000fffe03f */
[----:B------:R-:W-:Y:S02]  /*712b0*/  STL.64 [R1+0x450], R12 ;  /* 0x0004500c01007387 */ /* 0x000fe40000100a00 */
[----:B------:R0:W-:Y:S02]  /*712c0*/  STL.64 [R1+0x458], R14 ;  /* 0x0004580e01007387 */ /* 0x0001e40000100a00 */
[----:B0-----:R-:W4:Y:S01]  /*712d0*/  LDL.LU.64 R14, [R1+0x6250] ;  /* 0x00625000010e7983 */ /* 0x001f220000300a00 */
[----:B------:R-:W2:Y:S02]  /*712e0*/  LDL.LU.64 R12, [R1+0x6248] ;  /* 0x00624800010c7983 */ /* 0x000ea40000300a00 */
[----:B------:R-:W-:Y:S02]  /*712f0*/  STL.64 [R1+0x6128], R18 ;  /* 0x0061281201007387 */ /* 0x000fe40000100a00 */
[----:B------:R0:W-:Y:S02]  /*71300*/  STL.64 [R1+0x6120], R16 ;  /* 0x0061201001007387 */ /* 0x0001e40000100a00 */
[----:B0-----:R-:W2:Y:S04]  /*71310*/  LDL.64 R16, [R1+0x130] ;  /* 0x0001300001107983 */ /* 0x001ea80000100a00 */
[----:B--2---:R0:W-:Y:S04]  /*71320*/  STL.64 [R1+0x6218], R16 ;  /* 0x0062181001007387 */ /* 0x0041e80000100a00 */
[----:B0-----:R-:W2:Y:S01]  /*71330*/  LDL.LU R16, [R1+0x790] ;  /* 0x0007900001107983 */ /* 0x001ea20000300800 */
[----:B------:R-:W2:Y:S02]  /*71340*/  LDL.LU R17, [R1+0x794] ;  /* 0x0007940001117983 */ /* 0x000ea40000300800 */
[----:B------:R-:W2:Y:S02]  /*71350*/  LDL.LU R18, [R1+0x798] ;  /* 0x0007980001127983 */ /* 0x000ea40000300800 */
[----:B------:R-:W2:Y:S01]  /*71360*/  LDL.LU R19, [R1+0x79c] ;  /* 0x00079c0001137983 */ /* 0x000ea20000300800 */
[C---:B------:R-:W-:Y:S01]  /*71370*/  HMMA.16816.F32.BF16 R8, R24.reuse, R12, R8 ;  /* 0x0000000c1808723c */ /* 0x040fe20000041808 */
[----:B--2---:R-:W-:Y:S01]  /*71380*/  STL.64 [R1+0x6230], R18 ;  /* 0x0062301201007387 */ /* 0x004fe20000100a00 */
[----:B------:R0:W-:Y:S03]  /*71390*/  STL.64 [R1+0x6228], R16 ;  /* 0x0062281001007387 */ /* 0x0001e60000100a00 */
[----:B0-----:R-:W2:Y:S01]  /*713a0*/  LDL.LU R16, [R1+0x9b0] ;  /* 0x0009b00001107983 */ /* 0x001ea20000300800 */
[----:B------:R-:W2:Y:S02]  /*713b0*/  LDL.LU R17, [R1+0x9b4] ;  /* 0x0009b40001117983 */ /* 0x000ea40000300800 */
[----:B------:R-:W2:Y:S02]  /*713c0*/  LDL.LU R18, [R1+0x9b8] ;  /* 0x0009b80001127983 */ /* 0x000ea40000300800 */
[----:B------:R-:W2:Y:S11]  /*713d0*/  LDL.LU R19, [R1+0x9bc] ;  /* 0x0009bc0001137983 */ /* 0x000eb60000300800 */
[----:B------:R-:W-:Y:S02]  /*713e0*/  @!UPT UIADD3 URZ, URZ, URZ, URZ ;  /* 0x0000003f3f3ff290 */ /* 0x000fe4000fffe03f */
[----:B------:R-:W-:Y:S01]  /*713f0*/  STL.64 [R1+0x440], R8 ;  /* 0x0004400801007387 */ /* 0x000fe20000100a00 */
[----:B------:R0:W-:Y:S03]  /*71400*/  STL.64 [R1+0x448], R10 ;  /* 0x0004480a01007387 */ /* 0x0001e60000100a00 */
[----:B0-----:R-:W2:Y:S01]  /*71410*/  LDL.LU.64 R10, [R1+0x6240] ;  /* 0x00624000010a7983 */ /* 0x001ea20000300a00 */
[----:B------:R-:W3:Y:S02]  /*71420*/  LDL.LU.64 R8, [R1+0x6238] ;  /* 0x0062380001087983 */ /* 0x000ee40000300a00 */
[----:B----4-:R-:W-:Y:S02]  /*71430*/  STL.64 [R1+0x6118], R14 ;  /* 0x0061180e01007387 */ /* 0x010fe40000100a00 */
[----:B------:R0:W-:Y:S02]  /*71440*/  STL.64 [R1+0x6110], R12 ;  /* 0x0061100c01007387 */ /* 0x0001e40000100a00 */
[----:B0-----:R-:W4:Y:S01]  /*71450*/  LDL.LU R12, [R1+0x770] ;  /* 0x00077000010c7983 */ /* 0x001f220000300800 */
[----:B------:R-:W4:Y:S02]  /*71460*/  LDL.LU R13, [R1+0x774] ;  /* 0x00077400010d7983 */ /* 0x000f240000300800 */
[----:B------:R-:W4:Y:S02]  /*71470*/  LDL.LU R14, [R1+0x778] ;  /* 0x00077800010e7983 */ /* 0x000f240000300800 */
[----:B------:R-:W4:Y:S02]  /*71480*/  LDL.LU R15, [R1+0x77c] ;  /* 0x00077c00010f7983 */ /* 0x000f240000300800 */
[----:B------:R-:W-:Y:S01]  /*71490*/  IMAD.MOV.U32 R0, RZ, RZ, R21 ;  /* 0x000000ffff007224 */ /* 0x000fe200078e0015 */
[C---:B---3--:R-:W-:Y:S01]  /*714a0*/  HMMA.16816.F32.BF16 R4, R24.reuse, R8, R4 ;  /* 0x000000081804723c */ /* 0x048fe20000041804 */
[----:B--2---:R-:W-:Y:S01]  /*714b0*/  STL.64 [R1+0x6138], R10 ;  /* 0x0061380a01007387 */ /* 0x004fe20000100a00 */
[----:B------:R0:W-:Y:S11]  /*714c0*/  STL.64 [R1+0x6130], R8 ;  /* 0x0061300801007387 */ /* 0x0001f60000100a00 */
[----:B------:R-:W-:Y:S10]  /*714d0*/  @!UPT UIADD3 URZ, URZ, URZ, URZ ;  /* 0x0000003f3f3ff290 */ /* 0x000ff4000fffe03f */
[----:B------:R-:W-:Y:S01]  /*714e0*/  STL.64 [R1+0x430], R4 ;  /* 0x0004300401007387 */ /* 0x000fe20000100a00 */
[----:B------:R-:W-:Y:S02]  /*714f0*/  STL.64 [R1+0x438], R6 ;  /* 0x0004380601007387 */ /* 0x000fe40000100a00 */
[----:B------:R1:W2:Y:S01]  /*71500*/  LDSM.16.MT88.4 R4, [R2+0x22000] ;  /* 0x022000000204783b */ /* 0x0002a20000004200 */
[C---:B------:R-:W-:Y:S01]  /*71510*/  HMMA.16816.F32.BF16 R16, R24.reuse, R20, R16 ;  /* 0x000000141810723c */ /* 0x040fe20000041810 */
[----:B0-----:R-:W3:Y:S02]  /*71520*/  LDL.64 R8, [R1+0x140] ;  /* 0x0001400001087983 */ /* 0x001ee40000100a00 */
[----:B-1----:R-:W-:Y:S02]  /*71530*/  IMAD.MOV.U32 R2, RZ, RZ, R20 ;  /* 0x000000ffff027224 */ /* 0x002fe400078e0014 */
[----:B--2---:R-:W-:Y:S01]  /*71540*/  STL.64 [R1+0x6008], R6 ;  /* 0x0060080601007387 */ /* 0x004fe20000100a00 */
[----:B------:R0:W-:Y:S03]  /*71550*/  STL.64 [R1+0x6000], R4 ;  /* 0x0060000401007387 */ /* 0x0001e60000100a00 */
[----:B0-----:R-:W3:Y:S01]  /*71560*/  LDL.LU R4, [R1+0x780] ;  /* 0x0007800001047983 */ /* 0x001ee20000300800 */
[----:B------:R-:W3:Y:S02]  /*71570*/  LDL.LU R5, [R1+0x784] ;  /* 0x0007840001057983 */ /* 0x000ee40000300800 */
[----:B------:R-:W3:Y:S02]  /*71580*/  LDL.LU R6, [R1+0x788] ;  /* 0x0007880001067983 */ /* 0x000ee40000300800 */
[----:B------:R-:W3:Y:S09]  /*71590*/  LDL.LU R7, [R1+0x78c] ;  /* 0x00078c0001077983 */ /* 0x000ef20000300800 */
[----:B------:R-:W-:Y:S01]  /*715a0*/  STL.64 [R1+0x7a0], R16 ;  /* 0x0007a01001007387 */ /* 0x000fe20000100a00 */
[----:B------:R0:W-:Y:S03]  /*715b0*/  STL.64 [R1+0x7a8], R18 ;  /* 0x0007a81201007387 */ /* 0x0001e60000100a00 */
[----:B0-----:R-:W2:Y:S01]  /*715c0*/  LDL.LU.64 R18, [R1+0x6230] ;  /* 0x0062300001127983 */ /* 0x001ea20000300a00 */
[----:B------:R-:W2:Y:S02]  /*715d0*/  LDL.LU.64 R16, [R1+0x6228] ;  /* 0x0062280001107983 */ /* 0x000ea40000300a00 */
[----:B------:R-:W2:Y:S02]  /*715e0*/  LDL.LU.64 R20, [R1+0x6220] ;  /* 0x0062200001147983 */ /* 0x000ea40000300a00 */
[----:B------:R-:W-:Y:S01]  /*715f0*/  STL [R1+0x60dc], R0 ;  /* 0x0060dc0001007387 */ /* 0x000fe20000100800 */
[----:B------:R-:W-:Y:S01]  /*71600*/  STL [R1+0x60d8], R2 ;  /* 0x0060d80201007387 */ /* 0x000fe20000100800 */
[C---:B--2---:R-:W-:Y:S11]  /*71610*/  HMMA.16816.F32.BF16 R16, R24.reuse, R20, R16 ;  /* 0x000000141810723c */ /* 0x044ff60000041810 */
[----:B------:R-:W-:Y:S11]  /*71620*/  @!UPT UIADD3 URZ, URZ, URZ, URZ ;  /* 0x0000003f3f3ff290 */ /* 0x000ff6000fffe03f */
[----:B------:R-:W-:Y:S01]  /*71630*/  @!UPT UIADD3 URZ, URZ, URZ, URZ ;  /* 0x0000003f3f3ff290 */ /* 0x000fe2000fffe03f */
[----:B------:R0:W-:Y:S01]  /*71640*/  STL.64 [R1+0x790], R16 ;  /* 0x0007901001007387 */ /* 0x0001e20000100a00 */
[----:B------:R-:W-:Y:S03]  /*71650*/  STL.64 [R1+0x798], R18 ;  /* 0x0007981201007387 */ /* 0x000fe60000100a00 */
[----:B0-----:R-:W4:Y:S01]  /*71660*/  LDL.LU.64 R16, [R1+0x6218] ;  /* 0x0062180001107983 */ /* 0x001f220000300a00 */
[----:B---3--:R-:W-:Y:S01]  /*71670*/  HMMA.16816.F32.BF16 R4, R24, R8, R4 ;  /* 0x000000081804723c */ /* 0x008fe20000041804 */
[----:B------:R-:W-:Y:S02]  /*71680*/  IMAD.MOV.U32 R3, RZ, RZ, R21 ;  /* 0x000000ffff037224 */ /* 0x000fe400078e0015 */
[----:B------:R-:W-:Y:S01]  /*71690*/  IMAD.MOV.U32 R28, RZ, RZ, R20 ;  /* 0x000000ffff1c7224 */ /* 0x000fe200078e0014 */
[----:B------:R-:W2:Y:S01]  /*716a0*/  LDL.LU.64 R22, [R1+0x6210] ;  /* 0x0062100001167983 */ /* 0x000ea20000300a00 */
[----:B------:R-:W3:Y:S02]  /*716b0*/  LDL.LU.64 R20, [R1+0x6208] ;  /* 0x0062080001147983 */ /* 0x000ee40000300a00 */
[----:B------:R-:W-:Y:S01]  /*716c0*/  STL [R1+0x60e4], R3 ;  /* 0x0060e40301007387 */ /* 0x000fe20000100800 */
[----:B------:R-:W-:Y:S11]  /*716d0*/  STL [R1+0x60e0], R28 ;  /* 0x0060e01c01007387 */ /* 0x000ff60000100800 */
[----:B------:R-:W-:Y:S04]  /*716e0*/  @!UPT UIADD3 URZ, URZ, URZ, URZ ;  /* 0x0000003f3f3ff290 */ /* 0x000fe8000fffe03f */
[----:B------:R-:W-:Y:S01]  /*716f0*/  STL.64 [R1+0x780], R4 ;  /* 0x0007800401007387 */ /* 0x000fe20000100a00 */
[----:B------:R4:W-:Y:S02]  /*71700*/  STL.64 [R1+0x788], R6 ;  /* 0x0007880601007387 */ /* 0x0009e40000100a00 */
[----:B------:R-:W-:Y:S02]  /*71710*/  IMAD.MOV.U32 R2, RZ, RZ, R8 ;  /* 0x000000ffff027224 */ /* 0x000fe400078e0008 */
[----:B------:R-:W-:-:S03]  /*71720*/  IMAD.MOV.U32 R29, RZ, RZ, R9 ;  /* 0x000000ffff1d7224 */ /* 0x000fc600078e0009 */
[----:B------:R-:W-:Y:S02]  /*71730*/  STL [R1+0x60ec], R2 ;  /* 0x0060ec0201007387 */ /* 0x000fe40000100800 */
[----:B------:R-:W-:Y:S01]  /*71740*/  STL [R1+0x60e8], R29 ;  /* 0x0060e81d01007387 */ /* 0x000fe20000100800 */
[----:B----4-:R-:W-:Y:S11]  /*71750*/  HMMA.16816.F32.BF16 R4, R24, R16, R12 ;  /* 0x000000101804723c */ /* 0x010ff6000004180c */
[----:B------:R-:W-:Y:S11]  /*71760*/  @!UPT UIADD3 URZ, URZ, URZ, URZ ;  /* 0x0000003f3f3ff290 */ /* 0x000ff6000fffe03f */
[----:B------:R-:W-:Y:S01]  /*71770*/  @!UPT UIADD3 URZ, URZ, URZ, URZ ;  /* 0x0000003f3f3ff290 */ /* 0x000fe2000fffe03f */
[----:B------:R-:W-:Y:S01]  /*71780*/  STL.64 [R1+0x770], R4 ;  /* 0x0007700401007387 */ /* 0x000fe20000100a00 */
[----:B------:R-:W-:Y:S02]  /*71790*/  STL.64 [R1+0x778], R6 ;  /* 0x0007780601007387 */ /* 0x000fe40000100a00 */
[----:B------:R-:W4:Y:S02]  /*717a0*/  LDL.LU R12, [R1+0x200] ;  /* 0x00020000010c7983 */ /* 0x000f240000300800 */
[----:B------:R-:W4:Y:S01]  /*717b0*/  LDL.LU R13, [R1+0x204] ;  /* 0x00020400010d7983 */ /* 0x000f220000300800 */
[----:B------:R-:W2:Y:S01]  /*717c0*/  LDL.LU R14, [R1+0x208] ;  /* 0x00020800010e7983 */ /* 0x000ea20000300800 */
[----:B------:R-:W2:Y:S02]  /*717d0*/  LDL.LU R15, [R1+0x20c] ;  /* 0x00020c00010f7983 */ /* 0x000ea40000300800 */
[----:B------:R-:W-:Y:S02]  /*717e0*/  IMAD.MOV.U32 R28, RZ, RZ, R16 ;  /* 0x000000ffff1c7224 */ /* 0x000fe400078e0010 */
[----:B------:R-:W-:-:S02]  /*717f0*/  IMAD.MOV.U32 R0, RZ, RZ, R17 ;  /* 0x000000ffff007224 */ /* 0x000fc400078e0011 */
[----:B---3--:R-:W-:Y:S02]  /*71800*/  IMAD.MOV.U32 R16, RZ, RZ, R20 ;  /* 0x000000ffff107224 */ /* 0x008fe400078e0014 */
[----:B------:R-:W-:Y:S01]  /*71810*/  IMAD.MOV.U32 R17, RZ, RZ, R21 ;  /* 0x000000ffff117224 */ /* 0x000fe200078e0015 */
[----:B--2---:R-:W-:Y:S01]  /*71820*/  STL.64 [R1+0x6148], R14 ;  /* 0x0061480e01007387 */ /* 0x004fe20000100a00 */
[----:B----4-:R0:W-:Y:S02]  /*71830*/  STL.64 [R1+0x6140], R12 ;  /* 0x0061400c01007387 */ /* 0x0101e40000100a00 */
[----:B------:R-:W2:Y:S02]  /*71840*/  LDL.LU R20, [R1+0x6204] ;  /* 0x0062040001147983 */ /* 0x000ea40000300800 */
[----:B------:R-:W3:Y:S01]  /*71850*/  LDL.LU R21, [R1+0x6200] ;  /* 0x0062000001157983 */ /* 0x000ee20000300800 */
[----:B------:R1:W-:Y:S01]  /*71860*/  STL.64 [R1+0x6150], R16 ;  /* 0x0061501001007387 */ /* 0x0003e20000100a00 */
[----:B0-----:R-:W-:-:S02]  /*71870*/  IMAD.MOV.U32 R12, RZ, RZ, R23 ;  /* 0x000000ffff0c7224 */ /* 0x001fc400078e0017 */
[----:B------:R-:W-:-:S05]  /*71880*/  IMAD.MOV.U32 R13, RZ, RZ, R22 ;  /* 0x000000ffff0d7224 */ /* 0x000fca00078e0016 */
[----:B------:R2:W-:Y:S01]  /*71890*/  STL.64 [R1+0x6158], R12 ;  /* 0x0061580c01007387 */ /* 0x0005e20000100a00 */
[----:B-1----:R-:W4:Y:S02]  /*718a0*/  LDL.LU R16, [R1+0x220] ;  /* 0x0002200001107983 */ /* 0x002f240000300800 */
[----:B------:R-:W4:Y:S02]  /*718b0*/  LDL.LU R17, [R1+0x224] ;  /* 0x0002240001117983 */ /* 0x000f240000300800 */
[----:B------:R-:W4:Y:S01]  /*718c0*/  LDL.LU R18, [R1+0x228] ;  /* 0x0002280001127983 */ /* 0x000f220000300800 */
[----:B------:R-:W4:Y:S01]  /*718d0*/  LDL.LU R19, [R1+0x22c] ;  /* 0x00022c0001137983 */ /* 0x000f220000300800 */
[----:B--2---:R-:W-:Y:S02]  /*718e0*/  IMAD.MOV.U32 R13, RZ, RZ, R20 ;  /* 0x000000ffff0d7224 */ /* 0x004fe400078e0014 */
[----:B---3--:R-:W-:Y:S01]  /*718f0*/  IMAD.MOV.U32 R12, RZ, RZ, R21 ;  /* 0x000000ffff0c7224 */ /* 0x008fe200078e0015 */
[----:B----4-:R-:W-:Y:S01]  /*71900*/  STL.64 [R1+0x6168], R18 ;  /* 0x0061681201007387 */ /* 0x010fe20000100a00 */
[----:B------:R0:W-:Y:S03]  /*71910*/  STL.64 [R1+0x6160], R16 ;  /* 0x0061601001007387 */ /* 0x0001e60000100a00 */
[----:B------:R-:W-:Y:S01]  /*71920*/  STL.64 [R1+0x6180], R12 ;  /* 0x0061800c01007387 */ /* 0x000fe20000100a00 */
        /* <DEDUP_REMOVED lines=12> */
[----:B0-----:R-:W2:Y:S04]  /*719f0*/  LDL.64 R16, [R1+0xf0] ;  /* 0x0000f00001107983 */ /* 0x001ea80000100a00 */
[----:B--2---:R0:W-:Y:S04]  /*71a00*/  STL.64 [R1+0x61b8], R16 ;  /* 0x0061b81001007387 */ /* 0x0041e80000100a00 */
[----:B0-----:R-:W2:Y:S04]  /*71a10*/  LDL.64 R16, [R1+0x100] ;  /* 0x0001000001107983 */ /* 0x001ea80000100a00 */
[----:B--2---:R0:W-:Y:S04]  /*71a20*/  STL.64 [R1+0x61d0], R16 ;  /* 0x0061d01001007387 */ /* 0x0041e80000100a00 */
[----:B0-----:R-:W2:Y:S04]  /*71a30*/  LDL.64 R16, [R1+0x110] ;  /* 0x0001100001107983 */ /* 0x001ea80000100a00 */
[----:B--2---:R0:W-:Y:S01]  /*71a40*/  STL.64 [R1+0x61e8], R16 ;  /* 0x0061e81001007387 */ /* 0x0041e20000100a00 */
[----:B------:R-:W2:Y:S03]  /*71a50*/  LDL.64 R20, [R1+0xe0] ;  /* 0x0000e00001147983 */ /* 0x000ea60000100a00 */
[----:B0-----:R-:W3:Y:S04]  /*71a60*/  LDL.64 R16, [R1+0x120] ;  /* 0x0001200001107983 */ /* 0x001ee80000100a00 */
[----:B--2---:R0:W-:Y:S04]  /*71a70*/  STL.64 [R1+0x61b0], R20 ;  /* 0x0061b01401007387 */ /* 0x0041e80000100a00 */
        /* <DEDUP_REMOVED lines=34> */
[----:B------:R-:W-:Y:S01]  /*71ca0*/  STL [R1+0x60f4], R28 ;  /* 0x0060f41c01007387 */ /* 0x000fe20000100800 */
[----:B------:R-:W-:Y:S02]  /*71cb0*/  STL [R1+0x60f0], R0 ;  /* 0x0060f00001007387 */ /* 0x000fe40000100800 */
[----:B---3--:R-:W-:-:S02]  /*71cc0*/  IMAD.MOV.U32 R29, RZ, RZ, R16 ;  /* 0x000000ffff1d7224 */ /* 0x008fc400078e0010 */
        /* <DEDUP_REMOVED lines=32> */
[----:B--2---:R-:W-:Y:S01]  /*71ed0*/  HMMA.16816.F32.BF16 R20, R24, R16, R20 ;  /* 0x000000101814723c */ /* 0x004fe20000041814 */
[----:B------:R-:W-:-:S02]  /*71ee0*/  IMAD.MOV.U32 R0, RZ, RZ, R16 ;  /* 0x000000ffff007224 */ /* 0x000fc400078e0010 */
[----:B------:R-:W-:Y:S11]  /*71ef0*/  IMAD.MOV.U32 R3, RZ, RZ, R17 ;  /* 0x000000ffff037224 */ /* 0x000ff600078e0011 */
[----:B------:R-:W-:Y:S09]  /*71f00*/  @!UPT UIADD3 URZ, URZ, URZ, URZ ;  /* 0x0000003f3f3ff290 */ /* 0x000ff2000fffe03f */
[----:B------:R0:W-:Y:S01]  /*71f10*/  STL.64 [R1+0x730], R20 ;  /* 0x0007301401007387 */ /* 0x0001e20000100a00 */
[----:B------:R-:W-:Y:S03]  /*71f20*/  STL.64 [R1+0x738], R22 ;  /* 0x0007381601007387 */ /* 0x000fe60000100a00 */
        /* <DEDUP_REMOVED lines=12> */
[----:B----4-:R-:W-:Y:S01]  /*71ff0*/  HMMA.16816.F32.BF16 R24, R24, R20, R12 ;  /* 0x000000141818723c */ /* 0x010fe2000004180c */
[----:B------:R-:W2:Y:S01]  /*72000*/  LDL.LU.64 R12, [R1+0x6180] ;  /* 0x00618000010c7983 */ /* 0x000ea20000300a00 */
[----:B------:R-:W2:Y:S02]  /*72010*/  LDL.LU.64 R22, [R1+0x6178] ;  /* 0x0061780001167983 */ /* 0x000ea40000300a00 */
[----:B------:R-:W2:Y:S11]  /*72020*/  LDL.LU.64 R20, [R1+0x6170] ;  /* 0x0061700001147983 */ /* 0x000eb60000300a00 */
[----:B------:R-:W-:Y:S08]  /*72030*/  @!UPT UIADD3 URZ, URZ, URZ, URZ ;  /* 0x0000003f3f3ff290 */ /* 0x000ff0000fffe03f */
[----:B------:R-:W-:Y:S01]  /*72040*/  STL.64 [R1+0x420], R24 ;  /* 0x0004201801007387 */ /* 0x000fe20000100a00 */
[----:B------:R0:W-:Y:S03]  /*72050*/  STL.64 [R1+0x428], R26 ;  /* 0x0004281a01007387 */ /* 0x0001e60000100a00 */
[----:B0-----:R-:W3:Y:S01]  /*72060*/  LDL R27, [R1+0x22bc] ;  /* 0x0022bc00011b7983 */ /* 0x001ee20000100800 */
[C---:B--2---:R-:W-:Y:S03]  /*72070*/  HMMA.16816.F32.BF16 R12, R20.reuse, R12, R16 ;  /* 0x0000000c140c723c */ /* 0x044fe60000041810 */
[----:B------:R-:W2:Y:S01]  /*72080*/  LDL.LU.64 R18, [R1+0x6168] ;  /* 0x0061680001127983 */ /* 0x000ea20000300a00 */
[----:B------:R-:W2:Y:S11]  /*72090*/  LDL.LU.64 R16, [R1+0x6160] ;  /* 0x0061600001107983 */ /* 0x000eb60000300a00 */
[----:B------:R-:W-:Y:S08]  /*720a0*/  @!UPT UIADD3 URZ, URZ, URZ, URZ ;  /* 0x0000003f3f3ff290 */ /* 0x000ff0000fffe03f */
[----:B------:R0:W-:Y:S01]  /*720b0*/  STL.64 [R1+0x230], R12 ;  /* 0x0002300c01007387 */ /* 0x0001e20000100a00 */
[----:B------:R2:W-:Y:S03]  /*720c0*/  STL.64 [R1+0x238], R14 ;  /* 0x0002380e01007387 */ /* 0x0005e60000100a00 */
[----:B---3--:R-:W1:Y:S04]  /*720d0*/  LDSM.16.MT88.4 R24, [R27+0x22080] ;  /* 0x022080001b18783b */ /* 0x008e680000004200 */
[----:B0-----:R-:W2:Y:S02]  /*720e0*/  LDL.LU.64 R12, [R1+0x6158] ;  /* 0x00615800010c7983 */ /* 0x001ea40000300a00 */
[C---:B--2---:R-:W-:Y:S02]  /*720f0*/  HMMA.16816.F32.BF16 R12, R20.reuse, R12, R16 ;  /* 0x0000000c140c723c */ /* 0x044fe40000041810 */
[----:B------:R-:W2:Y:S11]  /*72100*/  LDL.LU.64 R16, [R1+0x6150] ;  /* 0x0061500001107983 */ /* 0x000eb60000300a00 */
[----:B------:R-:W-:Y:S10]  /*72110*/  @!UPT UIADD3 URZ, URZ, URZ, URZ ;  /* 0x0000003f3f3ff290 */ /* 0x000ff4000fffe03f */
[----:B------:R-:W-:Y:S01]  /*72120*/  STL.64 [R1+0x220], R12 ;  /* 0x0002200c01007387 */ /* 0x000fe20000100a00 */
[----:B------:R0:W-:Y:S03]  /*72130*/  STL.64 [R1+0x228], R14 ;  /* 0x0002280e01007387 */ /* 0x0001e60000100a00 */
[----:B0-----:R-:W3:Y:S01]  /*72140*/  LDL.LU.64 R14, [R1+0x6148] ;  /* 0x00614800010e7983 */ /* 0x001ee20000300a00 */
[----:B------:R-:W3:Y:S01]  /*72150*/  LDL.LU.64 R12, [R1+0x6140] ;  /* 0x00614000010c7983 */ /* 0x000ee20000300a00 */
        /* <DEDUP_REMOVED lines=15> */
[----:B--2---:R-:W-:Y:S02]  /*72250*/  STL.64 [R1+0x5fe0], R18 ;  /* 0x005fe01201007387 */ /* 0x004fe40000100a00 */
[----:B------:R0:W-:Y:S02]  /*72260*/  STL.64 [R1+0x5fd8], R16 ;  /* 0x005fd81001007387 */ /* 0x0001e40000100a00 */
[----:B0-----:R-:W2:Y:S01]  /*72270*/  LDL.LU R16, [R1+0x1f0] ;  /* 0x0001f00001107983 */ /* 0x001ea20000300800 */
[----:B------:R-:W2:Y:S02]  /*72280*/  LDL.LU R17, [R1+0x1f4] ;  /* 0x0001f40001117983 */ /* 0x000ea40000300800 */
[----:B------:R-:W2:Y:S02]  /*72290*/  LDL.LU R18, [R1+0x1f8] ;  /* 0x0001f80001127983 */ /* 0x000ea40000300800 */
[----:B------:R-:W2:Y:S01]  /*722a0*/  LDL.LU R19, [R1+0x1fc] ;  /* 0x0001fc0001137983 */ /* 0x000ea20000300800 */
[----:B---3--:R-:W-:Y:S01]  /*722b0*/  STL.64 [R1+0x5fd0], R14 ;  /* 0x005fd00e01007387 */ /* 0x008fe20000100a00 */
[----:B----4-:R0:W-:Y:S01]  /*722c0*/  STL.64 [R1+0x5fc8], R12 ;  /* 0x005fc80c01007387 */ /* 0x0101e20000100a00 */
[C---:B--2---:R-:W-:Y:S08]  /*722d0*/  HMMA.16816.F32.BF16 R16, R20.reuse, R12, R16 ;  /* 0x0000000c1410723c */ /* 0x044ff00000041810 */
[----:B0-----:R-:W-:Y:S11]  /*722e0*/  HMMA.16816.F32.BF16 R12, R20, R8, R4 ;  /* 0x00000008140c723c */ /* 0x001ff60000041804 */
[----:B------:R-:W-:Y:S04]  /*722f0*/  @!UPT UIADD3 URZ, URZ, URZ, URZ ;  /* 0x0000003f3f3ff290 */ /* 0x000fe8000fffe03f */
[----:B------:R-:W-:Y:S01]  /*72300*/  STL.64 [R1+0x1f0], R16 ;  /* 0x0001f01001007387 */ /* 0x000fe20000100a00 */
[----:B------:R-:W-:Y:S02]  /*72310*/  STL.64 [R1+0x1f8], R18 ;  /* 0x0001f81201007387 */ /* 0x000fe40000100a00 */
[----:B------:R-:W2:Y:S05]  /*72320*/  LDL.LU R4, [R1+0x5f0] ;  /* 0x0005f00001047983 */ /* 0x000eaa0000300800 */
[----:B------:R-:W-:Y:S01]  /*72330*/  STL.64 [R1+0x1e0], R12 ;  /* 0x0001e00c01007387 */ /* 0x000fe20000100a00 */
[----:B------:R-:W-:Y:S01]  /*72340*/  STL.64 [R1+0x1e8], R14 ;  /* 0x0001e80e01007387 */ /* 0x000fe20000100a00 */
[----:B------:R-:W2:Y:S02]  /*72350*/  LDL.LU R5, [R1+0x5f4] ;  /* 0x0005f40001057983 */ /* 0x000ea40000300800 */
[----:B------:R-:W3:Y:S02]  /*72360*/  LDL.LU R6, [R1+0x5f8] ;  /* 0x0005f80001067983 */ /* 0x000ee40000300800 */
[----:B------:R-:W3:Y:S02]  /*72370*/  LDL.LU R7, [R1+0x5fc] ;  /* 0x0005fc0001077983 */ /* 0x000ee40000300800 */
[----:B---3--:R-:W-:Y:S01]  /*72380*/  STL.64 [R1+0x6018], R6 ;  /* 0x0060180601007387 */ /* 0x008fe20000100a00 */
[----:B--2---:R0:W-:Y:S02]  /*72390*/  STL.64 [R1+0x6010], R4 ;  /* 0x0060100401007387 */ /* 0x0041e40000100a00 */
[----:B0-----:R-:W-:-:S02]  /*723a0*/  IMAD.MOV.U32 R4, RZ, RZ, R29 ;  /* 0x000000ffff047224 */ /* 0x001fc400078e001d */
[----:B------:R-:W-:Y:S01]  /*723b0*/  IMAD.MOV.U32 R5, RZ, RZ, R2 ;  /* 0x000000ffff057224 */ /* 0x000fe200078e0002 */
[----:B------:R-:W2:Y:S01]  /*723c0*/  LDL.LU R29, [R1+0x6108] ;  /* 0x00610800011d7983 */ /* 0x000ea20000300800 */
[----:B------:R-:W3:Y:S03]  /*723d0*/  LDL.LU R2, [R1+0x6104] ;  /* 0x0061040001027983 */ /* 0x000ee60000300800 */
[----:B------:R0:W-:Y:S01]  /*723e0*/  STL.64 [R1+0x6028], R4 ;  /* 0x0060280401007387 */ /* 0x0001e20000100a00 */
[----:B------:R-:W-:Y:S02]  /*723f0*/  STL.64 [R1+0x5fc0], R10 ;  /* 0x005fc00a01007387 */ /* 0x000fe40000100a00 */
[----:B------:R4:W-:Y:S02]  /*72400*/  STL.64 [R1+0x5fb8], R8 ;  /* 0x005fb80801007387 */ /* 0x0009e40000100a00 */
[----:B0-----:R-:W-:-:S02]  /*72410*/  IMAD.MOV.U32 R4, RZ, RZ, R0 ;  /* 0x000000ffff047224 */ /* 0x001fc400078e0000 */
[----:B------:R-:W-:Y:S01]  /*72420*/  IMAD.MOV.U32 R5, RZ, RZ, R3 ;  /* 0x000000ffff057224 */ /* 0x000fe200078e0003 */
[----:B------:R-:W3:Y:S01]  /*72430*/  LDL.LU R0, [R1+0x6100] ;  /* 0x0061000001007983 */ /* 0x000ee20000300800 */
[----:B------:R-:W3:Y:S03]  /*72440*/  LDL.LU R3, [R1+0x60fc] ;  /* 0x0060fc0001037983 */ /* 0x000ee60000300800 */
[----:B------:R2:W-:Y:S01]  /*72450*/  STL.64 [R1+0x6040], R4 ;  /* 0x0060400401007387 */ /* 0x0005e20000100a00 */
[----:B----4-:R-:W4:Y:S02]  /*72460*/  LDL.64 R8, [R1+0x20] ;  /* 0x0000200001087983 */ /* 0x010f240000100a00 */
[----:B--2---:R-:W-:Y:S01]  /*72470*/  IMAD.MOV.U32 R4, RZ, RZ, R29 ;  /* 0x000000ffff047224 */ /* 0x004fe200078e001d */
[----:B----4-:R0:W-:Y:S04]  /*72480*/  STL.64 [R1+0x6020], R8 ;  /* 0x0060200801007387 */ /* 0x0101e80000100a00 */
[----:B0-----:R-:W2:Y:S01]  /*72490*/  LDL.LU R8, [R1+0x600] ;  /* 0x0006000001087983 */ /* 0x001ea20000300800 */
[----:B------:R-:W2:Y:S02]  /*724a0*/  LDL.LU R9, [R1+0x604] ;  /* 0x0006040001097983 */ /* 0x000ea40000300800 */
[----:B------:R-:W4:Y:S02]  /*724b0*/  LDL.LU R10, [R1+0x608] ;  /* 0x00060800010a7983 */ /* 0x000f240000300800 */
[----:B------:R-:W4:Y:S01]  /*724c0*/  LDL.LU R11, [R1+0x60c] ;  /* 0x00060c00010b7983 */ /* 0x000f220000300800 */
[----:B------:R-:W2:Y:S01]  /*724d0*/  LDL.LU R29, [R1+0x60f8] ;  /* 0x0060f800011d7983 */ /* 0x000ea20000300800 */
[----:B------:R-:W-:-:S02]  /*724e0*/  IMAD.MOV.U32 R5, RZ, RZ, R28 ;  /* 0x000000ffff057224 */ /* 0x000fc400078e001c */
[----:B------:R-:W2:Y:S03]  /*724f0*/  LDL.LU R28, [R1+0x60f4] ;  /* 0x0060f400011c7983 */ /* 0x000ea60000300800 */
[----:B------:R3:W-:Y:S02]  /*72500*/  STL.64 [R1+0x6058], R4 ;  /* 0x0060580401007387 */ /* 0x0007e40000100a00 */
[----:B---3--:R-:W-:Y:S02]  /*72510*/  IMAD.MOV.U32 R4, RZ, RZ, R0 ;  /* 0x000000ffff047224 */ /* 0x008fe400078e0000 */
[----:B------:R-:W-:Y:S01]  /*72520*/  IMAD.MOV.U32 R5, RZ, RZ, R2 ;  /* 0x000000ffff057224 */ /* 0x000fe200078e0002 */
[----:B----4-:R-:W-:Y:S01]  /*72530*/  STL.64 [R1+0x6038], R10 ;  /* 0x0060380a01007387 */ /* 0x010fe20000100a00 */
[----:B--2---:R0:W-:Y:S03]  /*72540*/  STL.64 [R1+0x6030], R8 ;  /* 0x0060300801007387 */ /* 0x0041e60000100a00 */
[----:B0-----:R-:W2:Y:S01]  /*72550*/  LDL.LU R8, [R1+0x160] ;  /* 0x0001600001087983 */ /* 0x001ea20000300800 */
[----:B------:R-:W2:Y:S02]  /*72560*/  LDL.LU R9, [R1+0x164] ;  /* 0x0001640001097983 */ /* 0x000ea40000300800 */
[----:B------:R-:W3:Y:S02]  /*72570*/  LDL.LU R10, [R1+0x168] ;  /* 0x00016800010a7983 */ /* 0x000ee40000300800 */
[----:B------:R-:W3:Y:S01]  /*72580*/  LDL.LU R11, [R1+0x16c] ;  /* 0x00016c00010b7983 */ /* 0x000ee20000300800 */
[----:B------:R-:W4:Y:S01]  /*72590*/  LDL.LU R0, [R1+0x60f0] ;  /* 0x0060f00001007983 */ /* 0x000f220000300800 */
[----:B------:R-:W2:Y:S02]  /*725a0*/  LDL.LU R2, [R1+0x60ec] ;  /* 0x0060ec0001027983 */ /* 0x000ea40000300800 */
[----:B------:R0:W-:Y:S02]  /*725b0*/  STL.64 [R1+0x6070], R4 ;  /* 0x0060700401007387 */ /* 0x0001e40000100a00 */
[----:B0-----:R-:W-:-:S02]  /*725c0*/  IMAD.MOV.U32 R4, RZ, RZ, R29 ;  /* 0x000000ffff047224 */ /* 0x001fc400078e001d */
[----:B------:R-:W3:Y:S01]  /*725d0*/  LDL.LU R29, [R1+0x60e8] ;  /* 0x0060e800011d7983 */ /* 0x000ee20000300800 */
[----:B------:R-:W-:Y:S02]  /*725e0*/  IMAD.MOV.U32 R5, RZ, RZ, R3 ;  /* 0x000000ffff057224 */ /* 0x000fe400078e0003 */
[----:B------:R-:W-:Y:S02]  /*725f0*/  IMAD.MOV.U32 R12, RZ, RZ, R28 ;  /* 0x000000ffff0c7224 */ /* 0x000fe400078e001c */
[----:B------:R-:W3:Y:S01]  /*72600*/  LDL.LU R3, [R1+0x60e4] ;  /* 0x0060e40001037983 */ /* 0x000ee20000300800 */
[----:B------:R-:W-:Y:S01]  /*72610*/  STL.64 [R1+0x6088], R4 ;  /* 0x0060880401007387 */ /* 0x000fe20000100a00 */
[----:B------:R-:W3:Y:S02]  /*72620*/  LDL.LU R28, [R1+0x60e0] ;  /* 0x0060e000011c7983 */ /* 0x000ee40000300800 */
[----:B----4-:R-:W-:Y:S02]  /*72630*/  IMAD.MOV.U32 R13, RZ, RZ, R0 ;  /* 0x000000ffff0d7224 */ /* 0x010fe400078e0000 */
[----:B------:R-:W4:Y:S03]  /*72640*/  LDL.LU R0, [R1+0x60dc] ;  /* 0x0060dc0001007983 */ /* 0x000f260000300800 */
[----:B------:R2:W-:Y:S02]  /*72650*/  STL.64 [R1+0x6090], R12 ;  /* 0x0060900c01007387 */ /* 0x0005e40000100a00 */
[----:B--2---:R-:W-:-:S02]  /*72660*/  IMAD.MOV.U32 R12, RZ, RZ, R2 ;  /* 0x000000ffff0c7224 */ /* 0x004fc400078e0002 */
[----:B---3--:R-:W-:Y:S01]  /*72670*/  IMAD.MOV.U32 R13, RZ, RZ, R29 ;  /* 0x000000ffff0d7224 */ /* 0x008fe200078e001d */
[----:B------:R-:W2:Y:S04]  /*72680*/  LDL.LU R2, [R1+0x60d8] ;  /* 0x0060d80001027983 */ /* 0x000ea80000300800 */
[----:B------:R0:W-:Y:S01]  /*72690*/  STL.64 [R1+0x60a8], R12 ;  /* 0x0060a80c01007387 */ /* 0x0001e20000100a00 */
[----:B------:R-:W3:Y:S02]  /*726a0*/  LDL.LU R4, [R1+0x1a0] ;  /* 0x0001a00001047983 */ /* 0x000ee40000300800 */
[----:B------:R-:W3:Y:S02]  /*726b0*/  LDL.LU R5, [R1+0x1a4] ;  /* 0x0001a40001057983 */ /* 0x000ee40000300800 */
[----:B------:R-:W2:Y:S01]  /*726c0*/  LDL.LU R6, [R1+0x1a8] ;  /* 0x0001a80001067983 */ /* 0x000ea20000300800 */
[----:B------:R-:W2:Y:S01]  /*726d0*/  LDL.LU R7, [R1+0x1ac] ;  /* 0x0001ac0001077983 */ /* 0x000ea20000300800 */
[----:B0-----:R-:W-:-:S02]  /*726e0*/  IMAD.MOV.U32 R12, RZ, RZ, R28 ;  /* 0x000000ffff0c7224 */ /* 0x001fc400078e001c */
[----:B------:R-:W-:-:S05]  /*726f0*/  IMAD.MOV.U32 R13, RZ, RZ, R3 ;  /* 0x000000ffff0d7224 */ /* 0x000fca00078e0003 */
[----:B------:R-:W-:Y:S04]  /*72700*/  STL.64 [R1+0x60c0], R12 ;  /* 0x0060c00c01007387 */ /* 0x000fe80000100a00 */
        /* <DEDUP_REMOVED lines=30> */
[----:B------:R-:W-:-:S02]  /*728f0*/  IMAD.MOV.U32 R12, RZ, RZ, R2 ;  /* 0x000000ffff0c7224 */ /* 0x000fc400078e0002 */
[----:B----4-:R-:W-:Y:S01]  /*72900*/  IMAD.MOV.U32 R13, RZ, RZ, R0 ;  /* 0x000000ffff0d7224 */ /* 0x010fe200078e0000 */
[----:B---3--:R-:W-:Y:S01]  /*72910*/  STL.64 [R1+0x6080], R10 ;  /* 0x0060800a01007387 */ /* 0x008fe20000100a00 */
[----:B--2---:R0:W-:Y:S03]  /*72920*/  STL.64 [R1+0x6078], R8 ;  /* 0x0060780801007387 */ /* 0x0041e60000100a00 */
[----:B0-----:R-:W2:Y:S01]  /*72930*/  LDL.LU R8, [R1+0x190] ;  /* 0x0001900001087983 */ /* 0x001ea20000300800 */
[----:B------:R-:W2:Y:S02]  /*72940*/  LDL.LU R9, [R1+0x194] ;  /* 0x0001940001097983 */ /* 0x000ea40000300800 */
[----:B------:R-:W2:Y:S02]  /*72950*/  LDL.LU R10, [R1+0x198] ;  /* 0x00019800010a7983 */ /* 0x000ea40000300800 */
[----:B------:R-:W2:Y:S01]  /*72960*/  LDL.LU R11, [R1+0x19c] ;  /* 0x00019c00010b7983 */ /* 0x000ea20000300800 */
[----:B------:R-:W3:Y:S01]  /*72970*/  LDL.64 R16, [R1] ;  /* 0x0000000001107983 */ /* 0x000ee20000100a00 */
[C---:B------:R-:W-:Y:S03]  /*72980*/  HMMA.16816.F32.BF16 R12, R20.reuse, R12, R4 ;  /* 0x0000000c140c723c */ /* 0x040fe60000041804 */
[----:B---3--:R0:W-:Y:S04]  /*72990*/  STL.64 [R1+0x5ff8], R16 ;  /* 0x005ff81001007387 */ /* 0x0081e80000100a00 */
[----:B0-----:R-:W3:Y:S01]  /*729a0*/  LDL.LU R16, [R1+0x410] ;  /* 0x0004100001107983 */ /* 0x001ee20000300800 */
[----:B------:R-:W3:Y:S02]  /*729b0*/  LDL.LU R17, [R1+0x414] ;  /* 0x0004140001117983 */ /* 0x000ee40000300800 */
[----:B------:R-:W3:Y:S02]  /*729c0*/  LDL.LU R18, [R1+0x418] ;  /* 0x0004180001127983 */ /* 0x000ee40000300800 */
[----:B------:R-:W3:Y:S01]  /*729d0*/  LDL.LU R19, [R1+0x41c] ;  /* 0x00041c0001137983 */ /* 0x000ee20000300800 */
[----:B-1----:R-:W-:Y:S01]  /*729e0*/  STL.64 [R1+0x5f00], R26 ;  /* 0x005f001a01007387 */ /* 0x002fe20000100a00 */
[----:B------:R0:W-:Y:S03]  /*729f0*/  STL.64 [R1+0x5ef8], R24 ;  /* 0x005ef81801007387 */ /* 0x0001e60000100a00 */
[----:B0-----:R-:W4:Y:S01]  /*72a00*/  LDL.64 R24, [R1+0xd0] ;  /* 0x0000d00001187983 */ /* 0x001f220000100a00 */
        /* <DEDUP_REMOVED lines=31> */
[----:B0-----:R-:W2:Y:S01]  /*72c00*/  LDL.LU R12, [R1+0x3f0] ;  /* 0x0003f000010c7983 */ /* 0x001ea20000300800 */
[----:B------:R-:W2:Y:S02]  /*72c10*/  LDL.LU R13, [R1+0x3f4] ;  /* 0x0003f400010d7983 */ /* 0x000ea40000300800 */
[----:B------:R-:W2:Y:S02]  /*72c20*/  LDL.LU R14, [R1+0x3f8] ;  /* 0x0003f800010e7983 */ /* 0x000ea40000300800 */
[----:B------:R-:W2:Y:S01]  /*72c30*/  LDL.LU R15, [R1+0x3fc] ;  /* 0x0003fc00010f7983 */ /* 0x000ea20000300800 */
[----:B------:R-:W3:Y:S01]  /*72c40*/  LDL.LU.64 R10, [R1+0x6080] ;  /* 0x00608000010a7983 */ /* 0x000ee20000300a00 */
[----:B------:R-:W3:Y:S11]  /*72c50*/  LDL.LU.64 R8, [R1+0x6078] ;  /* 0x0060780001087983 */ /* 0x000ef60000300a00 */
[----:B------:R0:W-:Y:S02]  /*72c60*/  STL.64 [R1+0x190], R4 ;  /* 0x0001900401007387 */ /* 0x0001e40000100a00 */
[----:B------:R3:W-:Y:S01]  /*72c70*/  STL.64 [R1+0x198], R6 ;  /* 0x0001980601007387 */ /* 0x0007e20000100a00 */
        /* <DEDUP_REMOVED lines=23> */
[----:B------:R-:W3:Y:S11]  /*72df0*/  LDL.LU.64 R8, [R1+0x6020] ;  /* 0x0060200001087983 */ /* 0x000ef60000300a00 */
[----:B------:R-:W-:Y:S10]  /*72e00*/  @!UPT UIADD3 URZ, URZ, URZ, URZ ;  /* 0x0000003f3f3ff290 */ /* 0x000ff4000fffe03f */
[----:B------:R-:W-:Y:S01]  /*72e10*/  STL.64 [R1+0x600], R4 ;  /* 0x0006000401007387 */ /* 0x000fe20000100a00 */
[----:B------:R0:W-:Y:S03]  /*72e20*/  STL.64 [R1+0x608], R6 ;  /* 0x0006080601007387 */ /* 0x0001e60000100a00 */
[----:B0-----:R-:W4:Y:S01]  /*72e30*/  LDL.LU.64 R6, [R1+0x6018] ;  /* 0x0060180001067983 */ /* 0x001f220000300a00 */
[----:B------:R-:W4:Y:S02]  /*72e40*/  LDL.LU.64 R4, [R1+0x6010] ;  /* 0x0060100001047983 */ /* 0x000f240000300a00 */
[----:B----4-:R-:W-:Y:S01]  /*72e50*/  HMMA.16816.F32.BF16 R20, R20, R24, R4 ;  /* 0x000000181414723c */ /* 0x010fe20000041804 */
[----:B------:R-:W3:Y:S01]  /*72e60*/  LDL.LU.64 R6, [R1+0x6008] ;  /* 0x0060080001067983 */ /* 0x000ee20000300a00 */
[----:B------:R-:W3:Y:S11]  /*72e70*/  LDL.LU.64 R4, [R1+0x6000] ;  /* 0x0060000001047983 */ /* 0x000ef60000300a00 */
[----:B------:R-:W-:Y:S10]  /*72e80*/  @!UPT UIADD3 URZ, URZ, URZ, URZ ;  /* 0x0000003f3f3ff290 */ /* 0x000ff4000fffe03f */
[----:B------:R0:W-:Y:S01]  /*72e90*/  STL.64 [R1+0xc0], R20 ;  /* 0x0000c01401007387 */ /* 0x0001e20000100a00 */
[----:B------:R-:W-:Y:S03]  /*72ea0*/  STL.64 [R1+0xc8], R22 ;  /* 0x0000c81601007387 */ /* 0x000fe60000100a00 */
[----:B0-----:R-:W4:Y:S01]  /*72eb0*/  LDL.64 R20, [R1+0x10] ;  /* 0x0000100001147983 */ /* 0x001f220000100a00 */
[----:B------:R0:W-:Y:S03]  /*72ec0*/  STL.64 [R1+0x5f10], R24 ;  /* 0x005f101801007387 */ /* 0x0001e60000100a00 */
[----:B0-----:R-:W4:Y:S01]  /*72ed0*/  LDL.LU R24, [R1+0x400] ;  /* 0x0004000001187983 */ /* 0x001f220000300800 */
[----:B------:R-:W4:Y:S02]  /*72ee0*/  LDL.LU R25, [R1+0x404] ;  /* 0x0004040001197983 */ /* 0x000f240000300800 */
[----:B------:R-:W4:Y:S02]  /*72ef0*/  LDL.LU R26, [R1+0x408] ;  /* 0x00040800011a7983 */ /* 0x000f240000300800 */
[----:B------:R-:W4:Y:S01]  /*72f00*/  LDL.LU R27, [R1+0x40c] ;  /* 0x00040c00011b7983 */ /* 0x000f220000300800 */
[C---:B---3--:R-:W-:Y:S11]  /*72f10*/  HMMA.16816.F32.BF16 R16, R4.reuse, R8, R16 ;  /* 0x000000080410723c */ /* 0x048ff60000041810 */
[----:B------:R-:W-:Y:S11]  /*72f20*/  @!UPT UIADD3 URZ, URZ, URZ, URZ ;  /* 0x0000003f3f3ff290 */ /* 0x000ff6000fffe03f */
[----:B------:R-:W-:Y:S01]  /*72f30*/  @!UPT UIADD3 URZ, URZ, URZ, URZ ;  /* 0x0000003f3f3ff290 */ /* 0x000fe2000fffe03f */
[----:B------:R0:W-:Y:S01]  /*72f40*/  STL.64 [R1+0x410], R16 ;  /* 0x0004101001007387 */ /* 0x0001e20000100a00 */
[----:B------:R-:W-:Y:S03]  /*72f50*/  STL.64 [R1+0x418], R18 ;  /* 0x0004181201007387 */ /* 0x000fe60000100a00 */
[----:B0-----:R-:W2:Y:S01]  /*72f60*/  LDL.LU.64 R16, [R1+0x5ff8] ;  /* 0x005ff80001107983 */ /* 0x001ea20000300a00 */
[C---:B----4-:R-:W-:Y:S01]  /*72f70*/  HMMA.16816.F32.BF16 R24, R4.reuse, R20, R24 ;  /* 0x000000140418723c */ /* 0x050fe20000041818 */
[----:B------:R-:W-:Y:S02]  /*72f80*/  IMAD.MOV.U32 R2, RZ, RZ, R8 ;  /* 0x000000ffff027224 */ /* 0x000fe400078e0008 */
[----:B------:R-:W-:Y:S01]  /*72f90*/  IMAD.MOV.U32 R0, RZ, RZ, R9 ;  /* 0x000000ffff007224 */ /* 0x000fe200078e0009 */
[----:B------:R-:W3:Y:S01]  /*72fa0*/  LDL.LU R8, [R1+0x3d0] ;  /* 0x0003d00001087983 */ /* 0x000ee20000300800 */
[----:B------:R-:W3:Y:S02]  /*72fb0*/  LDL.LU R9, [R1+0x3d4] ;  /* 0x0003d40001097983 */ /* 0x000ee40000300800 */
[----:B------:R-:W3:Y:S02]  /*72fc0*/  LDL.LU R10, [R1+0x3d8] ;  /* 0x0003d800010a7983 */ /* 0x000ee40000300800 */
[----:B------:R-:W3:Y:S11]  /*72fd0*/  LDL.LU R11, [R1+0x3dc] ;  /* 0x0003dc00010b7983 */ /* 0x000ef60000300800 */
[----:B------:R-:W-:Y:S03]  /*72fe0*/  @!UPT UIADD3 URZ, URZ, URZ, URZ ;  /* 0x0000003f3f3ff290 */ /* 0x000fe6000fffe03f */
[----:B------:R0:W-:Y:S01]  /*72ff0*/  STL.64 [R1+0x400], R24 ;  /* 0x0004001801007387 */ /* 0x0001e20000100a00 */
[----:B------:R1:W-:Y:S02]  /*73000*/  STL.64 [R1+0x408], R26 ;  /* 0x0004081a01007387 */ /* 0x0003e40000100a00 */
[----:B0-----:R-:W-:Y:S02]  /*73010*/  IMAD.MOV.U32 R25, RZ, RZ, R20 ;  /* 0x000000ffff197224 */ /* 0x001fe400078e0014 */
[----:B------:R-:W-:Y:S01]  /*73020*/  IMAD.MOV.U32 R24, RZ, RZ, R21 ;  /* 0x000000ffff187224 */ /* 0x000fe200078e0015 */
[----:B------:R-:W4:Y:S01]  /*73030*/  LDL.LU R20, [R1+0x3c0] ;  /* 0x0003c00001147983 */ /* 0x000f220000300800 */
[----:B------:R-:W4:Y:S02]  /*73040*/  LDL.LU R21, [R1+0x3c4] ;  /* 0x0003c40001157983 */ /* 0x000f240000300800 */
[----:B------:R-:W4:Y:S02]  /*73050*/  LDL.LU R22, [R1+0x3c8] ;  /* 0x0003c80001167983 */ /* 0x000f240000300800 */
[----:B------:R-:W4:Y:S01]  /*73060*/  LDL.LU R23, [R1+0x3cc] ;  /* 0x0003cc0001177983 */ /* 0x000f220000300800 */
[----:B--2---:R-:W-:Y:S01]  /*73070*/  HMMA.16816.F32.BF16 R12, R4, R16, R12 ;  /* 0x00000010040c723c */ /* 0x004fe2000004180c */
[----:B-1----:R-:W-:-:S02]  /*73080*/  IMAD.MOV.U32 R27, RZ, RZ, R16 ;  /* 0x000000ffff1b7224 */ /* 0x002fc400078e0010 */
[----:B------:R-:W-:Y:S11]  /*73090*/  IMAD.MOV.U32 R26, RZ, RZ, R17 ;  /* 0x000000ffff1a7224 */ /* 0x000ff600078e0011 */
[----:B------:R-:W-:Y:S09]  /*730a0*/  @!UPT UIADD3 URZ, URZ, URZ, URZ ;  /* 0x0000003f3f3ff290 */ /* 0x000ff2000fffe03f */
[----:B------:R-:W-:Y:S01]  /*730b0*/  STL.64 [R1+0x3f0], R12 ;  /* 0x0003f00c01007387 */ /* 0x000fe20000100a00 */
[----:B------:R0:W-:Y:S03]  /*730c0*/  STL.64 [R1+0x3f8], R14 ;  /* 0x0003f80e01007387 */ /* 0x0001e60000100a00 */
[----:B0-----:R-:W2:Y:S01]  /*730d0*/  LDL.LU.64 R14, [R1+0x5ff0] ;  /* 0x005ff000010e7983 */ /* 0x001ea20000300a00 */
[----:B------:R-:W2:Y:S02]  /*730e0*/  LDL.LU.64 R12, [R1+0x5fe8] ;  /* 0x005fe800010c7983 */ /* 0x000ea40000300a00 */
[----:B------:R-:W2:Y:S02]  /*730f0*/  LDL.LU.64 R18, [R1+0x5fe0] ;  /* 0x005fe00001127983 */ /* 0x000ea40000300a00 */
[----:B------:R-:W2:Y:S01]  /*73100*/  LDL.LU.64 R16, [R1+0x5fd8] ;  /* 0x005fd80001107983 */ /* 0x000ea20000300a00 */
[----:B------:R-:W3:Y:S01]  /*73110*/  LDL R3, [R1+0x22b8] ;  /* 0x0022b80001037983 */ /* 0x000ee20000100800 */
[----:B------:R-:W-:Y:S02]  /*73120*/  STL.64 [R1+0x5f90], R26 ;  /* 0x005f901a01007387 */ /* 0x000fe40000100a00 */
[----:B------:R0:W-:Y:S02]  /*73130*/  STL.64 [R1+0x5f88], R24 ;  /* 0x005f881801007387 */ /* 0x0001e40000100a00 */
[----:B0-----:R-:W3:Y:S01]  /*73140*/  LDL.64 R24, [R1+0x150] ;  /* 0x0001500001187983 */ /* 0x001ee20000100a00 */
[C---:B--2---:R-:W-:Y:S03]  /*73150*/  HMMA.16816.F32.BF16 R12, R4.reuse, R16, R12 ;  /* 0x00000010040c723c */ /* 0x044fe6000004180c */
[----:B---3--:R0:W-:Y:S04]  /*73160*/  STL.64 [R1+0x5fa0], R24 ;  /* 0x005fa01801007387 */ /* 0x0081e80000100a00 */
[----:B0-----:R-:W2:Y:S11]  /*73170*/  LDL.64 R24, [R1+0x30] ;  /* 0x0000300001187983 */ /* 0x001eb60000100a00 */
[----:B------:R-:W-:Y:S05]  /*73180*/  @!UPT UIADD3 URZ, URZ, URZ, URZ ;  /* 0x0000003f3f3ff290 */ /* 0x000fea000fffe03f */
[----:B------:R-:W-:Y:S02]  /*73190*/  STL.64 [R1+0x3e0], R12 ;  /* 0x0003e00c01007387 */ /* 0x000fe40000100a00 */
[----:B------:R0:W-:Y:S02]  /*731a0*/  STL.64 [R1+0x3e8], R14 ;  /* 0x0003e80e01007387 */ /* 0x0001e40000100a00 */
[----:B0-----:R-:W3:Y:S01]  /*731b0*/  LDL.LU.64 R14, [R1+0x5fd0] ;  /* 0x005fd000010e7983 */ /* 0x001ee20000300a00 */
        /* <DEDUP_REMOVED lines=20> */
[----:B------:R-:W4:Y:S02]  /*73300*/  LDL.LU.64 R8, [R1+0x5fb8] ;  /* 0x005fb80001087983 */ /* 0x000f240000300a00 */
[----:B---3--:R-:W-:Y:S02]  /*73310*/  STL.64 [R1+0x5ea0], R14 ;  /* 0x005ea00e01007387 */ /* 0x008fe40000100a00 */
[----:B------:R0:W-:Y:S02]  /*73320*/  STL.64 [R1+0x5e98], R12 ;  /* 0x005e980c01007387 */ /* 0x0001e40000100a00 */
[----:B0-----:R-:W3:Y:S01]  /*73330*/  LDL.LU R12, [R1+0x6f0] ;  /* 0x0006f000010c7983 */ /* 0x001ee20000300800 */
[----:B------:R-:W3:Y:S02]  /*73340*/  LDL.LU R13, [R1+0x6f4] ;  /* 0x0006f400010d7983 */ /* 0x000ee40000300800 */
[----:B------:R-:W3:Y:S02]  /*73350*/  LDL.LU R14, [R1+0x6f8] ;  /* 0x0006f800010e7983 */ /* 0x000ee40000300800 */
[----:B------:R-:W3:Y:S02]  /*73360*/  LDL.LU R15, [R1+0x6fc] ;  /* 0x0006fc00010f7983 */ /* 0x000ee40000300800 */
[----:B------:R-:W-:Y:S01]  /*73370*/  IMAD.MOV.U32 R28, RZ, RZ, R24 ;  /* 0x000000ffff1c7224 */ /* 0x000fe200078e0018 */
[C---:B----4-:R-:W-:Y:S01]  /*73380*/  HMMA.16816.F32.BF16 R20, R4.reuse, R8, R20 ;  /* 0x000000080414723c */ /* 0x050fe20000041814 */
[----:B--2---:R-:W-:Y:S01]  /*73390*/  STL.64 [R1+0x5ec0], R10 ;  /* 0x005ec00a01007387 */ /* 0x004fe20000100a00 */
[----:B------:R0:W-:Y:S11]  /*733a0*/  STL.64 [R1+0x5eb8], R8 ;  /* 0x005eb80801007387 */ /* 0x0001f60000100a00 */
[----:B------:R-:W-:Y:S10]  /*733b0*/  @!UPT UIADD3 URZ, URZ, URZ, URZ ;  /* 0x0000003f3f3ff290 */ /* 0x000ff4000fffe03f */
[----:B------:R-:W-:Y:S01]  /*733c0*/  STL.64 [R1+0x3c0], R20 ;  /* 0x0003c01401007387 */ /* 0x000fe20000100a00 */
[----:B------:R-:W-:Y:S02]  /*733d0*/  STL.64 [R1+0x3c8], R22 ;  /* 0x0003c81601007387 */ /* 0x000fe40000100a00 */
[----:B------:R1:W2:Y:S01]  /*733e0*/  LDSM.16.MT88.4 R20, [R3+0x22000] ;  /* 0x022000000314783b */ /* 0x0002a20000004200 */
[C---:B------:R-:W-:Y:S01]  /*733f0*/  HMMA.16816.F32.BF16 R16, R4.reuse, R24, R16 ;  /* 0x000000180410723c */ /* 0x040fe20000041810 */
[----:B0-----:R-:W4:Y:S02]  /*73400*/  LDL.64 R8, [R1+0x140] ;  /* 0x0001400001087983 */ /* 0x001f240000100a00 */
[----:B-1----:R-:W-:Y:S02]  /*73410*/  IMAD.MOV.U32 R3, RZ, RZ, R25 ;  /* 0x000000ffff037224 */ /* 0x002fe400078e0019 */
[----:B--2---:R-:W-:Y:S01]  /*73420*/  STL.64 [R1+0x5d88], R22 ;  /* 0x005d881601007387 */ /* 0x004fe20000100a00 */
[----:B------:R0:W-:Y:S03]  /*73430*/  STL.64 [R1+0x5d80], R20 ;  /* 0x005d801401007387 */ /* 0x0001e60000100a00 */
[----:B0-----:R-:W4:Y:S01]  /*73440*/  LDL.LU R20, [R1+0x700] ;  /* 0x0007000001147983 */ /* 0x001f220000300800 */
[----:B------:R-:W4:Y:S02]  /*73450*/  LDL.LU R21, [R1+0x704] ;  /* 0x0007040001157983 */ /* 0x000f240000300800 */
[----:B------:R-:W4:Y:S02]  /*73460*/  LDL.LU R22, [R1+0x708] ;  /* 0x0007080001167983 */ /* 0x000f240000300800 */
[----:B------:R-:W4:Y:S09]  /*73470*/  LDL.LU R23, [R1+0x70c] ;  /* 0x00070c0001177983 */ /* 0x000f320000300800 */
        /* <DEDUP_REMOVED lines=12> */
[----:B0-----:R-:W3:Y:S01]  /*73540*/  LDL.LU.64 R16, [R1+0x5f98] ;  /* 0x005f980001107983 */ /* 0x001ee20000300a00 */
[----:B------:R-:W2:Y:S01]  /*73550*/  LDL.LU.64 R26, [R1+0x5f90] ;  /* 0x005f9000011a7983 */ /* 0x000ea20000300a00 */
[----:B----4-:R-:W-:Y:S01]  /*73560*/  HMMA.16816.F32.BF16 R20, R4, R8, R20 ;  /* 0x000000080414723c */ /* 0x010fe20000041814 */
[----:B------:R-:W-:Y:S02]  /*73570*/  IMAD.MOV.U32 R3, RZ, RZ, R8 ;  /* 0x000000ffff037224 */ /* 0x000fe400078e0008 */
[----:B------:R-:W-:Y:S02]  /*73580*/  IMAD.MOV.U32 R28, RZ, RZ, R9 ;  /* 0x000000ffff1c7224 */ /* 0x000fe400078e0009 */
[----:B------:R-:W-:-:S02]  /*73590*/  IMAD.MOV.U32 R29, RZ, RZ, R25 ;  /* 0x000000ffff1d7224 */ /* 0x000fc400078e0019 */
[----:B------:R-:W4:Y:S03]  /*735a0*/  LDL.LU.64 R24, [R1+0x5f88] ;  /* 0x005f880001187983 */ /* 0x000f260000300a00 */
[----:B------:R0:W-:Y:S11]  /*735b0*/  STL [R1+0x5e70], R29 ;  /* 0x005e701d01007387 */ /* 0x0001f60000100800 */
[----:B------:R-:W-:Y:S02]  /*735c0*/  @!UPT UIADD3 URZ, URZ, URZ, URZ ;  /* 0x0000003f3f3ff290 */ /* 0x000fe4000fffe03f */
[----:B------:R-:W-:Y:S01]  /*735d0*/  STL.64 [R1+0x700], R20 ;  /* 0x0007001401007387 */ /* 0x000fe20000100a00 */
[----:B------:R-:W-:Y:S02]  /*735e0*/  STL.64 [R1+0x708], R22 ;  /* 0x0007081601007387 */ /* 0x000fe40000100a00 */
[----:B------:R-:W-:Y:S02]  /*735f0*/  STL [R1+0x5e78], R28 ;  /* 0x005e781c01007387 */ /* 0x000fe40000100800 */
[----:B------:R-:W-:Y:S01]  /*73600*/  STL [R1+0x5e74], R3 ;  /* 0x005e740301007387 */ /* 0x000fe20000100800 */
[----:B---3--:R-:W-:Y:S01]  /*73610*/  HMMA.16816.F32.BF16 R8, R4, R16, R12 ;  /* 0x000000100408723c */ /* 0x008fe2000004180c */
[----:B0-----:R-:W-:-:S06]  /*73620*/  IMAD.MOV.U32 R29, RZ, RZ, R17 ;  /* 0x000000ffff1d7224 */ /* 0x001fcc00078e0011 */
[----:B--2---:R-:W-:Y:S02]  /*73630*/  IMAD.MOV.U32 R16, RZ, RZ, R27 ;  /* 0x000000ffff107224 */ /* 0x004fe400078e001b */
[----:B------:R-:W-:Y:S11]  /*73640*/  IMAD.MOV.U32 R17, RZ, RZ, R26 ;  /* 0x000000ffff117224 */ /* 0x000ff600078e001a */
[----:B------:R-:W-:Y:S03]  /*73650*/  @!UPT UIADD3 URZ, URZ, URZ, URZ ;  /* 0x0000003f3f3ff290 */ /* 0x000fe6000fffe03f */
[----:B------:R0:W-:Y:S01]  /*73660*/  STL.64 [R1+0x6f0], R8 ;  /* 0x0006f00801007387 */ /* 0x0001e20000100a00 */
[----:B------:R1:W-:Y:S02]  /*73670*/  STL.64 [R1+0x6f8], R10 ;  /* 0x0006f80a01007387 */ /* 0x0003e40000100a00 */
[----:B------:R4:W-:Y:S01]  /*73680*/  STL.64 [R1+0x5ec8], R16 ;  /* 0x005ec81001007387 */ /* 0x0009e20000100a00 */
[----:B0-----:R-:W2:Y:S01]  /*73690*/  LDL.LU R8, [R1+0x5c0] ;  /* 0x0005c00001087983 */ /* 0x001ea20000300800 */
[----:B------:R-:W2:Y:S02]  /*736a0*/  LDL.LU R9, [R1+0x5c4] ;  /* 0x0005c40001097983 */ /* 0x000ea40000300800 */
[----:B-1----:R-:W3:Y:S02]  /*736b0*/  LDL.LU R10, [R1+0x5c8] ;  /* 0x0005c800010a7983 */ /* 0x002ee40000300800 */
[----:B------:R-:W3:Y:S02]  /*736c0*/  LDL.LU R11, [R1+0x5cc] ;  /* 0x0005cc00010b7983 */ /* 0x000ee40000300800 */
[----:B----4-:R-:W-:-:S02]  /*736d0*/  IMAD.MOV.U32 R16, RZ, RZ, R25 ;  /* 0x000000ffff107224 */ /* 0x010fc400078e0019 */
[----:B------:R-:W-:Y:S01]  /*736e0*/  IMAD.MOV.U32 R17, RZ, RZ, R24 ;  /* 0x000000ffff117224 */ /* 0x000fe200078e0018 */
[----:B---3--:R-:W-:Y:S01]  /*736f0*/  STL.64 [R1+0x5ed8], R10 ;  /* 0x005ed80a01007387 */ /* 0x008fe20000100a00 */
[----:B--2---:R0:W-:Y:S03]  /*73700*/  STL.64 [R1+0x5ed0], R8 ;  /* 0x005ed00801007387 */ /* 0x0041e60000100a00 */
[----:B------:R1:W-:Y:S01]  /*73710*/  STL.64 [R1+0x5ee0], R16 ;  /* 0x005ee01001007387 */ /* 0x0003e20000100a00 */
[----:B0-----:R-:W2:Y:S01]  /*73720*/  LDL.LU R8, [R1+0x5d0] ;  /* 0x0005d00001087983 */ /* 0x001ea20000300800 */
[----:B------:R-:W2:Y:S02]  /*73730*/  LDL.LU R9, [R1+0x5d4] ;  /* 0x0005d40001097983 */ /* 0x000ea40000300800 */
[----:B------:R-:W3:Y:S02]  /*73740*/  LDL.LU R10, [R1+0x5d8] ;  /* 0x0005d800010a7983 */ /* 0x000ee40000300800 */
[----:B------:R-:W3:Y:S02]  /*73750*/  LDL.LU R11, [R1+0x5dc] ;  /* 0x0005dc00010b7983 */ /* 0x000ee40000300800 */
[----:B-1----:R-:W-:-:S02]  /*73760*/  IMAD.MOV.U32 R16, RZ, RZ, R2 ;  /* 0x000000ffff107224 */ /* 0x002fc400078e0002 */
[----:B------:R-:W-:Y:S01]  /*73770*/  IMAD.MOV.U32 R17, RZ, RZ, R0 ;  /* 0x000000ffff117224 */ /* 0x000fe200078e0000 */
[----:B---3--:R-:W-:Y:S01]  /*73780*/  STL.64 [R1+0x5ef0], R10 ;  /* 0x005ef00a01007387 */ /* 0x008fe20000100a00 */
[----:B--2---:R-:W-:Y:S02]  /*73790*/  STL.64 [R1+0x5ee8], R8 ;  /* 0x005ee80801007387 */ /* 0x004fe40000100a00 */
[----:B------:R-:W2:Y:S02]  /*737a0*/  LDL.64 R24, [R1+0xe0] ;  /* 0x0000e00001187983 */ /* 0x000ea40000100a00 */
[----:B--2---:R-:W-:Y:S01]  /*737b0*/  STL.64 [R1+0x5f28], R24 ;  /* 0x005f281801007387 */ /* 0x004fe20000100a00 */
[----:B------:R0:W-:Y:S03]  /*737c0*/  STL.64 [R1+0x5f08], R16 ;  /* 0x005f081001007387 */ /* 0x0001e60000100a00 */
[----:B0-----:R-:W2:Y:S01]  /*737d0*/  LDL.LU R16, [R1+0x3a0] ;  /* 0x0003a00001107983 */ /* 0x001ea20000300800 */
[----:B------:R-:W2:Y:S02]  /*737e0*/  LDL.LU R17, [R1+0x3a4] ;  /* 0x0003a40001117983 */ /* 0x000ea40000300800 */
[----:B------:R-:W3:Y:S02]  /*737f0*/  LDL.LU R18, [R1+0x3a8] ;  /* 0x0003a80001127983 */ /* 0x000ee40000300800 */
[----:B------:R-:W3:Y:S01]  /*73800*/  LDL.LU R19, [R1+0x3ac] ;  /* 0x0003ac0001137983 */ /* 0x000ee20000300800 */
[----:B------:R-:W4:Y:S04]  /*73810*/  LDL.64 R24, [R1+0xf0] ;  /* 0x0000f00001187983 */ /* 0x000f280000100a00 */
[----:B----4-:R0:W-:Y:S04]  /*73820*/  STL.64 [R1+0x5f40], R24 ;  /* 0x005f401801007387 */ /* 0x0101e80000100a00 */
[----:B0-----:R-:W4:Y:S04]  /*73830*/  LDL.64 R24, [R1+0x100] ;  /* 0x0001000001187983 */ /* 0x001f280000100a00 */
[----:B----4-:R-:W-:Y:S01]  /*73840*/  STL.64 [R1+0x5f58], R24 ;  /* 0x005f581801007387 */ /* 0x010fe20000100a00 */
[----:B---3--:R-:W-:Y:S02]  /*73850*/  STL.64 [R1+0x5f20], R18 ;  /* 0x005f201201007387 */ /* 0x008fe40000100a00 */
[----:B--2---:R0:W-:Y:S02]  /*73860*/  STL.64 [R1+0x5f18], R16 ;  /* 0x005f181001007387 */ /* 0x0041e40000100a00 */
[----:B0-----:R-:W2:Y:S01]  /*73870*/  LDL.LU R16, [R1+0x6a0] ;  /* 0x0006a00001107983 */ /* 0x001ea20000300800 */
[----:B------:R-:W2:Y:S02]  /*73880*/  LDL.LU R17, [R1+0x6a4] ;  /* 0x0006a40001117983 */ /* 0x000ea40000300800 */
[----:B------:R-:W3:Y:S02]  /*73890*/  LDL.LU R18, [R1+0x6a8] ;  /* 0x0006a80001127983 */ /* 0x000ee40000300800 */
[----:B------:R-:W3:Y:S01]  /*738a0*/  LDL.LU R19, [R1+0x6ac] ;  /* 0x0006ac0001137983 */ /* 0x000ee20000300800 */
[----:B------:R-:W4:Y:S04]  /*738b0*/  LDL.64 R24, [R1+0x110] ;  /* 0x0001100001187983 */ /* 0x000f280000100a00 */
[----:B----4-:R0:W-:Y:S04]  /*738c0*/  STL.64 [R1+0x5f70], R24 ;  /* 0x005f701801007387 */ /* 0x0101e80000100a00 */
[----:B0-----:R-:W4:Y:S01]  /*738d0*/  LDL.64 R24, [R1+0x120] ;  /* 0x0001200001187983 */ /* 0x001f220000100a00 */
        /* <DEDUP_REMOVED lines=36> */
[----:B------:R-:W-:Y:S01]  /*73b20*/  STL [R1+0x5e7c], R29 ;  /* 0x005e7c1d01007387 */ /* 0x000fe20000100800 */
[----:B----4-:R-:W-:-:S02]  /*73b30*/  IMAD.MOV.U32 R28, RZ, RZ, R24 ;  /* 0x000000ffff1c7224 */ /* 0x010fc400078e0018 */
        /* <DEDUP_REMOVED lines=48> */
[----:B--2---:R-:W-:Y:S01]  /*73e40*/  HMMA.16816.F32.BF16 R4, R4, R24, R16 ;  /* 0x000000180404723c */ /* 0x004fe20000041810 */
[----:B------:R-:W3:Y:S01]  /*73e50*/  LDL.LU.64 R16, [R1+0x5f08] ;  /* 0x005f080001107983 */ /* 0x000ee20000300a00 */
[----:B------:R-:W-:-:S02]  /*73e60*/  IMAD.MOV.U32 R2, RZ, RZ, R24 ;  /* 0x000000ffff027224 */ /* 0x000fc400078e0018 */
[----:B------:R-:W-:Y:S11]  /*73e70*/  IMAD.MOV.U32 R0, RZ, RZ, R25 ;  /* 0x000000ffff007224 */ /* 0x000ff600078e0019 */
[----:B------:R-:W-:Y:S08]  /*73e80*/  @!UPT UIADD3 URZ, URZ, URZ, URZ ;  /* 0x0000003f3f3ff290 */ /* 0x000ff0000fffe03f */
[----:B------:R-:W-:Y:S01]  /*73e90*/  STL.64 [R1+0x3a0], R4 ;  /* 0x0003a00401007387 */ /* 0x000fe20000100a00 */
[----:B------:R0:W-:Y:S02]  /*73ea0*/  STL.64 [R1+0x3a8], R6 ;  /* 0x0003a80601007387 */ /* 0x0001e40000100a00 */
[----:B------:R-:W3:Y:S02]  /*73eb0*/  LDL.LU.64 R26, [R1+0x5f00] ;  /* 0x005f0000011a7983 */ /* 0x000ee40000300a00 */
[----:B------:R-:W3:Y:S01]  /*73ec0*/  LDL.LU.64 R24, [R1+0x5ef8] ;  /* 0x005ef80001187983 */ /* 0x000ee20000300a00 */
[----:B0-----:R-:W2:Y:S01]  /*73ed0*/  LDL R7, [R1+0x22b8] ;  /* 0x0022b80001077983 */ /* 0x001ea20000100800 */
[C---:B---3--:R-:W-:Y:S03]  /*73ee0*/  HMMA.16816.F32.BF16 R16, R24.reuse, R16, R8 ;  /* 0x000000101810723c */ /* 0x048fe60000041808 */
[----:B------:R-:W3:Y:S01]  /*73ef0*/  LDL.LU.64 R10, [R1+0x5ef0] ;  /* 0x005ef000010a7983 */ /* 0x000ee20000300a00 */
[----:B------:R-:W3:Y:S03]  /*73f00*/  LDL.LU.64 R8, [R1+0x5ee8] ;  /* 0x005ee80001087983 */ /* 0x000ee60000300a00 */
[----:B--2---:R-:W0:Y:S11]  /*73f10*/  LDSM.16.MT88.4 R4, [R7+0x22080] ;  /* 0x022080000704783b */ /* 0x004e360000004200 */
[----:B------:R-:W-:Y:S05]  /*73f20*/  @!UPT UIADD3 URZ, URZ, URZ, URZ ;  /* 0x0000003f3f3ff290 */ /* 0x000fea000fffe03f */
[----:B------:R1:W-:Y:S01]  /*73f30*/  STL.64 [R1+0x5f0], R16 ;  /* 0x0005f01001007387 */ /* 0x0003e20000100a00 */
[----:B------:R3:W-:Y:S03]  /*73f40*/  STL.64 [R1+0x5f8], R18 ;  /* 0x0005f81201007387 */ /* 0x0007e60000100a00 */
[----:B-1----:R-:W3:Y:S02]  /*73f50*/  LDL.LU.64 R16, [R1+0x5ee0] ;  /* 0x005ee00001107983 */ /* 0x002ee40000300a00 */
[C---:B---3--:R-:W-:Y:S02]  /*73f60*/  HMMA.16816.F32.BF16 R16, R24.reuse, R16, R8 ;  /* 0x000000101810723c */ /* 0x048fe40000041808 */
[----:B------:R-:W2:Y:S01]  /*73f70*/  LDL.LU.64 R10, [R1+0x5ed8] ;  /* 0x005ed800010a7983 */ /* 0x000ea20000300a00 */
[----:B------:R-:W2:Y:S11]  /*73f80*/  LDL.LU.64 R8, [R1+0x5ed0] ;  /* 0x005ed00001087983 */ /* 0x000eb60000300a00 */
[----:B------:R-:W-:Y:S09]  /*73f90*/  @!UPT UIADD3 URZ, URZ, URZ, URZ ;  /* 0x0000003f3f3ff290 */ /* 0x000ff2000fffe03f */
[----:B------:R1:W-:Y:S01]  /*73fa0*/  STL.64 [R1+0x5e0], R16 ;  /* 0x0005e01001007387 */ /* 0x0003e20000100a00 */
[----:B------:R2:W-:Y:S03]  /*73fb0*/  STL.64 [R1+0x5e8], R18 ;  /* 0x0005e81201007387 */ /* 0x0005e60000100a00 */
[----:B-1----:R-:W2:Y:S02]  /*73fc0*/  LDL.LU.64 R16, [R1+0x5ec8] ;  /* 0x005ec80001107983 */ /* 0x002ea40000300a00 */
[C---:B--2---:R-:W-:Y:S02]  /*73fd0*/  HMMA.16816.F32.BF16 R16, R24.reuse, R16, R8 ;  /* 0x000000101810723c */ /* 0x044fe40000041808 */
[----:B------:R-:W2:Y:S01]  /*73fe0*/  LDL.LU.64 R10, [R1+0x5ec0] ;  /* 0x005ec000010a7983 */ /* 0x000ea20000300a00 */
[----:B------:R-:W3:Y:S11]  /*73ff0*/  LDL.LU.64 R8, [R1+0x5eb8] ;  /* 0x005eb80001087983 */ /* 0x000ef60000300a00 */
[----:B------:R-:W-:Y:S09]  /*74000*/  @!UPT UIADD3 URZ, URZ, URZ, URZ ;  /* 0x0000003f3f3ff290 */ /* 0x000ff2000fffe03f */
[----:B------:R-:W-:Y:S01]  /*74010*/  STL.64 [R1+0x5d0], R16 ;  /* 0x0005d01001007387 */ /* 0x000fe20000100a00 */
[----:B------:R1:W-:Y:S03]  /*74020*/  STL.64 [R1+0x5d8], R18 ;  /* 0x0005d81201007387 */ /* 0x0003e60000100a00 */
[----:B-1----:R-:W4:Y:S01]  /*74030*/  LDL.LU.64 R18, [R1+0x5eb0] ;  /* 0x005eb00001127983 */ /* 0x002f220000300a00 */
[----:B------:R-:W2:Y:S02]  /*74040*/  LDL.LU.64 R16, [R1+0x5ea8] ;  /* 0x005ea80001107983 */ /* 0x000ea40000300a00 */
[C---:B--2---:R-:W-:Y:S11]  /*74050*/  HMMA.16816.F32.BF16 R12, R24.reuse, R16, R12 ;  /* 0x00000010180c723c */ /* 0x044ff6000004180c */
[----:B------:R-:W-:Y:S11]  /*74060*/  @!UPT UIADD3 URZ, URZ, URZ, URZ ;  /* 0x0000003f3f3ff290 */ /* 0x000ff6000fffe03f */
[----:B------:R-:W-:Y:S01]  /*74070*/  @!UPT UIADD3 URZ, URZ, URZ, URZ ;  /* 0x0000003f3f3ff290 */ /* 0x000fe2000fffe03f */
[----:B------:R-:W-:Y:S01]  /*74080*/  STL.64 [R1+0x5c0], R12 ;  /* 0x0005c00c01007387 */ /* 0x000fe20000100a00 */
[----:B------:R1:W-:Y:S03]  /*74090*/  STL.64 [R1+0x5c8], R14 ;  /* 0x0005c80e01007387 */ /* 0x0003e60000100a00 */
[----:B-1----:R-:W2:Y:S01]  /*740a0*/  LDL.LU.64 R14, [R1+0x5ea0] ;  /* 0x005ea000010e7983 */ /* 0x002ea20000300a00 */
[----:B------:R-:W3:Y:S02]  /*740b0*/  LDL.LU.64 R12, [R1+0x5e98] ;  /* 0x005e9800010c7983 */ /* 0x000ee40000300a00 */
[----:B----4-:R-:W-:Y:S02]  /*740c0*/  STL.64 [R1+0x5d50], R18 ;  /* 0x005d501201007387 */ /* 0x010fe40000100a00 */
[----:B------:R1:W-:Y:S02]  /*740d0*/  STL.64 [R1+0x5d48], R16 ;  /* 0x005d481001007387 */ /* 0x0003e40000100a00 */
[----:B-1----:R-:W4:Y:S01]  /*740e0*/  LDL.LU R16, [R1+0x5a0] ;  /* 0x0005a00001107983 */ /* 0x002f220000300800 */
[----:B------:R-:W4:Y:S02]  /*740f0*/  LDL.LU R17, [R1+0x5a4] ;  /* 0x0005a40001117983 */ /* 0x000f240000300800 */
[----:B------:R-:W4:Y:S02]  /*74100*/  LDL.LU R18, [R1+0x5a8] ;  /* 0x0005a80001127983 */ /* 0x000f240000300800 */
[----:B------:R-:W4:Y:S01]  /*74110*/  LDL.LU R19, [R1+0x5ac] ;  /* 0x0005ac0001137983 */ /* 0x000f220000300800 */
[----:B--2---:R-:W-:Y:S01]  /*74120*/  STL.64 [R1+0x5d60], R14 ;  /* 0x005d600e01007387 */ /* 0x004fe20000100a00 */
[----:B---3--:R1:W-:Y:S01]  /*74130*/  STL.64 [R1+0x5d58], R12 ;  /* 0x005d580c01007387 */ /* 0x0083e20000100a00 */
[C---:B----4-:R-:W-:Y:S08]  /*74140*/  HMMA.16816.F32.BF16 R16, R24.reuse, R12, R16 ;  /* 0x0000000c1810723c */ /* 0x050ff00000041810 */
[----:B-1----:R-:W-:Y:S11]  /*74150*/  HMMA.16816.F32.BF16 R12, R24, R8, R20 ;  /* 0x00000008180c723c */ /* 0x002ff60000041814 */
        /* <DEDUP_REMOVED lines=11> */
[----:B-1----:R-:W-:-:S02]  /*74210*/  IMAD.MOV.U32 R20, RZ, RZ, R3 ;  /* 0x000000ffff147224 */ /* 0x002fc400078e0003 */
[----:B------:R-:W-:Y:S01]  /*74220*/  IMAD.MOV.U32 R21, RZ, RZ, R28 ;  /* 0x000000ffff157224 */ /* 0x000fe200078e001c */
[----:B------:R-:W2:Y:S01]  /*74230*/  LDL.LU R3, [R1+0x5e90] ;  /* 0x005e900001037983 */ /* 0x000ea20000300800 */
[----:B------:R-:W3:Y:S03]  /*74240*/  LDL.LU R28, [R1+0x5e8c] ;  /* 0x005e8c00011c7983 */ /* 0x000ee60000300800 */
[----:B------:R1:W-:Y:S01]  /*74250*/  STL.64 [R1+0x5da8], R20 ;  /* 0x005da81401007387 */ /* 0x0003e20000100a00 */
[----:B------:R-:W-:Y:S02]  /*74260*/  STL.64 [R1+0x5d40], R10 ;  /* 0x005d400a01007387 */ /* 0x000fe40000100a00 */
[----:B------:R-:W-:Y:S01]  /*74270*/  STL.64 [R1+0x5d38], R8 ;  /* 0x005d380801007387 */ /* 0x000fe20000100a00 */
[----:B-1----:R-:W4:Y:S01]  /*74280*/  LDL R20, [R1+0xf0] ;  /* 0x0000f00001147983 */ /* 0x002f220000100800 */
[----:B------:R-:W-:-:S02]  /*74290*/  IMAD.MOV.U32 R21, RZ, RZ, R29 ;  /* 0x000000ffff157224 */ /* 0x000fc400078e001d */
[----:B------:R-:W2:Y:S03]  /*742a0*/  LDL.LU R29, [R1+0x5e88] ;  /* 0x005e8800011d7983 */ /* 0x000ea60000300800 */
[----:B----4-:R2:W-:Y:S02]  /*742b0*/  STL.64 [R1+0x5dc0], R20 ;  /* 0x005dc01401007387 */ /* 0x0105e40000100a00 */
[----:B--2---:R-:W-:Y:S02]  /*742c0*/  IMAD.MOV.U32 R20, RZ, RZ, R3 ;  /* 0x000000ffff147224 */ /* 0x004fe400078e0003 */
[----:B---3--:R-:W-:Y:S01]  /*742d0*/  IMAD.MOV.U32 R21, RZ, RZ, R28 ;  /* 0x000000ffff157224 */ /* 0x008fe200078e001c */
[----:B------:R-:W2:Y:S01]  /*742e0*/  LDL.LU R3, [R1+0x5e84] ;  /* 0x005e840001037983 */ /* 0x000ea20000300800 */
[----:B------:R-:W3:Y:S03]  /*742f0*/  LDL.LU R28, [R1+0x5e80] ;  /* 0x005e8000011c7983 */ /* 0x000ee60000300800 */
[----:B------:R-:W-:Y:S01]  /*74300*/  STL.64 [R1+0x5dd8], R20 ;  /* 0x005dd81401007387 */ /* 0x000fe20000100a00 */
[----:B------:R-:W4:Y:S03]  /*74310*/  LDL.LU.64 R8, [R1+0x20] ;  /* 0x0000200001087983 */ /* 0x000f260000300a00 */
[----:B----4-:R1:W-:Y:S04]  /*74320*/  STL.64 [R1+0x5da0], R8 ;  /* 0x005da00801007387 */ /* 0x0103e80000100a00 */
[----:B-1----:R-:W4:Y:S01]  /*74330*/  LDL.LU R8, [R1+0x510] ;  /* 0x0005100001087983 */ /* 0x002f220000300800 */
[----:B------:R-:W4:Y:S02]  /*74340*/  LDL.LU R9, [R1+0x514] ;  /* 0x0005140001097983 */ /* 0x000f240000300800 */
[----:B------:R-:W2:Y:S02]  /*74350*/  LDL.LU R10, [R1+0x518] ;  /* 0x00051800010a7983 */ /* 0x000ea40000300800 */
[----:B------:R-:W2:Y:S01]  /*74360*/  LDL.LU R11, [R1+0x51c] ;  /* 0x00051c00010b7983 */ /* 0x000ea20000300800 */
[----:B------:R-:W2:Y:S01]  /*74370*/  LDL R20, [R1+0x110] ;  /* 0x0001100001147983 */ /* 0x000ea20000100800 */
[----:B------:R-:W-:-:S02]  /*74380*/  IMAD.MOV.U32 R21, RZ, RZ, R29 ;  /* 0x000000ffff157224 */ /* 0x000fc400078e001d */
[----:B------:R-:W3:Y:S03]  /*74390*/  LDL.LU R29, [R1+0x5e7c] ;  /* 0x005e7c00011d7983 */ /* 0x000ee60000300800 */
[----:B--2---:R-:W-:Y:S01]  /*743a0*/  STL.64 [R1+0x5df0], R20 ;  /* 0x005df01401007387 */ /* 0x004fe20000100a00 */
[----:B------:R-:W-:Y:S02]  /*743b0*/  STL.64 [R1+0x5db8], R10 ;  /* 0x005db80a01007387 */ /* 0x000fe40000100a00 */
[----:B----4-:R1:W-:Y:S02]  /*743c0*/  STL.64 [R1+0x5db0], R8 ;  /* 0x005db00801007387 */ /* 0x0103e40000100a00 */
[----:B-1----:R-:W2:Y:S01]  /*743d0*/  LDL.LU R8, [R1+0x520] ;  /* 0x0005200001087983 */ /* 0x002ea20000300800 */
[----:B------:R-:W2:Y:S02]  /*743e0*/  LDL.LU R9, [R1+0x524] ;  /* 0x0005240001097983 */ /* 0x000ea40000300800 */
[----:B------:R-:W4:Y:S02]  /*743f0*/  LDL.LU R10, [R1+0x528] ;  /* 0x00052800010a7983 */ /* 0x000f240000300800 */
[----:B------:R-:W4:Y:S02]  /*74400*/  LDL.LU R11, [R1+0x52c] ;  /* 0x00052c00010b7983 */ /* 0x000f240000300800 */
[----:B---3--:R-:W-:-:S02]  /*74410*/  IMAD.MOV.U32 R20, RZ, RZ, R28 ;  /* 0x000000ffff147224 */ /* 0x008fc400078e001c */
[----:B------:R-:W-:Y:S01]  /*74420*/  IMAD.MOV.U32 R21, RZ, RZ, R3 ;  /* 0x000000ffff157224 */ /* 0x000fe200078e0003 */
[----:B------:R-:W3:Y:S01]  /*74430*/  LDL.LU R28, [R1+0x5e78] ;  /* 0x005e7800011c7983 */ /* 0x000ee20000300800 */
[----:B------:R-:W3:Y:S03]  /*74440*/  LDL.LU R3, [R1+0x5e74] ;  /* 0x005e740001037983 */ /* 0x000ee60000300800 */
[----:B------:R-:W-:Y:S04]  /*74450*/  STL.64 [R1+0x5e08], R20 ;  /* 0x005e081401007387 */ /* 0x000fe80000100a00 */
[----:B----4-:R-:W-:Y:S01]  /*74460*/  STL.64 [R1+0x5dd0], R10 ;  /* 0x005dd00a01007387 */ /* 0x010fe20000100a00 */
[----:B--2---:R1:W-:Y:S03]  /*74470*/  STL.64 [R1+0x5dc8], R8 ;  /* 0x005dc80801007387 */ /* 0x0043e60000100a00 */
[----:B-1----:R-:W2:Y:S01]  /*74480*/  LDL.LU R8, [R1+0x530] ;  /* 0x0005300001087983 */ /* 0x002ea20000300800 */
        /* <DEDUP_REMOVED lines=25> */
[----:B------:R-:W-:-:S05]  /*74620*/  IMAD.MOV.U32 R21, RZ, RZ, R29 ;  /* 0x000000ffff157224 */ /* 0x000fca00078e001d */
[----:B--2---:R-:W-:Y:S01]  /*74630*/  STL.64 [R1+0x5e50], R20 ;  /* 0x005e501401007387 */ /* 0x004fe20000100a00 */
[----:B----4-:R-:W-:Y:S02]  /*74640*/  STL.64 [R1+0x5e18], R10 ;  /* 0x005e180a01007387 */ /* 0x010fe40000100a00 */
[----:B------:R1:W-:Y:S02]  /*74650*/  STL.64 [R1+0x5e10], R8 ;  /* 0x005e100801007387 */ /* 0x0003e40000100a00 */
[----:B-1----:R-:W2:Y:S01]  /*74660*/  LDL.LU R8, [R1+0x560] ;  /* 0x0005600001087983 */ /* 0x002ea20000300800 */
[----:B------:R-:W2:Y:S02]  /*74670*/  LDL.LU R9, [R1+0x564] ;  /* 0x0005640001097983 */ /* 0x000ea40000300800 */
[----:B------:R-:W4:Y:S02]  /*74680*/  LDL.LU R10, [R1+0x568] ;  /* 0x00056800010a7983 */ /* 0x000f240000300800 */
[----:B------:R-:W4:Y:S02]  /*74690*/  LDL.LU R11, [R1+0x56c] ;  /* 0x00056c00010b7983 */ /* 0x000f240000300800 */
[----:B----4-:R-:W-:Y:S01]  /*746a0*/  STL.64 [R1+0x5e30], R10 ;  /* 0x005e300a01007387 */ /* 0x010fe20000100a00 */
[----:B--2---:R1:W-:Y:S03]  /*746b0*/  STL.64 [R1+0x5e28], R8 ;  /* 0x005e280801007387 */ /* 0x0043e60000100a00 */
        /* <DEDUP_REMOVED lines=14> */
[----:B------:R-:W2:Y:S02]  /*747a0*/  LDL.LU R10, [R1+0x9a8] ;  /* 0x0009a800010a7983 */ /* 0x000ea40000300800 */
[----:B------:R-:W2:Y:S01]  /*747b0*/  LDL.LU R11, [R1+0x9ac] ;  /* 0x0009ac00010b7983 */ /* 0x000ea20000300800 */
[----:B------:R-:W4:Y:S01]  /*747c0*/  LDL.LU R12, [R1+0x370] ;  /* 0x00037000010c7983 */ /* 0x000f220000300800 */
[----:B------:R-:W4:Y:S02]  /*747d0*/  LDL.LU R13, [R1+0x374] ;  /* 0x00037400010d7983 */ /* 0x000f240000300800 */
[----:B------:R-:W2:Y:S02]  /*747e0*/  LDL.LU R14, [R1+0x378] ;  /* 0x00037800010e7983 */ /* 0x000ea40000300800 */
[----:B------:R-:W2:Y:S02]  /*747f0*/  LDL.LU R15, [R1+0x37c] ;  /* 0x00037c00010f7983 */ /* 0x000ea40000300800 */
[----:B---3--:R-:W-:-:S02]  /*74800*/  IMAD.MOV.U32 R20, RZ, RZ, R28 ;  /* 0x000000ffff147224 */ /* 0x008fc400078e001c */
[----:B------:R-:W-:Y:S01]  /*74810*/  IMAD.MOV.U32 R21, RZ, RZ, R3 ;  /* 0x000000ffff157224 */ /* 0x000fe200078e0003 */
[----:B--2---:R-:W-:Y:S01]  /*74820*/  STL.64 [R1+0x5d70], R14 ;  /* 0x005d700e01007387 */ /* 0x004fe20000100a00 */
[----:B----4-:R1:W-:Y:S03]  /*74830*/  STL.64 [R1+0x5d68], R12 ;  /* 0x005d680c01007387 */ /* 0x0103e60000100a00 */
[----:B-1----:R-:W2:Y:S01]  /*74840*/  LDL.LU.64 R12, [R1+0x10] ;  /* 0x00001000010c7983 */ /* 0x002ea20000300a00 */
[----:B------:R-:W3:Y:S01]  /*74850*/  LDL.LU.64 R16, [R1] ;  /* 0x0000000001107983 */ /* 0x000ee20000300a00 */
[C---:B------:R-:W-:Y:S02]  /*74860*/  HMMA.16816.F32.BF16 R20, R24.reuse, R20, R8 ;  /* 0x000000141814723c */ /* 0x040fe40000041808 */
[----:B---3--:R1:W-:Y:S04]  /*74870*/  STL.64 [R1+0x5d78], R16 ;  /* 0x005d781001007387 */ /* 0x0083e80000100a00 */
[----:B-1----:R-:W2:Y:S01]  /*74880*/  LDL.LU R16, [R1+0x380] ;  /* 0x0003800001107983 */ /* 0x002ea20000300800 */
[----:B------:R-:W2:Y:S02]  /*74890*/  LDL.LU R17, [R1+0x384] ;  /* 0x0003840001117983 */ /* 0x000ea40000300800 */
[----:B------:R-:W2:Y:S02]  /*748a0*/  LDL.LU R18, [R1+0x388] ;  /* 0x0003880001127983 */ /* 0x000ea40000300800 */
[----:B------:R-:W2:Y:S01]  /*748b0*/  LDL.LU R19, [R1+0x38c] ;  /* 0x00038c0001137983 */ /* 0x000ea20000300800 */
[----:B0-----:R-:W-:Y:S01]  /*748c0*/  STL.64 [R1+0x5c88], R6 ;  /* 0x005c880601007387 */ /* 0x001fe20000100a00 */
[----:B------:R-:W-:Y:S02]  /*748d0*/  STL.64 [R1+0x5c80], R4 ;  /* 0x005c800401007387 */ /* 0x000fe40000100a00 */
[----:B------:R-:W3:Y:S02]  /*748e0*/  LDL.LU.64 R10, [R1+0x5e60] ;  /* 0x005e6000010a7983 */ /* 0x000ee40000300a00 */
[----:B------:R-:W3:Y:S06]  /*748f0*/  LDL.LU.64 R8, [R1+0x5e58] ;  /* 0x005e580001087983 */ /* 0x000eec0000300a00 */
        /* <DEDUP_REMOVED lines=52> */
[----:B---3--:R-:W-:Y:S02]  /*74c40*/  HMMA.16816.F32.BF16 R20, R24, R20, R8 ;  /* 0x000000141814723c */ /* 0x008fe40000041808 */
[----:B------:R-:W3:Y:S11]  /*74c50*/  LDL.LU.64 R8, [R1+0x5da0] ;  /* 0x005da00001087983 */ /* 0x000ef60000300a00 */
[----:B------:R-:W-:Y:S10]  /*74c60*/  @!UPT UIADD3 URZ, URZ, URZ, URZ ;  /* 0x0000003f3f3ff290 */ /* 0x000ff4000fffe03f */
[----:B------:R-:W-:Y:S01]  /*74c70*/  STL.64 [R1+0x510], R20 ;  /* 0x0005101401007387 */ /* 0x000fe20000100a00 */
[----:B------:R0:W-:Y:S03]  /*74c80*/  STL.64 [R1+0x518], R22 ;  /* 0x0005181601007387 */ /* 0x0001e60000100a00 */
[----:B0-----:R-:W4:Y:S01]  /*74c90*/  LDL.LU.64 R22, [R1+0x5d98] ;  /* 0x005d980001167983 */ /* 0x001f220000300a00 */
[----:B------:R-:W4:Y:S02]  /*74ca0*/  LDL.LU.64 R20, [R1+0x5d90] ;  /* 0x005d900001147983 */ /* 0x000f240000300a00 */
[----:B------:R-:W-:Y:S02]  /*74cb0*/  IMAD.MOV.U32 R4, RZ, RZ, R2 ;  /* 0x000000ffff047224 */ /* 0x000fe400078e0002 */
[----:B------:R-:W-:-:S07]  /*74cc0*/  IMAD.MOV.U32 R5, RZ, RZ, R0 ;  /* 0x000000ffff057224 */ /* 0x000fce00078e0000 */
[----:B----4-:R-:W-:Y:S01]  /*74cd0*/  HMMA.16816.F32.BF16 R24, R24, R4, R20 ;  /* 0x000000041818723c */ /* 0x010fe20000041814 */
[----:B------:R-:W2:Y:S01]  /*74ce0*/  LDL.LU.64 R22, [R1+0x5d88] ;  /* 0x005d880001167983 */ /* 0x000ea20000300a00 */
        /* <DEDUP_REMOVED lines=8> */
[----:B------:R0:W-:Y:S04]  /*74d70*/  STL.64 [R1+0x5ca0], R4 ;  /* 0x005ca00401007387 */ /* 0x0001e80000100a00 */
[----:B0-----:R-:W3:Y:S01]  /*74d80*/  LDL.LU R4, [R1+0x390] ;  /* 0x0003900001047983 */ /* 0x001ee20000300800 */
[----:B------:R-:W3:Y:S02]  /*74d90*/  LDL.LU R5, [R1+0x394] ;  /* 0x0003940001057983 */ /* 0x000ee40000300800 */
[----:B------:R-:W3:Y:S02]  /*74da0*/  LDL.LU R6, [R1+0x398] ;  /* 0x0003980001067983 */ /* 0x000ee40000300800 */
[----:B------:R-:W3:Y:S01]  /*74db0*/  LDL.LU R7, [R1+0x39c] ;  /* 0x00039c0001077983 */ /* 0x000ee20000300800 */
[C---:B--2---:R-:W-:Y:S08]  /*74dc0*/  HMMA.16816.F32.BF16 R16, R20.reuse, R12, R16 ;  /* 0x0000000c1410723c */ /* 0x044ff00000041810 */
[----:B---3--:R-:W-:Y:S11]  /*74dd0*/  HMMA.16816.F32.BF16 R4, R20, R8, R4 ;  /* 0x000000081404723c */ /* 0x008ff60000041804 */
[----:B------:R-:W-:Y:S11]  /*74de0*/  @!UPT UIADD3 URZ, URZ, URZ, URZ ;  /* 0x0000003f3f3ff290 */ /* 0x000ff6000fffe03f */
[----:B------:R-:W-:Y:S01]  /*74df0*/  @!UPT UIADD3 URZ, URZ, URZ, URZ ;  /* 0x0000003f3f3ff290 */ /* 0x000fe2000fffe03f */
[----:B------:R0:W-:Y:S01]  /*74e00*/  STL.64 [R1+0x390], R4 ;  /* 0x0003900401007387 */ /* 0x0001e20000100a00 */
[----:B------:R1:W-:Y:S02]  /*74e10*/  STL.64 [R1+0x398], R6 ;  /* 0x0003980601007387 */ /* 0x0003e40000100a00 */
[----:B0-----:R-:W-:Y:S02]  /*74e20*/  IMAD.MOV.U32 R5, RZ, RZ, R8 ;  /* 0x000000ffff057224 */ /* 0x001fe400078e0008 */
[----:B------:R-:W-:Y:S01]  /*74e30*/  IMAD.MOV.U32 R4, RZ, RZ, R9 ;  /* 0x000000ffff047224 */ /* 0x000fe200078e0009 */
[----:B------:R-:W2:Y:S01]  /*74e40*/  LDL.LU R8, [R1+0x350] ;  /* 0x0003500001087983 */ /* 0x000ea20000300800 */
[----:B------:R-:W2:Y:S02]  /*74e50*/  LDL.LU R9, [R1+0x354] ;  /* 0x0003540001097983 */ /* 0x000ea40000300800 */
[----:B------:R-:W2:Y:S02]  /*74e60*/  LDL.LU R10, [R1+0x358] ;  /* 0x00035800010a7983 */ /* 0x000ea40000300800 */
[----:B------:R-:W2:Y:S01]  /*74e70*/  LDL.LU R11, [R1+0x35c] ;  /* 0x00035c00010b7983 */ /* 0x000ea20000300800 */
[----:B------:R-:W-:Y:S01]  /*74e80*/  STL [R1+0x5cec], R5 ;  /* 0x005cec0501007387 */ /* 0x000fe20000100800 */
[----:B------:R0:W-:Y:S02]  /*74e90*/  STL.64 [R1+0x380], R16 ;  /* 0x0003801001007387 */ /* 0x0001e40000100a00 */
[----:B------:R-:W-:Y:S02]  /*74ea0*/  STL.64 [R1+0x388], R18 ;  /* 0x0003881201007387 */ /* 0x000fe40000100a00 */
[----:B-1----:R-:W-:-:S02]  /*74eb0*/  IMAD.MOV.U32 R7, RZ, RZ, R12 ;  /* 0x000000ffff077224 */ /* 0x002fc400078e000c */
[----:B------:R-:W-:Y:S01]  /*74ec0*/  IMAD.MOV.U32 R6, RZ, RZ, R13 ;  /* 0x000000ffff067224 */ /* 0x000fe200078e000d */
[----:B0-----:R-:W3:Y:S01]  /*74ed0*/  LDL.LU.64 R16, [R1+0x5d78] ;  /* 0x005d780001107983 */ /* 0x001ee20000300a00 */
[----:B------:R-:W3:Y:S02]  /*74ee0*/  LDL.LU.64 R14, [R1+0x5d70] ;  /* 0x005d7000010e7983 */ /* 0x000ee40000300a00 */
[----:B------:R-:W3:Y:S02]  /*74ef0*/  LDL.LU.64 R12, [R1+0x5d68] ;  /* 0x005d6800010c7983 */ /* 0x000ee40000300a00 */
[C---:B---3--:R-:W-:Y:S01]  /*74f00*/  HMMA.16816.F32.BF16 R12, R20.reuse, R16, R12 ;  /* 0x00000010140c723c */ /* 0x048fe2000004180c */
[----:B------:R-:W-:Y:S02]  /*74f10*/  IMAD.MOV.U32 R5, RZ, RZ, R16 ;  /* 0x000000ffff057224 */ /* 0x000fe400078e0010 */
[----:B------:R-:W-:Y:S11]  /*74f20*/  IMAD.MOV.U32 R2, RZ, RZ, R17 ;  /* 0x000000ffff027224 */ /* 0x000ff600078e0011 */
[----:B------:R-:W-:Y:S09]  /*74f30*/  @!UPT UIADD3 URZ, URZ, URZ, URZ ;  /* 0x0000003f3f3ff290 */ /* 0x000ff2000fffe03f */
[----:B------:R-:W-:Y:S01]  /*74f40*/  STL.64 [R1+0x370], R12 ;  /* 0x0003700c01007387 */ /* 0x000fe20000100a00 */
[----:B------:R0:W-:Y:S03]  /*74f50*/  STL.64 [R1+0x378], R14 ;  /* 0x0003780e01007387 */ /* 0x0001e60000100a00 */
[----:B0-----:R-:W3:Y:S01]  /*74f60*/  LDL.LU.64 R14, [R1+0x5d60] ;  /* 0x005d6000010e7983 */ /* 0x001ee20000300a00 */
[----:B------:R-:W2:Y:S02]  /*74f70*/  LDL.LU.64 R12, [R1+0x5d58] ;  /* 0x005d5800010c7983 */ /* 0x000ea40000300a00 */
[----:B------:R-:W2:Y:S02]  /*74f80*/  LDL.LU.64 R18, [R1+0x5d50] ;  /* 0x005d500001127983 */ /* 0x000ea40000300a00 */
[----:B------:R-:W4:Y:S01]  /*74f90*/  LDL.LU.64 R16, [R1+0x5d48] ;  /* 0x005d480001107983 */ /* 0x000f220000300a00 */
[----:B------:R-:W-:Y:S01]  /*74fa0*/  STL.64 [R1+0x5cf8], R6 ;  /* 0x005cf80601007387 */ /* 0x000fe20000100a00 */
[----:B------:R0:W-:Y:S03]  /*74fb0*/  STL.64 [R1+0x5cf0], R4 ;  /* 0x005cf00401007387 */ /* 0x0001e60000100a00 */
[----:B0-----:R-:W2:Y:S01]  /*74fc0*/  LDL.LU R4, [R1+0x300] ;  /* 0x0003000001047983 */ /* 0x001ea20000300800 */
[C---:B----4-:R-:W-:Y:S11]  /*74fd0*/  HMMA.16816.F32.BF16 R24, R20.reuse, R16, R24 ;  /* 0x000000101418723c */ /* 0x050ff60000041818 */
[----:B------:R-:W-:Y:S11]  /*74fe0*/  @!UPT UIADD3 URZ, URZ, URZ, URZ ;  /* 0x0000003f3f3ff290 */ /* 0x000ff6000fffe03f */
[----:B------:R-:W-:Y:S01]  /*74ff0*/  @!UPT UIADD3 URZ, URZ, URZ, URZ ;  /* 0x0000003f3f3ff290 */ /* 0x000fe2000fffe03f */
[----:B------:R0:W-:Y:S01]  /*75000*/  STL.64 [R1+0x360], R24 ;  /* 0x0003601801007387 */ /* 0x0001e20000100a00 */
[----:B------:R-:W-:Y:S02]  /*75010*/  STL.64 [R1+0x368], R26 ;  /* 0x0003681a01007387 */ /* 0x000fe40000100a00 */
[----:B------:R-:W4:Y:S02]  /*75020*/  LDL.LU R5, [R1+0x304] ;  /* 0x0003040001057983 */ /* 0x000f240000300800 */
[----:B------:R-:W3:Y:S01]  /*75030*/  LDL.LU R6, [R1+0x308] ;  /* 0x0003080001067983 */ /* 0x000ee20000300800 */
[----:B------:R-:W3:Y:S04]  /*75040*/  LDL.LU R7, [R1+0x30c] ;  /* 0x00030c0001077983 */ /* 0x000ee80000300800 */
[----:B0-----:R-:W3:Y:S01]  /*75050*/  LDL.LU.64 R24, [R1+0x30] ;  /* 0x0000300001187983 */ /* 0x001ee20000300a00 */
[C---:B--2---:R-:W-:Y:S03]  /*75060*/  HMMA.16816.F32.BF16 R8, R20.reuse, R12, R8 ;  /* 0x0000000c1408723c */ /* 0x044fe60000041808 */
[----:B---3--:R0:W-:Y:S04]  /*75070*/  STL.64 [R1+0x5d30], R24 ;  /* 0x005d301801007387 */ /* 0x0081e80000100a00 */
[----:B0-----:R-:W2:Y:S01]  /*75080*/  LDL.LU R24, [R1+0x340] ;  /* 0x0003400001187983 */ /* 0x001ea20000300800 */
[----:B------:R-:W2:Y:S02]  /*75090*/  LDL.LU R25, [R1+0x344] ;  /* 0x0003440001197983 */ /* 0x000ea40000300800 */
[----:B------:R-:W2:Y:S02]  /*750a0*/  LDL.LU R26, [R1+0x348] ;  /* 0x00034800011a7983 */ /* 0x000ea40000300800 */
[----:B------:R-:W2:Y:S01]  /*750b0*/  LDL.LU R27, [R1+0x34c] ;  /* 0x00034c00011b7983 */ /* 0x000ea20000300800 */
[----:B------:R-:W3:Y:S01]  /*750c0*/  LDL R3, [R1+0xbd0] ;  /* 0x000bd00001037983 */ /* 0x000ee20000100800 */
[----:B------:R-:W-:Y:S02]  /*750d0*/  STL.64 [R1+0x5d08], R6 ;  /* 0x005d080601007387 */ /* 0x000fe40000100a00 */
[----:B----4-:R0:W-:Y:S02]  /*750e0*/  STL.64 [R1+0x5d00], R4 ;  /* 0x005d000401007387 */ /* 0x0101e40000100a00 */
[----:B0-----:R-:W4:Y:S04]  /*750f0*/  LDL.LU.64 R4, [R1+0x140] ;  /* 0x0001400001047983 */ /* 0x001f280000300a00 */
[----:B----4-:R0:W-:Y:S04]  /*75100*/  STL.64 [R1+0x5d18], R4 ;  /* 0x005d180401007387 */ /* 0x0101e80000100a00 */
[----:B0-----:R-:W4:Y:S01]  /*75110*/  LDL.LU.64 R4, [R1+0x150] ;  /* 0x0001500001047983 */ /* 0x001f220000300a00 */
[----:B------:R-:W-:Y:S02]  /*75120*/  STL.64 [R1+0x5c38], R18 ;  /* 0x005c381201007387 */ /* 0x000fe40000100a00 */
[----:B------:R0:W-:Y:S02]  /*75130*/  STL.64 [R1+0x5c30], R16 ;  /* 0x005c301001007387 */ /* 0x0001e40000100a00 */
[----:B0-----:R-:W2:Y:S01]  /*75140*/  LDL.LU R16, [R1+0x330] ;  /* 0x0003300001107983 */ /* 0x001ea20000300800 */
[----:B------:R-:W2:Y:S02]  /*75150*/  LDL.LU R17, [R1+0x334] ;  /* 0x0003340001117983 */ /* 0x000ea40000300800 */
[----:B------:R-:W2:Y:S02]  /*75160*/  LDL.LU R18, [R1+0x338] ;  /* 0x0003380001127983 */ /* 0x000ea40000300800 */
[----:B------:R-:W2:Y:S01]  /*75170*/  LDL.LU R19, [R1+0x33c] ;  /* 0x00033c0001137983 */ /* 0x000ea20000300800 */
[----:B------:R-:W-:Y:S01]  /*75180*/  STL.64 [R1+0x350], R8 ;  /* 0x0003500801007387 */ /* 0x000fe20000100a00 */
[----:B------:R0:W-:Y:S03]  /*75190*/  STL.64 [R1+0x358], R10 ;  /* 0x0003580a01007387 */ /* 0x0001e60000100a00 */
[----:B0-----:R-:W2:Y:S01]  /*751a0*/  LDL.LU.64 R10, [R1+0x5d40] ;  /* 0x005d4000010a7983 */ /* 0x001ea20000300a00 */
[----:B------:R-:W2:Y:S02]  /*751b0*/  LDL.LU.64 R8, [R1+0x5d38] ;  /* 0x005d380001087983 */ /* 0x000ea40000300a00 */
[----:B------:R-:W-:Y:S02]  /*751c0*/  STL.64 [R1+0x5c28], R14 ;  /* 0x005c280e01007387 */ /* 0x000fe40000100a00 */
[----:B------:R0:W-:Y:S02]  /*751d0*/  STL.64 [R1+0x5c20], R12 ;  /* 0x005c200c01007387 */ /* 0x0001e40000100a00 */
[----:B0-----:R-:W2:Y:S04]  /*751e0*/  LDL.LU.64 R12, [R1+0x120] ;  /* 0x00012000010c7983 */ /* 0x001ea80000300a00 */
        /* <DEDUP_REMOVED lines=13> */
[----:B------:R0:W-:Y:S01]  /*752c0*/  STL.64 [R1+0x340], R24 ;  /* 0x0003401801007387 */ /* 0x0001e20000100a00 */
[----:B------:R-:W-:Y:S03]  /*752d0*/  STL.64 [R1+0x348], R26 ;  /* 0x0003481a01007387 */ /* 0x000fe60000100a00 */
[----:B0-----:R-:W2:Y:S01]  /*752e0*/  LDL.LU.64 R24, [R1+0x5d30] ;  /* 0x005d300001187983 */ /* 0x001ea20000300a00 */
[----:B------:R-:W-:Y:S02]  /*752f0*/  STL.64 [R1+0x5c18], R10 ;  /* 0x005c180a01007387 */ /* 0x000fe40000100a00 */
[----:B------:R0:W-:Y:S02]  /*75300*/  STL.64 [R1+0x5c10], R8 ;  /* 0x005c100801007387 */ /* 0x0001e40000100a00 */
[----:B0-----:R-:W3:Y:S01]  /*75310*/  LDL.LU R8, [R1+0x2f0] ;  /* 0x0002f00001087983 */ /* 0x001ee20000300800 */
[----:B------:R-:W3:Y:S02]  /*75320*/  LDL.LU R9, [R1+0x2f4] ;  /* 0x0002f40001097983 */ /* 0x000ee40000300800 */
[----:B------:R-:W3:Y:S02]  /*75330*/  LDL.LU R10, [R1+0x2f8] ;  /* 0x0002f800010a7983 */ /* 0x000ee40000300800 */
[----:B------:R-:W3:Y:S02]  /*75340*/  LDL.LU R11, [R1+0x2fc] ;  /* 0x0002fc00010b7983 */ /* 0x000ee40000300800 */
[----:B----4-:R-:W-:Y:S01]  /*75350*/  IMAD.MOV.U32 R28, RZ, RZ, R5 ;  /* 0x000000ffff1c7224 */ /* 0x010fe200078e0005 */
[C---:B--2---:R-:W-:Y:S11]  /*75360*/  HMMA.16816.F32.BF16 R16, R20.reuse, R24, R16 ;  /* 0x000000181410723c */ /* 0x044ff60000041810 */
[----:B------:R-:W-:Y:S11]  /*75370*/  @!UPT UIADD3 URZ, URZ, URZ, URZ ;  /* 0x0000003f3f3ff290 */ /* 0x000ff6000fffe03f */
[----:B------:R-:W-:Y:S01]  /*75380*/  @!UPT UIADD3 URZ, URZ, URZ, URZ ;  /* 0x0000003f3f3ff290 */ /* 0x000fe2000fffe03f */
[----:B------:R-:W-:Y:S01]  /*75390*/  STL.64 [R1+0x330], R16 ;  /* 0x0003301001007387 */ /* 0x000fe20000100a00 */
[----:B------:R0:W-:Y:S02]  /*753a0*/  STL.64 [R1+0x338], R18 ;  /* 0x0003381201007387 */ /* 0x0001e40000100a00 */
[----:B0-----:R-:W-:Y:S02]  /*753b0*/  IMAD.MOV.U32 R19, RZ, RZ, R24 ;  /* 0x000000ffff137224 */ /* 0x001fe400078e0018 */
[----:B------:R-:W-:Y:S02]  /*753c0*/  IMAD.MOV.U32 R18, RZ, RZ, R25 ;  /* 0x000000ffff127224 */ /* 0x000fe400078e0019 */
[----:B---3--:R0:W1:Y:S01]  /*753d0*/  LDSM.16.MT88.4 R24, [R3+0x23000] ;  /* 0x023000000318783b */ /* 0x0080620000004200 */
[C---:B------:R-:W-:Y:S01]  /*753e0*/  HMMA.16816.F32.BF16 R12, R20.reuse, R4, R12 ;  /* 0x00000004140c723c */ /* 0x040fe2000004180c */
[----:B0-----:R-:W-:Y:S02]  /*753f0*/  IMAD.MOV.U32 R3, RZ, RZ, R4 ;  /* 0x000000ffff037224 */ /* 0x001fe400078e0004 */
[----:B-1----:R-:W-:Y:S01]  /*75400*/  STL.64 [R1+0x5b00], R26 ;  /* 0x005b001a01007387 */ /* 0x002fe20000100a00 */
[----:B------:R0:W-:Y:S03]  /*75410*/  STL.64 [R1+0x5af8], R24 ;  /* 0x005af81801007387 */ /* 0x0001e60000100a00 */
[----:B0-----:R-:W2:Y:S11]  /*75420*/  LDL.LU.64 R24, [R1+0x130] ;  /* 0x0001300001187983 */ /* 0x001eb60000300a00 */
[----:B------:R-:W-:Y:S05]  /*75430*/  @!UPT UIADD3 URZ, URZ, URZ, URZ ;  /* 0x0000003f3f3ff290 */ /* 0x000fea000fffe03f */
[----:B------:R-:W-:Y:S02]  /*75440*/  STL.64 [R1+0x320], R12 ;  /* 0x0003200c01007387 */ /* 0x000fe40000100a00 */
[----:B------:R0:W-:Y:S02]  /*75450*/  STL.64 [R1+0x328], R14 ;  /* 0x0003280e01007387 */ /* 0x0001e40000100a00 */
[----:B0-----:R-:W3:Y:S01]  /*75460*/  LDL.LU.64 R14, [R1+0x5d28] ;  /* 0x005d2800010e7983 */ /* 0x001ee20000300a00 */
[----:B------:R-:W3:Y:S02]  /*75470*/  LDL.LU.64 R12, [R1+0x5d20] ;  /* 0x005d2000010c7983 */ /* 0x000ee40000300a00 */
[----:B------:R-:W3:Y:S02]  /*75480*/  LDL.LU.64 R4, [R1+0x5d18] ;  /* 0x005d180001047983 */ /* 0x000ee40000300a00 */
[----:B------:R-:W-:Y:S01]  /*75490*/  STL [R1+0x5bdc], R28 ;  /* 0x005bdc1c01007387 */ /* 0x000fe20000100800 */
[----:B------:R-:W-:Y:S01]  /*754a0*/  STL [R1+0x5bd8], R3 ;  /* 0x005bd80301007387 */ /* 0x000fe20000100800 */
[----:B---3--:R-:W-:Y:S01]  /*754b0*/  HMMA.16816.F32.BF16 R12, R20, R4, R12 ;  /* 0x00000004140c723c */ /* 0x008fe2000004180c */
[----:B------:R-:W-:-:S02]  /*754c0*/  IMAD.MOV.U32 R0, RZ, RZ, R4 ;  /* 0x000000ffff007224 */ /* 0x000fc400078e0004 */
[----:B------:R-:W-:Y:S11]  /*754d0*/  IMAD.MOV.U32 R29, RZ, RZ, R5 ;  /* 0x000000ffff1d7224 */ /* 0x000ff600078e0005 */
[----:B------:R-:W-:Y:S09]  /*754e0*/  @!UPT UIADD3 URZ, URZ, URZ, URZ ;  /* 0x0000003f3f3ff290 */ /* 0x000ff2000fffe03f */
[----:B------:R0:W-:Y:S01]  /*754f0*/  STL.64 [R1+0x310], R12 ;  /* 0x0003100c01007387 */ /* 0x0001e20000100a00 */
[----:B------:R-:W-:Y:S03]  /*75500*/  STL.64 [R1+0x318], R14 ;  /* 0x0003180e01007387 */ /* 0x000fe60000100a00 */
[----:B0-----:R-:W3:Y:S01]  /*75510*/  LDL.LU.64 R12, [R1+0x5d10] ;  /* 0x005d1000010c7983 */ /* 0x001ee20000300a00 */
[----:B------:R-:W4:Y:S02]  /*75520*/  LDL.LU.64 R6, [R1+0x5d08] ;  /* 0x005d080001067983 */ /* 0x000f240000300a00 */
[----:B------:R-:W4:Y:S02]  /*75530*/  LDL.LU.64 R4, [R1+0x5d00] ;  /* 0x005d000001047983 */ /* 0x000f240000300a00 */
[----:B------:R0:W-:Y:S01]  /*75540*/  STL [R1+0x5be4], R29 ;  /* 0x005be41d01007387 */ /* 0x0001e20000100800 */
[----:B------:R1:W-:Y:S01]  /*75550*/  STL [R1+0x5be0], R0 ;  /* 0x005be00001007387 */ /* 0x0003e20000100800 */
[----:B--2---:R-:W-:-:S02]  /*75560*/  IMAD.MOV.U32 R3, RZ, RZ, R25 ;  /* 0x000000ffff037224 */ /* 0x004fc400078e0019 */
[----:B------:R-:W-:Y:S01]  /*75570*/  IMAD.MOV.U32 R28, RZ, RZ, R24 ;  /* 0x000000ffff1c7224 */ /* 0x000fe200078e0018 */
[C---:B----4-:R-:W-:Y:S08]  /*75580*/  HMMA.16816.F32.BF16 R4, R20.reuse, R24, R4 ;  /* 0x000000181404723c */ /* 0x050ff00000041804 */
[----:B---3--:R-:W-:Y:S01]  /*75590*/  HMMA.16816.F32.BF16 R8, R20, R12, R8 ;  /* 0x0000000c1408723c */ /* 0x008fe20000041808 */
[----:B0-----:R-:W-:-:S02]  /*755a0*/  IMAD.MOV.U32 R29, RZ, RZ, R12 ;  /* 0x000000ffff1d7224 */ /* 0x001fc400078e000c */
[----:B-1----:R-:W-:Y:S11]  /*755b0*/  IMAD.MOV.U32 R0, RZ, RZ, R13 ;  /* 0x000000ffff007224 */ /* 0x002ff600078e000d */
[----:B------:R-:W-:Y:S01]  /*755c0*/  @!UPT UIADD3 URZ, URZ, URZ, URZ ;  /* 0x0000003f3f3ff290 */ /* 0x000fe2000fffe03f */
[----:B------:R-:W-:Y:S01]  /*755d0*/  STL.64 [R1+0x300], R4 ;  /* 0x0003000401007387 */ /* 0x000fe20000100a00 */
[----:B------:R0:W-:Y:S03]  /*755e0*/  STL.64 [R1+0x308], R6 ;  /* 0x0003080601007387 */ /* 0x0001e60000100a00 */
[----:B0-----:R-:W2:Y:S01]  /*755f0*/  LDL.LU.64 R6, [R1+0x5cf8] ;  /* 0x005cf80001067983 */ /* 0x001ea20000300a00 */
[----:B------:R-:W3:Y:S02]  /*75600*/  LDL.LU.64 R4, [R1+0x5cf0] ;  /* 0x005cf00001047983 */ /* 0x000ee40000300a00 */
[----:B------:R-:W-:Y:S02]  /*75610*/  STL [R1+0x5bec], R3 ;  /* 0x005bec0301007387 */ /* 0x000fe40000100800 */
[----:B------:R-:W-:Y:S01]  /*75620*/  STL [R1+0x5be8], R28 ;  /* 0x005be81c01007387 */ /* 0x000fe20000100800 */
[----:B------:R-:W-:Y:S01]  /*75630*/  STL.64 [R1+0x2f0], R8 ;  /* 0x0002f00801007387 */ /* 0x000fe20000100a00 */
[----:B------:R-:W-:Y:S02]  /*75640*/  STL.64 [R1+0x2f8], R10 ;  /* 0x0002f80a01007387 */ /* 0x000fe40000100a00 */
[----:B------:R-:W4:Y:S02]  /*75650*/  LDL.LU R12, [R1+0x8f0] ;  /* 0x0008f000010c7983 */ /* 0x000f240000300800 */
[----:B------:R-:W4:Y:S01]  /*75660*/  LDL.LU R13, [R1+0x8f4] ;  /* 0x0008f400010d7983 */ /* 0x000f220000300800 */
[----:B------:R-:W2:Y:S01]  /*75670*/  LDL.LU R14, [R1+0x8f8] ;  /* 0x0008f800010e7983 */ /* 0x000ea20000300800 */
[----:B------:R-:W2:Y:S02]  /*75680*/  LDL.LU R15, [R1+0x8fc] ;  /* 0x0008fc00010f7983 */ /* 0x000ea40000300800 */
[----:B------:R-:W-:-:S02]  /*75690*/  IMAD.MOV.U32 R17, RZ, RZ, R2 ;  /* 0x000000ffff117224 */ /* 0x000fc400078e0002 */
[----:B---3--:R-:W-:Y:S01]  /*756a0*/  IMAD.MOV.U32 R16, RZ, RZ, R5 ;  /* 0x000000ffff107224 */ /* 0x008fe200078e0005 */
[----:B--2---:R-:W-:Y:S01]  /*756b0*/  STL.64 [R1+0x5c48], R14 ;  /* 0x005c480e01007387 */ /* 0x004fe20000100a00 */
[----:B----4-:R0:W-:Y:S02]  /*756c0*/  STL.64 [R1+0x5c40], R12 ;  /* 0x005c400c01007387 */ /* 0x0101e40000100a00 */
[----:B------:R-:W2:Y:S02]  /*756d0*/  LDL.LU R5, [R1+0x5cec] ;  /* 0x005cec0001057983 */ /* 0x000ea40000300800 */
[----:B------:R-:W3:Y:S01]  /*756e0*/  LDL.LU R2, [R1+0x5ce8] ;  /* 0x005ce80001027983 */ /* 0x000ee20000300800 */
[----:B------:R1:W-:Y:S04]  /*756f0*/  STL.64 [R1+0x5c50], R16 ;  /* 0x005c501001007387 */ /* 0x0003e80000100a00 */
[----:B0-----:R-:W4:Y:S01]  /*75700*/  LDL.LU R12, [R1+0x900] ;  /* 0x00090000010c7983 */ /* 0x001f220000300800 */
[----:B------:R-:W4:Y:S02]  /*75710*/  LDL.LU R13, [R1+0x904] ;  /* 0x00090400010d7983 */ /* 0x000f240000300800 */
[----:B------:R-:W2:Y:S02]  /*75720*/  LDL.LU R14, [R1+0x908] ;  /* 0x00090800010e7983 */ /* 0x000ea40000300800 */
[----:B------:R-:W2:Y:S02]  /*75730*/  LDL.LU R15, [R1+0x90c] ;  /* 0x00090c00010f7983 */ /* 0x000ea40000300800 */
[----:B-1----:R-:W-:-:S02]  /*75740*/  IMAD.MOV.U32 R16, RZ, RZ, R7 ;  /* 0x000000ffff107224 */ /* 0x002fc400078e0007 */
[----:B------:R-:W-:Y:S01]  /*75750*/  IMAD.MOV.U32 R17, RZ, RZ, R6 ;  /* 0x000000ffff117224 */ /* 0x000fe200078e0006 */
[----:B--2---:R-:W-:Y:S01]  /*75760*/  STL.64 [R1+0x5c60], R14 ;  /* 0x005c600e01007387 */ /* 0x004fe20000100a00 */
[----:B----4-:R0:W-:Y:S03]  /*75770*/  STL.64 [R1+0x5c58], R12 ;  /* 0x005c580c01007387 */ /* 0x0101e60000100a00 */
[----:B------:R1:W-:Y:S01]  /*75780*/  STL.64 [R1+0x5c68], R16 ;  /* 0x005c681001007387 */ /* 0x0003e20000100a00 */
[----:B0-----:R-:W2:Y:S01]  /*75790*/  LDL.LU R12, [R1+0x920] ;  /* 0x00092000010c7983 */ /* 0x001ea20000300800 */
[----:B------:R-:W2:Y:S02]  /*757a0*/  LDL.LU R13, [R1+0x924] ;  /* 0x00092400010d7983 */ /* 0x000ea40000300800 */
[----:B------:R-:W4:Y:S02]  /*757b0*/  LDL.LU R14, [R1+0x928] ;  /* 0x00092800010e7983 */ /* 0x000f240000300800 */
[----:B------:R-:W4:Y:S02]  /*757c0*/  LDL.LU R15, [R1+0x92c] ;  /* 0x00092c00010f7983 */ /* 0x000f240000300800 */
[----:B-1----:R-:W-:-:S02]  /*757d0*/  IMAD.MOV.U32 R16, RZ, RZ, R5 ;  /* 0x000000ffff107224 */ /* 0x002fc400078e0005 */
[----:B------:R-:W-:Y:S01]  /*757e0*/  IMAD.MOV.U32 R17, RZ, RZ, R4 ;  /* 0x000000ffff117224 */ /* 0x000fe200078e0004 */
[----:B----4-:R-:W-:Y:S01]  /*757f0*/  STL.64 [R1+0x5c78], R14 ;  /* 0x005c780e01007387 */ /* 0x010fe20000100a00 */
[----:B--2---:R-:W-:Y:S02]  /*75800*/  STL.64 [R1+0x5c70], R12 ;  /* 0x005c700c01007387 */ /* 0x004fe40000100a00 */
[----:B------:R-:W2:Y:S02]  /*75810*/  LDL.LU R24, [R1+0x2e0] ;  /* 0x0002e00001187983 */ /* 0x000ea40000300800 */
[----:B------:R-:W2:Y:S01]  /*75820*/  LDL.LU R25, [R1+0x2e4] ;  /* 0x0002e40001197983 */ /* 0x000ea20000300800 */
[----:B------:R-:W2:Y:S01]  /*75830*/  LDL.LU R26, [R1+0x2e8] ;  /* 0x0002e800011a7983 */ /* 0x000ea20000300800 */
[----:B------:R-:W2:Y:S02]  /*75840*/  LDL.LU R27, [R1+0x2ec] ;  /* 0x0002ec00011b7983 */ /* 0x000ea40000300800 */
[----:B------:R-:W2:Y:S02]  /*75850*/  LDL.LU.64 R8, [R1+0x110] ;  /* 0x0001100001087983 */ /* 0x000ea40000300a00 */
[----:B------:R-:W4:Y:S02]  /*75860*/  LDL.LU.64 R4, [R1+0xe0] ;  /* 0x0000e00001047983 */ /* 0x000f240000300a00 */
[----:B----4-:R-:W-:Y:S01]  /*75870*/  STL.64 [R1+0x5cb8], R4 ;  /* 0x005cb80401007387 */ /* 0x010fe20000100a00 */
[----:B------:R-:W-:Y:S02]  /*75880*/  STL.64 [R1+0x5c98], R18 ;  /* 0x005c981201007387 */ /* 0x000fe40000100a00 */
[----:B------:R0:W-:Y:S02]  /*75890*/  STL.64 [R1+0x5c90], R16 ;  /* 0x005c901001007387 */ /* 0x0001e40000100a00 */
[----:B0-----:R-:W4:Y:S01]  /*758a0*/  LDL.LU R16, [R1+0x970] ;  /* 0x0009700001107983 */ /* 0x001f220000300800 */
[----:B------:R-:W4:Y:S02]  /*758b0*/  LDL.LU R17, [R1+0x974] ;  /* 0x0009740001117983 */ /* 0x000f240000300800 */
[----:B------:R-:W2:Y:S02]  /*758c0*/  LDL.LU R18, [R1+0x978] ;  /* 0x0009780001127983 */ /* 0x000ea40000300800 */
[----:B------:R-:W2:Y:S01]  /*758d0*/  LDL.LU R19, [R1+0x97c] ;  /* 0x00097c0001137983 */ /* 0x000ea20000300800 */
[----:B------:R-:W2:Y:S04]  /*758e0*/  LDL.LU.64 R4, [R1+0xf0] ;  /* 0x0000f00001047983 */ /* 0x000ea80000300a00 */
[----:B--2---:R0:W-:Y:S04]  /*758f0*/  STL.64 [R1+0x5cd0], R4 ;  /* 0x005cd00401007387 */ /* 0x0041e80000100a00 */
[----:B0-----:R-:W2:Y:S01]  /*75900*/  LDL.LU.64 R4, [R1+0x100] ;  /* 0x0001000001047983 */ /* 0x001ea20000300a00 */
[----:B------:R-:W-:Y:S02]  /*75910*/  STL.64 [R1+0x5cb0], R18 ;  /* 0x005cb01201007387 */ /* 0x000fe40000100a00 */
[----:B----4-:R0:W-:Y:S02]  /*75920*/  STL.64 [R1+0x5ca8], R16 ;  /* 0x005ca81001007387 */ /* 0x0101e40000100a00 */
[----:B0-----:R-:W4:Y:S01]  /*75930*/  LDL.LU R16, [R1+0x2b0] ;  /* 0x0002b00001107983 */ /* 0x001f220000300800 */
[----:B------:R-:W4:Y:S02]  /*75940*/  LDL.LU R17, [R1+0x2b4] ;  /* 0x0002b40001117983 */ /* 0x000f240000300800 */
[----:B------:R-:W2:Y:S02]  /*75950*/  LDL.LU R18, [R1+0x2b8] ;  /* 0x0002b80001127983 */ /* 0x000ea40000300800 */
[----:B------:R-:W2:Y:S01]  /*75960*/  LDL.LU R19, [R1+0x2bc] ;  /* 0x0002bc0001137983 */ /* 0x000ea20000300800 */
[----:B------:R-:W-:Y:S01]  /*75970*/  HMMA.16816.F32.BF16 R24, R20, R8, R24 ;  /* 0x000000081418723c */ /* 0x000fe20000041818 */
[----:B--2---:R-:W-:Y:S01]  /*75980*/  STL.64 [R1+0x5cc8], R18 ;  /* 0x005cc81201007387 */ /* 0x004fe20000100a00 */
[----:B----4-:R0:W-:Y:S03]  /*75990*/  STL.64 [R1+0x5cc0], R16 ;  /* 0x005cc01001007387 */ /* 0x0101e60000100a00 */
[----:B0-----:R-:W2:Y:S01]  /*759a0*/  LDL.LU R16, [R1+0x2c0] ;  /* 0x0002c00001107983 */ /* 0x001ea20000300800 */
[----:B------:R-:W2:Y:S02]  /*759b0*/  LDL.LU R17, [R1+0x2c4] ;  /* 0x0002c40001117983 */ /* 0x000ea40000300800 */
[----:B------:R-:W4:Y:S02]  /*759c0*/  LDL.LU R18, [R1+0x2c8] ;  /* 0x0002c80001127983 */ /* 0x000f240000300800 */
[----:B------:R-:W4:Y:S02]  /*759d0*/  LDL.LU R19, [R1+0x2cc] ;  /* 0x0002cc0001137983 */ /* 0x000f240000300800 */
[----:B------:R-:W-:-:S02]  /*759e0*/  IMAD.MOV.U32 R3, RZ, RZ, R8 ;  /* 0x000000ffff037224 */ /* 0x000fc400078e0008 */
[----:B------:R-:W-:Y:S01]  /*759f0*/  IMAD.MOV.U32 R28, RZ, RZ, R9 ;  /* 0x000000ffff1c7224 */ /* 0x000fe200078e0009 */
        /* <DEDUP_REMOVED lines=10> */
[----:B------:R-:W-:Y:S01]  /*75aa0*/  STL [R1+0x5bf4], R0 ;  /* 0x005bf40001007387 */ /* 0x000fe20000100800 */
[----:B------:R-:W-:Y:S02]  /*75ab0*/  STL [R1+0x5bf0], R29 ;  /* 0x005bf01d01007387 */ /* 0x000fe40000100800 */
[----:B------:R-:W-:Y:S02]  /*75ac0*/  STL.64 [R1+0x2e0], R24 ;  /* 0x0002e01801007387 */ /* 0x000fe40000100a00 */
[----:B------:R0:W-:Y:S01]  /*75ad0*/  STL.64 [R1+0x2e8], R26 ;  /* 0x0002e81a01007387 */ /* 0x0001e20000100a00 */
[----:B------:R-:W3:Y:S01]  /*75ae0*/  LDL.LU R8, [R1+0x8e0] ;  /* 0x0008e00001087983 */ /* 0x000ee20000300800 */
[----:B------:R-:W3:Y:S02]  /*75af0*/  LDL.LU R9, [R1+0x8e4] ;  /* 0x0008e40001097983 */ /* 0x000ee40000300800 */
[----:B------:R-:W3:Y:S02]  /*75b00*/  LDL.LU R10, [R1+0x8e8] ;  /* 0x0008e800010a7983 */ /* 0x000ee40000300800 */
[----:B------:R-:W3:Y:S01]  /*75b10*/  LDL.LU R11, [R1+0x8ec] ;  /* 0x0008ec00010b7983 */ /* 0x000ee20000300800 */
[----:B0-----:R-:W3:Y:S01]  /*75b20*/  LDL R27, [R1+0xbd0] ;  /* 0x000bd000011b7983 */ /* 0x001ee20000100800 */
[----:B------:R-:W-:-:S02]  /*75b30*/  IMAD.MOV.U32 R0, RZ, RZ, R4 ;  /* 0x000000ffff007224 */ /* 0x000fc400078e0004 */
[----:B------:R-:W-:Y:S01]  /*75b40*/  IMAD.MOV.U32 R29, RZ, RZ, R5 ;  /* 0x000000ffff1d7224 */ /* 0x000fe200078e0005 */
[C---:B--2---:R-:W-:Y:S01]  /*75b50*/  HMMA.16816.F32.BF16 R16, R20.reuse, R4, R16 ;  /* 0x000000041410723c */ /* 0x044fe20000041810 */
[----:B---3--:R0:W-:Y:S01]  /*75b60*/  STL [R1+0x5c08], R27 ;  /* 0x005c081b01007387 */ /* 0x0081e20000100800 */
[----:B------:R-:W2:Y:S02]  /*75b70*/  LDL.LU R24, [R1+0x8d0] ;  /* 0x0008d00001187983 */ /* 0x000ea40000300800 */
[----:B------:R-:W2:Y:S02]  /*75b80*/  LDL.LU R25, [R1+0x8d4] ;  /* 0x0008d40001197983 */ /* 0x000ea40000300800 */
[----:B------:R-:W2:Y:S01]  /*75b90*/  LDL.LU R26, [R1+0x8d8] ;  /* 0x0008d800011a7983 */ /* 0x000ea20000300800 */
[----:B0-----:R-:W2:Y:S01]  /*75ba0*/  LDL.LU R27, [R1+0x8dc] ;  /* 0x0008dc00011b7983 */ /* 0x001ea20000300800 */
[----:B------:R-:W-:Y:S02]  /*75bb0*/  STL [R1+0x5bfc], R28 ;  /* 0x005bfc1c01007387 */ /* 0x000fe40000100800 */
[----:B------:R-:W-:Y:S11]  /*75bc0*/  STL [R1+0x5bf8], R3 ;  /* 0x005bf80301007387 */ /* 0x000ff60000100800 */
[----:B------:R-:W-:Y:S02]  /*75bd0*/  @!UPT UIADD3 URZ, URZ, URZ, URZ ;  /* 0x0000003f3f3ff290 */ /* 0x000fe4000fffe03f */
[----:B------:R-:W-:Y:S01]  /*75be0*/  STL.64 [R1+0x2d0], R16 ;  /* 0x0002d01001007387 */ /* 0x000fe20000100a00 */
[----:B------:R0:W-:Y:S04]  /*75bf0*/  STL.64 [R1+0x2d8], R18 ;  /* 0x0002d81201007387 */ /* 0x0001e80000100a00 */
        /* <DEDUP_REMOVED lines=24> */
[----:B------:R-:W3:Y:S01]  /*75d80*/  LDL.LU.64 R18, [R1+0x5c98] ;  /* 0x005c980001127983 */ /* 0x000ee20000300a00 */
[----:B------:R-:W4:Y:S02]  /*75d90*/  LDL.LU.64 R16, [R1+0x5c90] ;  /* 0x005c900001107983 */ /* 0x000f240000300a00 */
[----:B------:R-:W4:Y:S02]  /*75da0*/  LDL.LU.64 R6, [R1+0x5c88] ;  /* 0x005c880001067983 */ /* 0x000f240000300a00 */
[----:B------:R-:W4:Y:S11]  /*75db0*/  LDL.LU.64 R4, [R1+0x5c80] ;  /* 0x005c800001047983 */ /* 0x000f360000300a00 */
[----:B------:R-:W-:Y:S06]  /*75dc0*/  @!UPT UIADD3 URZ, URZ, URZ, URZ ;  /* 0x0000003f3f3ff290 */ /* 0x000fec000fffe03f */
[----:B------:R3:W-:Y:S01]  /*75dd0*/  STL.64 [R1+0xa0], R20 ;  /* 0x0000a01401007387 */ /* 0x0007e20000100a00 */
[----:B------:R-:W-:Y:S02]  /*75de0*/  STL.64 [R1+0xa8], R22 ;  /* 0x0000a81601007387 */ /* 0x000fe40000100a00 */
[----:B---3--:R-:W-:Y:S02]  /*75df0*/  IMAD.MOV.U32 R20, RZ, RZ, R19 ;  /* 0x000000ffff147224 */ /* 0x008fe400078e0013 */
[----:B------:R-:W-:Y:S02]  /*75e00*/  IMAD.MOV.U32 R21, RZ, RZ, R18 ;  /* 0x000000ffff157224 */ /* 0x000fe400078e0012 */
[C---:B----4-:R-:W-:Y:S01]  /*75e10*/  HMMA.16816.F32.BF16 R16, R4.reuse, R16, R12 ;  /* 0x000000100410723c */ /* 0x050fe2000004180c */
[----:B------:R-:W3:Y:S01]  /*75e20*/  LDL.LU.64 R14, [R1+0x5c78] ;  /* 0x005c7800010e7983 */ /* 0x000ee20000300a00 */
[----:B------:R-:W3:Y:S11]  /*75e30*/  LDL.LU.64 R12, [R1+0x5c70] ;  /* 0x005c7000010c7983 */ /* 0x000ef60000300a00 */
[----:B------:R-:W-:Y:S10]  /*75e40*/  @!UPT UIADD3 URZ, URZ, URZ, URZ ;  /* 0x0000003f3f3ff290 */ /* 0x000ff4000fffe03f */
        /* <DEDUP_REMOVED lines=16> */
[----:B0-----:R-:W4:Y:S01]  /*75f50*/  LDL.LU.64 R18, [R1+0x5c38] ;  /* 0x005c380001127983 */ /* 0x001f220000300a00 */
        /* <DEDUP_REMOVED lines=8> */
[----:B----4-:R0:W-:Y:S02]  /*75fe0*/  STL.64 [R1+0x5ac0], R18 ;  /* 0x005ac01201007387 */ /* 0x0101e40000100a00 */
[----:B------:R-:W4:Y:S01]  /*75ff0*/  LDL.LU R16, [R1+0x880] ;  /* 0x0008800001107983 */ /* 0x000f220000300800 */
[----:B------:R-:W4:Y:S04]  /*76000*/  LDL.LU R17, [R1+0x884] ;  /* 0x0008840001117983 */ /* 0x000f280000300800 */
[----:B0-----:R-:W4:Y:S01]  /*76010*/  LDL.LU R18, [R1+0x888] ;  /* 0x0008880001127983 */ /* 0x001f220000300800 */
[----:B--2---:R-:W-:Y:S11]  /*76020*/  HMMA.16816.F32.BF16 R8, R4, R12, R8 ;  /* 0x0000000c0408723c */ /* 0x004ff60000041808 */
[----:B------:R-:W-:Y:S11]  /*76030*/  @!UPT UIADD3 URZ, URZ, URZ, URZ ;  /* 0x0000003f3f3ff290 */ /* 0x000ff6000fffe03f */
[----:B------:R-:W-:Y:S01]  /*76040*/  @!UPT UIADD3 URZ, URZ, URZ, URZ ;  /* 0x0000003f3f3ff290 */ /* 0x000fe2000fffe03f */
[----:B------:R-:W-:Y:S01]  /*76050*/  STL.64 [R1+0x50], R8 ;  /* 0x0000500801007387 */ /* 0x000fe20000100a00 */
[----:B------:R0:W-:Y:S03]  /*76060*/  STL.64 [R1+0x58], R10 ;  /* 0x0000580a01007387 */ /* 0x0001e60000100a00 */
[----:B0-----:R-:W2:Y:S01]  /*76070*/  LDL.LU.64 R10, [R1+0x5c18] ;  /* 0x005c1800010a7983 */ /* 0x001ea20000300a00 */
[----:B------:R-:W2:Y:S02]  /*76080*/  LDL.LU.64 R8, [R1+0x5c10] ;  /* 0x005c100001087983 */ /* 0x000ea40000300a00 */
[----:B------:R-:W-:-:S07]  /*76090*/  IMAD.MOV.U32 R19, RZ, RZ, R2 ;  /* 0x000000ffff137224 */ /* 0x000fce00078e0002 */
[C---:B----4-:R-:W-:Y:S08]  /*760a0*/  HMMA.16816.F32.BF16 R16, R4.reuse, R20, R16 ;  /* 0x000000140410723c */ /* 0x050ff00000041810 */
[----:B--2---:R-:W-:Y:S11]  /*760b0*/  HMMA.16816.F32.BF16 R24, R4, R8, R24 ;  /* 0x000000080418723c */ /* 0x004ff60000041818 */
[----:B------:R-:W-:Y:S11]  /*760c0*/  @!UPT UIADD3 URZ, URZ, URZ, URZ ;  /* 0x0000003f3f3ff290 */ /* 0x000ff6000fffe03f */
[----:B------:R-:W-:Y:S01]  /*760d0*/  @!UPT UIADD3 URZ, URZ, URZ, URZ ;  /* 0x0000003f3f3ff290 */ /* 0x000fe2000fffe03f */
[----:B------:R0:W-:Y:S01]  /*760e0*/  STL.64 [R1+0x40], R24 ;  /* 0x0000401801007387 */ /* 0x0001e20000100a00 */
[----:B------:R1:W-:Y:S02]  /*760f0*/  STL [R1+0x48], R26 ;  /* 0x0000481a01007387 */ /* 0x0003e40000100800 */
[----:B------:R-:W-:Y:S02]  /*76100*/  IMAD.MOV.U32 R2, RZ, RZ, R27 ;  /* 0x000000ffff027224 */ /* 0x000fe400078e001b */
[----:B------:R-:W2:Y:S01]  /*76110*/  LDL.LU R27, [R1+0x5c08] ;  /* 0x005c0800011b7983 */ /* 0x000ea20000300800 */
[----:B------:R-:W-:Y:S02]  /*76120*/  IMAD.MOV.U32 R8, RZ, RZ, R19 ;  /* 0x000000ffff087224 */ /* 0x000fe400078e0013 */
[----:B------:R-:W-:Y:S02]  /*76130*/  IMAD.MOV.U32 R9, RZ, RZ, R18 ;  /* 0x000000ffff097224 */ /* 0x000fe400078e0012 */
[----:B------:R-:W-:Y:S01]  /*76140*/  IMAD.MOV.U32 R12, RZ, RZ, R17 ;  /* 0x000000ffff0c7224 */ /* 0x000fe200078e0011 */
[----:B------:R-:W-:Y:S01]  /*76150*/  STL [R1+0x5378], R2 ;  /* 0x0053780201007387 */ /* 0x000fe20000100800 */
[----:B------:R-:W-:-:S02]  /*76160*/  IMAD.MOV.U32 R13, RZ, RZ, R16 ;  /* 0x000000ffff0d7224 */ /* 0x000fc400078e0010 */
[----:B------:R-:W-:Y:S02]  /*76170*/  STL [R1+0x5540], R8 ;  /* 0x0055400801007387 */ /* 0x000fe40000100800 */
[----:B------:R-:W-:Y:S01]  /*76180*/  STL [R1+0x54e8], R9 ;  /* 0x0054e80901007387 */ /* 0x000fe20000100800 */
[----:B------:R-:W-:Y:S01]  /*76190*/  STL.64 [R1+0x5ab8], R10 ;  /* 0x005ab80a01007387 */ /* 0x000fe20000100a00 */
[----:B------:R-:W-:Y:S02]  /*761a0*/  STL [R1+0x54e4], R12 ;  /* 0x0054e40c01007387 */ /* 0x000fe40000100800 */
[----:B------:R-:W-:Y:S02]  /*761b0*/  STL [R1+0x54e0], R13 ;  /* 0x0054e00d01007387 */ /* 0x000fe40000100800 */
[----:B---3--:R-:W-:Y:S01]  /*761c0*/  STL.64 [R1+0x5ac8], R14 ;  /* 0x005ac80e01007387 */ /* 0x008fe20000100a00 */
[----:B------:R-:W3:Y:S01]  /*761d0*/  LDL.LU R16, [R1+0x4d0] ;  /* 0x0004d00001107983 */ /* 0x000ee20000300800 */
[----:B------:R-:W3:Y:S02]  /*761e0*/  LDL.LU R17, [R1+0x4d4] ;  /* 0x0004d40001117983 */ /* 0x000ee40000300800 */
[----:B------:R-:W4:Y:S02]  /*761f0*/  LDL.LU R18, [R1+0x4d8] ;  /* 0x0004d80001127983 */ /* 0x000f240000300800 */
[----:B------:R-:W4:Y:S01]  /*76200*/  LDL.LU R19, [R1+0x4dc] ;  /* 0x0004dc0001137983 */ /* 0x000f220000300800 */
[----:B0-----:R-:W3:Y:S01]  /*76210*/  LDL.LU R24, [R1+0x500] ;  /* 0x0005000001187983 */ /* 0x001ee20000300800 */
[----:B------:R-:W3:Y:S02]  /*76220*/  LDL.LU R25, [R1+0x504] ;  /* 0x0005040001197983 */ /* 0x000ee40000300800 */
[----:B-1----:R-:W3:Y:S01]  /*76230*/  LDL.LU R26, [R1+0x508] ;  /* 0x00050800011a7983 */ /* 0x002ee20000300800 */
[----:B--2---:R0:W1:Y:S04]  /*76240*/  LDSM.16.MT88.4 R20, [R27+0x23080] ;  /* 0x023080001b14783b */ /* 0x0040680000004200 */
[----:B0-----:R-:W3:Y:S04]  /*76250*/  LDL.LU R27, [R1+0x50c] ;  /* 0x00050c00011b7983 */ /* 0x001ee80000300800 */
[----:B---3--:R-:W-:Y:S01]  /*76260*/  STL.64 [R1+0x5b10], R26 ;  /* 0x005b101a01007387 */ /* 0x008fe20000100a00 */
[----:B------:R0:W-:Y:S02]  /*76270*/  STL.64 [R1+0x5b08], R24 ;  /* 0x005b081801007387 */ /* 0x0001e40000100a00 */
[----:B0-----:R-:W-:-:S02]  /*76280*/  IMAD.MOV.U32 R24, RZ, RZ, R29 ;  /* 0x000000ffff187224 */ /* 0x001fc400078e001d */
[----:B------:R-:W-:Y:S01]  /*76290*/  IMAD.MOV.U32 R25, RZ, RZ, R0 ;  /* 0x000000ffff197224 */ /* 0x000fe200078e0000 */
[----:B------:R-:W2:Y:S01]  /*762a0*/  LDL.LU R29, [R1+0x5c04] ;  /* 0x005c0400011d7983 */ /* 0x000ea20000300800 */
[----:B------:R-:W3:Y:S03]  /*762b0*/  LDL.LU R0, [R1+0x5c00] ;  /* 0x005c000001007983 */ /* 0x000ee60000300800 */
[----:B------:R0:W-:Y:S01]  /*762c0*/  STL.64 [R1+0x5b20], R24 ;  /* 0x005b201801007387 */ /* 0x0001e20000100a00 */
[----:B----4-:R-:W-:Y:S02]  /*762d0*/  STL.64 [R1+0x5ad8], R18 ;  /* 0x005ad81201007387 */ /* 0x010fe40000100a00 */
[----:B------:R-:W-:Y:S02]  /*762e0*/  STL.64 [R1+0x5ad0], R16 ;  /* 0x005ad01001007387 */ /* 0x000fe40000100a00 */
[----:B------:R-:W4:Y:S01]  /*762f0*/  LDL R14, [R1+0x18] ;  /* 0x00001800010e7983 */ /* 0x000f220000100800 */
[----:B------:R-:W4:Y:S01]  /*76300*/  LDL R15, [R1+0x1c] ;  /* 0x00001c00010f7983 */ /* 0x000f220000100800 */
[----:B0-----:R-:W-:-:S02]  /*76310*/  IMAD.MOV.U32 R24, RZ, RZ, R28 ;  /* 0x000000ffff187224 */ /* 0x001fc400078e001c */
[----:B------:R-:W-:Y:S01]  /*76320*/  IMAD.MOV.U32 R25, RZ, RZ, R3 ;  /* 0x000000ffff197224 */ /* 0x000fe200078e0003 */
[----:B------:R-:W2:Y:S01]  /*76330*/  LDL.LU R28, [R1+0x5bfc] ;  /* 0x005bfc00011c7983 */ /* 0x000ea20000300800 */
[----:B------:R-:W2:Y:S03]  /*76340*/  LDL.LU R3, [R1+0x5bf8] ;  /* 0x005bf80001037983 */ /* 0x000ea60000300800 */
[----:B------:R-:W-:Y:S04]  /*76350*/  STL.64 [R1+0x5b38], R24 ;  /* 0x005b381801007387 */ /* 0x000fe80000100a00 */
[----:B----4-:R0:W-:Y:S04]  /*76360*/  STL.64 [R1+0x5ae0], R14 ;  /* 0x005ae00e01007387 */ /* 0x0101e80000100a00 */
[----:B0-----:R-:W4:Y:S01]  /*76370*/  LDL.64 R14, [R1+0x28] ;  /* 0x00002800010e7983 */ /* 0x001f220000100a00 */
[----:B---3--:R-:W-:-:S02]  /*76380*/  IMAD.MOV.U32 R24, RZ, RZ, R0 ;  /* 0x000000ffff187224 */ /* 0x008fc400078e0000 */
[----:B--2---:R-:W-:Y:S01]  /*76390*/  IMAD.MOV.U32 R25, RZ, RZ, R29 ;  /* 0x000000ffff197224 */ /* 0x004fe200078e001d */
[----:B----4-:R0:W-:Y:S01]  /*763a0*/  STL.64 [R1+0x5b18], R14 ;  /* 0x005b180e01007387 */ /* 0x0101e20000100a00 */
[----:B------:R-:W2:Y:S02]  /*763b0*/  LDL.LU R12, [R1+0x840] ;  /* 0x00084000010c7983 */ /* 0x000ea40000300800 */
[----:B------:R-:W2:Y:S01]  /*763c0*/  LDL.LU R13, [R1+0x844] ;  /* 0x00084400010d7983 */ /* 0x000ea20000300800 */
[----:B0-----:R-:W3:Y:S01]  /*763d0*/  LDL.LU R14, [R1+0x848] ;  /* 0x00084800010e7983 */ /* 0x001ee20000300800 */
[----:B------:R-:W3:Y:S02]  /*763e0*/  LDL.LU R15, [R1+0x84c] ;  /* 0x00084c00010f7983 */ /* 0x000ee40000300800 */
[----:B------:R-:W4:Y:S02]  /*763f0*/  LDL.LU R0, [R1+0x5bf4] ;  /* 0x005bf40001007983 */ /* 0x000f240000300800 */
[----:B------:R-:W4:Y:S01]  /*76400*/  LDL.LU R29, [R1+0x5bf0] ;  /* 0x005bf000011d7983 */ /* 0x000f220000300800 */
[----:B------:R0:W-:Y:S02]  /*76410*/  STL.64 [R1+0x5b50], R24 ;  /* 0x005b501801007387 */ /* 0x0001e40000100a00 */
[----:B0-----:R-:W-:-:S02]  /*76420*/  IMAD.MOV.U32 R24, RZ, RZ, R3 ;  /* 0x000000ffff187224 */ /* 0x001fc400078e0003 */
[----:B------:R-:W-:Y:S01]  /*76430*/  IMAD.MOV.U32 R25, RZ, RZ, R28 ;  /* 0x000000ffff197224 */ /* 0x000fe200078e001c */
[----:B------:R-:W4:Y:S01]  /*76440*/  LDL.LU R3, [R1+0x5bec] ;  /* 0x005bec0001037983 */ /* 0x000f220000300800 */
[----:B------:R-:W4:Y:S03]  /*76450*/  LDL.LU R28, [R1+0x5be8] ;  /* 0x005be800011c7983 */ /* 0x000f260000300800 */
[----:B------:R-:W-:Y:S04]  /*76460*/  STL.64 [R1+0x5b68], R24 ;  /* 0x005b681801007387 */ /* 0x000fe80000100a00 */
[----:B---3--:R-:W-:Y:S01]  /*76470*/  STL.64 [R1+0x5b30], R14 ;  /* 0x005b300e01007387 */ /* 0x008fe20000100a00 */
[----:B--2---:R0:W-:Y:S03]  /*76480*/  STL.64 [R1+0x5b28], R12 ;  /* 0x005b280c01007387 */ /* 0x0041e60000100a00 */
[----:B0-----:R-:W2:Y:S01]  /*76490*/  LDL.LU R12, [R1+0x850] ;  /* 0x00085000010c7983 */ /* 0x001ea20000300800 */
[----:B------:R-:W2:Y:S02]  /*764a0*/  LDL.LU R13, [R1+0x854] ;  /* 0x00085400010d7983 */ /* 0x000ea40000300800 */
[----:B------:R-:W3:Y:S02]  /*764b0*/  LDL.LU R14, [R1+0x858] ;  /* 0x00085800010e7983 */ /* 0x000ee40000300800 */
[----:B------:R-:W3:Y:S02]  /*764c0*/  LDL.LU R15, [R1+0x85c] ;  /* 0x00085c00010f7983 */ /* 0x000ee40000300800 */
[----:B----4-:R-:W-:-:S02]  /*764d0*/  IMAD.MOV.U32 R24, RZ, RZ, R29 ;  /* 0x000000ffff187224 */ /* 0x010fc400078e001d */
[----:B------:R-:W-:Y:S01]  /*764e0*/  IMAD.MOV.U32 R25, RZ, RZ, R0 ;  /* 0x000000ffff197224 */ /* 0x000fe200078e0000 */
[----:B------:R-:W4:Y:S01]  /*764f0*/  LDL.LU R29, [R1+0x5be4] ;  /* 0x005be400011d7983 */ /* 0x000f220000300800 */
[----:B------:R-:W4:Y:S03]  /*76500*/  LDL.LU R0, [R1+0x5be0] ;  /* 0x005be00001007983 */ /* 0x000f260000300800 */
[----:B------:R0:W-:Y:S02]  /*76510*/  STL.64 [R1+0x5b80], R24 ;  /* 0x005b801801007387 */ /* 0x0001e40000100a00 */
[----:B0-----:R-:W-:Y:S02]  /*76520*/  IMAD.MOV.U32 R24, RZ, RZ, R28 ;  /* 0x000000ffff187224 */ /* 0x001fe400078e001c */
        /* <DEDUP_REMOVED lines=21> */
[----:B------:R-:W-:-:S02]  /*76680*/  IMAD.MOV.U32 R24, RZ, RZ, R3 ;  /* 0x000000ffff187224 */ /* 0x000fc400078e0003 */
[----:B------:R-:W-:Y:S01]  /*76690*/  IMAD.MOV.U32 R25, RZ, RZ, R28 ;  /* 0x000000ffff197224 */ /* 0x000fe200078e001c */
[----:B------:R-:W4:Y:S01]  /*766a0*/  LDL.LU R3, [R1+0x5bcc] ;  /* 0x005bcc0001037983 */ /* 0x000f220000300800 */
[----:B------:R-:W4:Y:S03]  /*766b0*/  LDL.LU R28, [R1+0x5bc8] ;  /* 0x005bc800011c7983 */ /* 0x000f260000300800 */
        /* <DEDUP_REMOVED lines=28> */
[C---:B--2---:R-:W-:Y:S01]  /*76880*/  HMMA.16816.F32.BF16 R24, R4.reuse, R24, R12 ;  /* 0x000000180418723c */ /* 0x044fe2000004180c */
[----:B---3--:R-:W-:Y:S01]  /*76890*/  STL.64 [R1+0x5af0], R18 ;  /* 0x005af01201007387 */ /* 0x008fe20000100a00 */
[----:B------:R0:W-:Y:S03]  /*768a0*/  STL.64 [R1+0x5ae8], R16 ;  /* 0x005ae81001007387 */ /* 0x0001e60000100a00 */
[----:B0-----:R-:W2:Y:S01]  /*768b0*/  LDL.LU R16, [R1+0x4f0] ;  /* 0x0004f00001107983 */ /* 0x001ea20000300800 */
[----:B------:R-:W2:Y:S02]  /*768c0*/  LDL.LU R17, [R1+0x4f4] ;  /* 0x0004f40001117983 */ /* 0x000ea40000300800 */
[----:B------:R-:W3:Y:S02]  /*768d0*/  LDL.64 R10, [R1+0x8] ;  /* 0x00000800010a7983 */ /* 0x000ee40000100a00 */
[----:B-1----:R-:W-:Y:S01]  /*768e0*/  STL.64 [R1+0x59d0], R22 ;  /* 0x0059d01601007387 */ /* 0x002fe20000100a00 */
[----:B------:R0:W-:Y:S04]  /*768f0*/  STL.64 [R1+0x59c8], R20 ;  /* 0x0059c81401007387 */ /* 0x0001e80000100a00 */
[----:B0-----:R-:W2:Y:S01]  /*76900*/  LDL.LU.64 R20, [R1+0xd0] ;  /* 0x0000d00001147983 */ /* 0x001ea20000300a00 */
[----:B------:R-:W2:Y:S02]  /*76910*/  LDL.64 R22, [R1+0xd8] ;  /* 0x0000d80001167983 */ /* 0x000ea40000100a00 */
[----:B------:R-:W2:Y:S02]  /*76920*/  LDL.LU.64 R14, [R1+0x5bc0] ;  /* 0x005bc000010e7983 */ /* 0x000ea40000300a00 */
[----:B------:R-:W2:Y:S03]  /*76930*/  LDL.LU.64 R12, [R1+0x5bb8] ;  /* 0x005bb800010c7983 */ /* 0x000ea60000300a00 */
        /* <DEDUP_REMOVED lines=26> */
[----:B------:R-:W2:Y:S11]  /*76ae0*/  LDL.LU.64 R12, [R1+0x5b58] ;  /* 0x005b5800010c7983 */ /* 0x000eb60000300a00 */
[----:B------:R-:W-:Y:S09]  /*76af0*/  @!UPT UIADD3 URZ, URZ, URZ, URZ ;  /* 0x0000003f3f3ff290 */ /* 0x000ff2000fffe03f */
[----:B------:R0:W-:Y:S04]  /*76b00*/  STL.64 [R1+0x870], R24 ;  /* 0x0008701801007387 */ /* 0x0001e80000100a00 */
[----:B0-----:R-:W2:Y:S01]  /*76b10*/  LDL.LU.64 R24, [R1+0x5b50] ;  /* 0x005b500001187983 */ /* 0x001ea20000300a00 */
[----:B----4-:R-:W-:Y:S02]  /*76b20*/  IMAD.MOV.U32 R18, RZ, RZ, R28 ;  /* 0x000000ffff127224 */ /* 0x010fe400078e001c */
[----:B------:R-:W-:Y:S02]  /*76b30*/  IMAD.MOV.U32 R19, RZ, RZ, R3 ;  /* 0x000000ffff137224 */ /* 0x000fe400078e0003 */
[----:B------:R-:W-:Y:S02]  /*76b40*/  IMAD.MOV.U32 R28, RZ, RZ, R26 ;  /* 0x000000ffff1c7224 */ /* 0x000fe400078e001a */
[----:B------:R-:W-:-:S05]  /*76b50*/  IMAD.MOV.U32 R3, RZ, RZ, R27 ;  /* 0x000000ffff037224 */ /* 0x000fca00078e001b */
[----:B------:R-:W-:Y:S01]  /*76b60*/  STL [R1+0x5244], R3 ;  /* 0x0052440301007387 */ /* 0x000fe20000100800 */
[----:B------:R-:W-:Y:S01]  /*76b70*/  STL [R1+0x5240], R28 ;  /* 0x0052401c01007387 */ /* 0x000fe20000100800 */
        /* <DEDUP_REMOVED lines=17> */
[----:B------:R-:W-:Y:S01]  /*76c90*/  STL.64 [R1+0x840], R24 ;  /* 0x0008401801007387 */ /* 0x000fe20000100a00 */
[----:B------:R0:W-:Y:S03]  /*76ca0*/  STL.64 [R1+0x848], R26 ;  /* 0x0008481a01007387 */ /* 0x0001e60000100a00 */
[----:B0-----:R-:W4:Y:S01]  /*76cb0*/  LDL.LU.64 R26, [R1+0x5b10] ;  /* 0x005b1000011a7983 */ /* 0x001f220000300a00 */
[----:B------:R-:W4:Y:S02]  /*76cc0*/  LDL.LU.64 R24, [R1+0x5b08] ;  /* 0x005b080001187983 */ /* 0x000f240000300a00 */
[----:B----4-:R-:W-:Y:S01]  /*76cd0*/  HMMA.16816.F32.BF16 R4, R4, R20, R24 ;  /* 0x000000140404723c */ /* 0x010fe20000041818 */
[----:B------:R-:W4:Y:S01]  /*76ce0*/  LDL.LU.64 R26, [R1+0x5b00] ;  /* 0x005b0000011a7983 */ /* 0x000f220000300a00 */
[----:B------:R-:W4:Y:S02]  /*76cf0*/  LDL.LU.64 R24, [R1+0x5af8] ;  /* 0x005af80001187983 */ /* 0x000f240000300a00 */
[----:B--2---:R-:W-:-:S02]  /*76d00*/  IMAD.MOV.U32 R28, RZ, RZ, R14 ;  /* 0x000000ffff1c7224 */ /* 0x004fc400078e000e */
[----:B------:R-:W-:Y:S11]  /*76d10*/  IMAD.MOV.U32 R2, RZ, RZ, R15 ;  /* 0x000000ffff027224 */ /* 0x000ff600078e000f */
[----:B------:R-:W-:Y:S06]  /*76d20*/  @!UPT UIADD3 URZ, URZ, URZ, URZ ;  /* 0x0000003f3f3ff290 */ /* 0x000fec000fffe03f */
[----:B------:R0:W-:Y:S01]  /*76d30*/  STL.64 [R1+0x500], R4 ;  /* 0x0005000401007387 */ /* 0x0001e20000100a00 */
[----:B------:R1:W-:Y:S03]  /*76d40*/  STL.64 [R1+0x508], R6 ;  /* 0x0005080601007387 */ /* 0x0003e60000100a00 */
[----:B0-----:R-:W2:Y:S01]  /*76d50*/  LDL.LU R4, [R1+0x4c0] ;  /* 0x0004c00001047983 */ /* 0x001ea20000300800 */
[----:B------:R-:W2:Y:S02]  /*76d60*/  LDL.LU R5, [R1+0x4c4] ;  /* 0x0004c40001057983 */ /* 0x000ea40000300800 */
[----:B-1----:R-:W2:Y:S02]  /*76d70*/  LDL.LU R6, [R1+0x4c8] ;  /* 0x0004c80001067983 */ /* 0x002ea40000300800 */
[----:B------:R-:W2:Y:S01]  /*76d80*/  LDL.LU R7, [R1+0x4cc] ;  /* 0x0004cc0001077983 */ /* 0x000ea20000300800 */
[----:B------:R0:W-:Y:S01]  /*76d90*/  STL.64 [R1+0x59e0], R22 ;  /* 0x0059e01601007387 */ /* 0x0001e20000100a00 */
[----:B------:R-:W2:Y:S02]  /*76da0*/  LDL.LU R20, [R1+0x4b0] ;  /* 0x0004b00001147983 */ /* 0x000ea40000300800 */
[----:B------:R-:W2:Y:S01]  /*76db0*/  LDL.LU R21, [R1+0x4b4] ;  /* 0x0004b40001157983 */ /* 0x000ea20000300800 */
[----:B0-----:R-:W2:Y:S01]  /*76dc0*/  LDL.LU R22, [R1+0x4b8] ;  /* 0x0004b80001167983 */ /* 0x001ea20000300800 */
[----:B------:R-:W2:Y:S01]  /*76dd0*/  LDL.LU R23, [R1+0x4bc] ;  /* 0x0004bc0001177983 */ /* 0x000ea20000300800 */
[C---:B----4-:R-:W-:Y:S11]  /*76de0*/  HMMA.16816.F32.BF16 R16, R24.reuse, R14, R16 ;  /* 0x0000000e1810723c */ /* 0x050ff60000041810 */
[----:B------:R-:W-:Y:S11]  /*76df0*/  @!UPT UIADD3 URZ, URZ, URZ, URZ ;  /* 0x0000003f3f3ff290 */ /* 0x000ff6000fffe03f */
[----:B------:R-:W-:Y:S01]  /*76e00*/  @!UPT UIADD3 URZ, URZ, URZ, URZ ;  /* 0x0000003f3f3ff290 */ /* 0x000fe2000fffe03f */
[----:B------:R-:W-:Y:S01]  /*76e10*/  STL.64 [R1+0x4f0], R16 ;  /* 0x0004f01001007387 */ /* 0x000fe20000100a00 */
[----:B------:R0:W-:Y:S03]  /*76e20*/  STL.64 [R1+0x4f8], R18 ;  /* 0x0004f81201007387 */ /* 0x0001e60000100a00 */
[----:B0-----:R-:W4:Y:S01]  /*76e30*/  LDL.LU.64 R18, [R1+0x5af0] ;  /* 0x005af00001127983 */ /* 0x001f220000300a00 */
[----:B------:R-:W4:Y:S02]  /*76e40*/  LDL.LU.64 R16, [R1+0x5ae8] ;  /* 0x005ae80001107983 */ /* 0x000f240000300a00 */
[----:B------:R-:W4:Y:S02]  /*76e50*/  LDL.LU.64 R14, [R1+0x5ae0] ;  /* 0x005ae000010e7983 */ /* 0x000f240000300a00 */
[C---:B----4-:R-:W-:Y:S01]  /*76e60*/  HMMA.16816.F32.BF16 R12, R24.reuse, R14, R16 ;  /* 0x0000000e180c723c */ /* 0x050fe20000041810 */
[----:B------:R-:W3:Y:S01]  /*76e70*/  LDL.LU.64 R18, [R1+0x5ad8] ;  /* 0x005ad80001127983 */ /* 0x000ee20000300a00 */
[----:B------:R-:W3:Y:S11]  /*76e80*/  LDL.LU.64 R16, [R1+0x5ad0] ;  /* 0x005ad00001107983 */ /* 0x000ef60000300a00 */
[----:B------:R-:W-:Y:S10]  /*76e90*/  @!UPT UIADD3 URZ, URZ, URZ, URZ ;  /* 0x0000003f3f3ff290 */ /* 0x000ff4000fffe03f */
[----:B------:R-:W-:Y:S01]  /*76ea0*/  STL.64 [R1+0x4e0], R12 ;  /* 0x0004e00c01007387 */ /* 0x000fe20000100a00 */
[----:B------:R0:W-:Y:S03]  /*76eb0*/  STL.64 [R1+0x4e8], R14 ;  /* 0x0004e80e01007387 */ /* 0x0001e60000100a00 */
[----:B0-----:R-:W4:Y:S01]  /*76ec0*/  LDL.LU.64 R14, [R1+0x5ac8] ;  /* 0x005ac800010e7983 */ /* 0x001f220000300a00 */
[C---:B---3--:R-:W-:Y:S11]  /*76ed0*/  HMMA.16816.F32.BF16 R16, R24.reuse, R10, R16 ;  /* 0x0000000a1810723c */ /* 0x048ff60000041810 */
[----:B------:R-:W-:Y:S11]  /*76ee0*/  @!UPT UIADD3 URZ, URZ, URZ, URZ ;  /* 0x0000003f3f3ff290 */ /* 0x000ff6000fffe03f */
[----:B------:R-:W-:Y:S01]  /*76ef0*/  @!UPT UIADD3 URZ, URZ, URZ, URZ ;  /* 0x0000003f3f3ff290 */ /* 0x000fe2000fffe03f */
[----:B------:R-:W-:Y:S01]  /*76f00*/  STL.64 [R1+0x4d0], R16 ;  /* 0x0004d01001007387 */ /* 0x000fe20000100a00 */
[----:B------:R0:W-:Y:S03]  /*76f10*/  STL.64 [R1+0x4d8], R18 ;  /* 0x0004d81201007387 */ /* 0x0001e60000100a00 */
[----:B0-----:R-:W2:Y:S01]  /*76f20*/  LDL.LU.64 R18, [R1+0x5ac0] ;  /* 0x005ac00001127983 */ /* 0x001ea20000300a00 */
[----:B------:R-:W-:Y:S02]  /*76f30*/  IMAD.MOV.U32 R17, RZ, RZ, R10 ;  /* 0x000000ffff117224 */ /* 0x000fe400078e000a */
[----:B------:R-:W-:Y:S02]  /*76f40*/  IMAD.MOV.U32 R16, RZ, RZ, R11 ;  /* 0x000000ffff107224 */ /* 0x000fe400078e000b */
[----:B------:R-:W3:Y:S01]  /*76f50*/  LDL.LU.64 R10, [R1+0x5ab8] ;  /* 0x005ab800010a7983 */ /* 0x000ee20000300a00 */
[----:B--2---:R-:W-:Y:S03]  /*76f60*/  HMMA.16816.F32.BF16 R4, R24, R18, R4 ;  /* 0x000000121804723c */ /* 0x004fe60000041804 */
[----:B------:R4:W-:Y:S01]  /*76f70*/  STL.64 [R1+0x5a30], R18 ;  /* 0x005a301201007387 */ /* 0x0009e20000100a00 */
[----:B------:R3:W-:Y:S03]  /*76f80*/  STL.64 [R1+0x5a28], R16 ;  /* 0x005a281001007387 */ /* 0x0007e60000100a00 */
[----:B----4-:R-:W-:-:S02]  /*76f90*/  IMAD.MOV.U32 R18, RZ, RZ, R15 ;  /* 0x000000ffff127224 */ /* 0x010fc400078e000f */
[----:B---3--:R-:W-:Y:S02]  /*76fa0*/  IMAD.MOV.U32 R16, RZ, RZ, R11 ;  /* 0x000000ffff107224 */ /* 0x008fe400078e000b */
[----:B------:R-:W-:Y:S02]  /*76fb0*/  IMAD.MOV.U32 R19, RZ, RZ, R14 ;  /* 0x000000ffff137224 */ /* 0x000fe400078e000e */
[----:B------:R-:W-:-:S10]  /*76fc0*/  IMAD.MOV.U32 R17, RZ, RZ, R10 ;  /* 0x000000ffff117224 */ /* 0x000fd400078e000a */
[----:B------:R-:W-:Y:S01]  /*76fd0*/  STL.64 [R1+0x4c0], R4 ;  /* 0x0004c00401007387 */ /* 0x000fe20000100a00 */
[----:B------:R-:W-:Y:S02]  /*76fe0*/  STL.64 [R1+0x4c8], R6 ;  /* 0x0004c80601007387 */ /* 0x000fe40000100a00 */
[----:B------:R-:W2:Y:S02]  /*76ff0*/  LDL.LU R11, [R1+0x5ab4] ;  /* 0x005ab400010b7983 */ /* 0x000ea40000300800 */
[----:B------:R-:W3:Y:S01]  /*77000*/  LDL.LU R10, [R1+0x5ab0] ;  /* 0x005ab000010a7983 */ /* 0x000ee20000300800 */
[----:B------:R-:W4:Y:S01]  /*77010*/  LDL.LU R15, [R1+0x5aac] ;  /* 0x005aac00010f7983 */ /* 0x000f220000300800 */
[----:B------:R-:W2:Y:S02]  /*77020*/  LDL.LU R14, [R1+0x5aa8] ;  /* 0x005aa800010e7983 */ /* 0x000ea40000300800 */
[----:B------:R0:W-:Y:S02]  /*77030*/  STL.64 [R1+0x5a40], R18 ;  /* 0x005a401201007387 */ /* 0x0001e40000100a00 */
[----:B------:R-:W-:Y:S01]  /*77040*/  STL.64 [R1+0x5a38], R16 ;  /* 0x005a381001007387 */ /* 0x000fe20000100a00 */
[----:B0-----:R-:W3:Y:S04]  /*77050*/  LDL R18, [R1+0x138] ;  /* 0x0001380001127983 */ /* 0x001ee80000100800 */
[----:B------:R-:W3:Y:S01]  /*77060*/  LDL R19, [R1+0x13c] ;  /* 0x00013c0001137983 */ /* 0x000ee20000100800 */
[----:B------:R-:W3:Y:S02]  /*77070*/  LDL.LU R4, [R1+0x4a0] ;  /* 0x0004a00001047983 */ /* 0x000ee40000300800 */
[----:B------:R-:W3:Y:S02]  /*77080*/  LDL.LU R5, [R1+0x4a4] ;  /* 0x0004a40001057983 */ /* 0x000ee40000300800 */
[----:B----4-:R-:W-:-:S02]  /*77090*/  IMAD.MOV.U32 R7, RZ, RZ, R15 ;  /* 0x000000ffff077224 */ /* 0x010fc400078e000f */
[----:B--2---:R-:W-:Y:S02]  /*770a0*/  IMAD.MOV.U32 R6, RZ, RZ, R14 ;  /* 0x000000ffff067224 */ /* 0x004fe400078e000e */
[----:B------:R-:W2:Y:S01]  /*770b0*/  LDL.LU R14, [R1+0x5aa4] ;  /* 0x005aa400010e7983 */ /* 0x000ea20000300800 */
[----:B------:R-:W2:Y:S03]  /*770c0*/  LDL.LU R15, [R1+0x5aa0] ;  /* 0x005aa000010f7983 */ /* 0x000ea60000300800 */
[----:B---3--:R0:W-:Y:S04]  /*770d0*/  STL.64 [R1+0x5a50], R18 ;  /* 0x005a501201007387 */ /* 0x0081e80000100a00 */
[----:B0-----:R-:W3:Y:S04]  /*770e0*/  LDL.64 R18, [R1+0x148] ;  /* 0x0001480001127983 */ /* 0x001ee80000100a00 */
[----:B---3--:R0:W-:Y:S04]  /*770f0*/  STL.64 [R1+0x5a68], R18 ;  /* 0x005a681201007387 */ /* 0x0081e80000100a00 */
[----:B0-----:R-:W3:Y:S01]  /*77100*/  LDL.64 R18, [R1+0x158] ;  /* 0x0001580001127983 */ /* 0x001ee20000100a00 */
[----:B--2---:R-:W-:Y:S03]  /*77110*/  HMMA.16816.F32.BF16 R20, R24, R14, R20 ;  /* 0x0000000e1814723c */ /* 0x004fe60000041814 */
[----:B---3--:R0:W-:Y:S01]  /*77120*/  STL.64 [R1+0x5a80], R18 ;  /* 0x005a801201007387 */ /* 0x0081e20000100a00 */
[----:B------:R-:W2:Y:S02]  /*77130*/  LDL.LU R16, [R1+0x830] ;  /* 0x0008300001107983 */ /* 0x000ea40000300800 */
[----:B------:R-:W2:Y:S01]  /*77140*/  LDL.LU R17, [R1+0x834] ;  /* 0x0008340001117983 */ /* 0x000ea20000300800 */
[----:B0-----:R-:W2:Y:S01]  /*77150*/  LDL.LU R18, [R1+0x838] ;  /* 0x0008380001127983 */ /* 0x001ea20000300800 */
[----:B------:R-:W2:Y:S02]  /*77160*/  LDL.LU R19, [R1+0x83c] ;  /* 0x00083c0001137983 */ /* 0x000ea40000300800 */
[----:B------:R0:W-:Y:S02]  /*77170*/  STL.64 [R1+0x5a48], R14 ;  /* 0x005a480e01007387 */ /* 0x0001e40000100a00 */
[----:B------:R-:W3:Y:S11]  /*77180*/  LDL.LU R12, [R1+0x800] ;  /* 0x00080000010c7983 */ /* 0x000ef60000300800 */
[----:B------:R-:W-:Y:S01]  /*77190*/  STL.64 [R1+0x4b0], R20 ;  /* 0x0004b01401007387 */ /* 0x000fe20000100a00 */
[----:B------:R-:W-:Y:S02]  /*771a0*/  STL.64 [R1+0x4b8], R22 ;  /* 0x0004b81601007387 */ /* 0x000fe40000100a00 */
[----:B------:R-:W3:Y:S01]  /*771b0*/  LDL.LU R13, [R1+0x804] ;  /* 0x00080400010d7983 */ /* 0x000ee20000300800 */
[----:B0-----:R-:W4:Y:S01]  /*771c0*/  LDL.LU R14, [R1+0x808] ;  /* 0x00080800010e7983 */ /* 0x001f220000300800 */
[----:B------:R-:W4:Y:S03]  /*771d0*/  LDL.LU R15, [R1+0x80c] ;  /* 0x00080c00010f7983 */ /* 0x000f260000300800 */
[----:B----4-:R-:W-:Y:S01]  /*771e0*/  STL.64 [R1+0x5a60], R14 ;  /* 0x005a600e01007387 */ /* 0x010fe20000100a00 */
[----:B---3--:R0:W-:Y:S03]  /*771f0*/  STL.64 [R1+0x5a58], R12 ;  /* 0x005a580c01007387 */ /* 0x0081e60000100a00 */
[----:B0-----:R-:W3:Y:S01]  /*77200*/  LDL.LU R12, [R1+0x810] ;  /* 0x00081000010c7983 */ /* 0x001ee20000300800 */
[----:B------:R-:W3:Y:S02]  /*77210*/  LDL.LU R13, [R1+0x814] ;  /* 0x00081400010d7983 */ /* 0x000ee40000300800 */
[----:B------:R-:W-:-:S02]  /*77220*/  IMAD.MOV.U32 R14, RZ, RZ, R10 ;  /* 0x000000ffff0e7224 */ /* 0x000fc400078e000a */
[----:B------:R-:W-:Y:S01]  /*77230*/  IMAD.MOV.U32 R15, RZ, RZ, R11 ;  /* 0x000000ffff0f7224 */ /* 0x000fe200078e000b */
[----:B------:R-:W4:Y:S01]  /*77240*/  LDL.LU R10, [R1+0x5a9c] ;  /* 0x005a9c00010a7983 */ /* 0x000f220000300800 */
[----:B------:R-:W4:Y:S03]  /*77250*/  LDL.LU R11, [R1+0x5a98] ;  /* 0x005a9800010b7983 */ /* 0x000f260000300800 */
[----:B------:R-:W-:Y:S04]  /*77260*/  STL.64 [R1+0x5a78], R14 ;  /* 0x005a780e01007387 */ /* 0x000fe80000100a00 */
[----:B---3--:R0:W-:Y:S04]  /*77270*/  STL.64 [R1+0x5a70], R12 ;  /* 0x005a700c01007387 */ /* 0x0081e80000100a00 */
[----:B0-----:R-:W3:Y:S01]  /*77280*/  LDL.LU R12, [R1+0x820] ;  /* 0x00082000010c7983 */ /* 0x001ee20000300800 */
[----:B------:R-:W3:Y:S02]  /*77290*/  LDL.LU R13, [R1+0x824] ;  /* 0x00082400010d7983 */ /* 0x000ee40000300800 */
[----:B------:R-:W2:Y:S02]  /*772a0*/  LDL.LU R14, [R1+0x828] ;  /* 0x00082800010e7983 */ /* 0x000ea40000300800 */
[----:B------:R-:W2:Y:S01]  /*772b0*/  LDL.LU R15, [R1+0x82c] ;  /* 0x00082c00010f7983 */ /* 0x000ea20000300800 */
[C---:B----4-:R-:W-:Y:S01]  /*772c0*/  HMMA.16816.F32.BF16 R20, R24.reuse, R10, R4 ;  /* 0x0000000a1814723c */ /* 0x050fe20000041804 */
[----:B------:R-:W0:Y:S04]  /*772d0*/  LDSM.16.MT88.4 R4, [R0+0x23000] ;  /* 0x023000000004783b */ /* 0x000e280000004200 */
[----:B--2---:R1:W-:Y:S01]  /*772e0*/  STL.64 [R1+0x5a90], R14 ;  /* 0x005a900e01007387 */ /* 0x0043e20000100a00 */
[----:B---3--:R-:W-:Y:S03]  /*772f0*/  STL.64 [R1+0x5a88], R12 ;  /* 0x005a880c01007387 */ /* 0x008fe60000100a00 */
[----:B-1----:R-:W2:Y:S11]  /*77300*/  LDL.64 R14, [R1+0x38] ;  /* 0x00003800010e7983 */ /* 0x002eb60000100a00 */
[----:B------:R-:W-:Y:S03]  /*77310*/  @!UPT UIADD3 URZ, URZ, URZ, URZ ;  /* 0x0000003f3f3ff290 */ /* 0x000fe6000fffe03f */
[----:B------:R-:W-:Y:S02]  /*77320*/  STL.64 [R1+0x4a0], R20 ;  /* 0x0004a01401007387 */ /* 0x000fe40000100a00 */
[----:B------:R1:W-:Y:S02]  /*77330*/  STL.64 [R1+0x4a8], R22 ;  /* 0x0004a81601007387 */ /* 0x0003e40000100a00 */
[----:B-1----:R-:W3:Y:S01]  /*77340*/  LDL.64 R22, [R1+0x118] ;  /* 0x0001180001167983 */ /* 0x002ee20000100a00 */
[----:B0-----:R-:W-:Y:S02]  /*77350*/  STL.64 [R1+0x5878], R6 ;  /* 0x0058780601007387 */ /* 0x001fe40000100a00 */
[----:B------:R0:W-:Y:S01]  /*77360*/  STL.64 [R1+0x5870], R4 ;  /* 0x0058700401007387 */ /* 0x0001e20000100a00 */
[----:B--2---:R-:W-:Y:S01]  /*77370*/  HMMA.16816.F32.BF16 R16, R24, R14, R16 ;  /* 0x0000000e1810723c */ /* 0x004fe20000041810 */
[----:B0-----:R-:W-:Y:S02]  /*77380*/  IMAD.MOV.U32 R5, RZ, RZ, R14 ;  /* 0x000000ffff057224 */ /* 0x001fe400078e000e */
[----:B------:R-:W-:-:S02]  /*77390*/  IMAD.MOV.U32 R4, RZ, RZ, R15 ;  /* 0x000000ffff047224 */ /* 0x000fc400078e000f */
[----:B------:R-:W2:Y:S01]  /*773a0*/  LDL.LU.64 R14, [R1+0x5a90] ;  /* 0x005a9000010e7983 */ /* 0x000ea20000300a00 */
[----:B------:R-:W2:Y:S11]  /*773b0*/  LDL.LU.64 R12, [R1+0x5a88] ;  /* 0x005a8800010c7983 */ /* 0x000eb60000300a00 */
[----:B------:R-:W-:Y:S06]  /*773c0*/  @!UPT UIADD3 URZ, URZ, URZ, URZ ;  /* 0x0000003f3f3ff290 */ /* 0x000fec000fffe03f */
[----:B------:R-:W-:Y:S01]  /*773d0*/  STL.64 [R1+0x830], R16 ;  /* 0x0008301001007387 */ /* 0x000fe20000100a00 */
[----:B------:R0:W-:Y:S02]  /*773e0*/  STL [R1+0x838], R18 ;  /* 0x0008381201007387 */ /* 0x0001e40000100800 */
[----:B------:R-:W-:Y:S02]  /*773f0*/  IMAD.MOV.U32 R0, RZ, RZ, R19 ;  /* 0x000000ffff007224 */ /* 0x000fe400078e0013 */
[----:B0-----:R-:W2:Y:S01]  /*77400*/  LDL.LU.64 R18, [R1+0x5a80] ;  /* 0x005a800001127983 */ /* 0x001ea20000300a00 */
[----:B------:R0:W-:Y:S03]  /*77410*/  STL.64 [R1+0x59d8], R4 ;  /* 0x0059d80401007387 */ /* 0x0001e60000100a00 */
[----:B0-----:R-:W3:Y:S01]  /*77420*/  LDL.LU R4, [R1+0x7e0] ;  /* 0x0007e00001047983 */ /* 0x001ee20000300800 */
[----:B------:R-:W3:Y:S02]  /*77430*/  LDL.LU R5, [R1+0x7e4] ;  /* 0x0007e40001057983 */ /* 0x000ee40000300800 */
[----:B------:R-:W3:Y:S02]  /*77440*/  LDL.LU R6, [R1+0x7e8] ;  /* 0x0007e80001067983 */ /* 0x000ee40000300800 */
[----:B------:R-:W3:Y:S01]  /*77450*/  LDL.LU R7, [R1+0x7ec] ;  /* 0x0007ec0001077983 */ /* 0x000ee20000300800 */
[----:B------:R0:W-:Y:S01]  /*77460*/  STL [R1+0x5170], R0 ;  /* 0x0051700001007387 */ /* 0x0001e20000100800 */
[----:B--2---:R-:W-:Y:S01]  /*77470*/  HMMA.16816.F32.BF16 R12, R24, R18, R12 ;  /* 0x00000012180c723c */ /* 0x004fe2000004180c */
[----:B------:R-:W-:-:S02]  /*77480*/  IMAD.MOV.U32 R3, RZ, RZ, R18 ;  /* 0x000000ffff037224 */ /* 0x000fc400078e0012 */
[----:B0-----:R-:W-:Y:S11]  /*77490*/  IMAD.MOV.U32 R0, RZ, RZ, R19 ;  /* 0x000000ffff007224 */ /* 0x001ff600078e0013 */
        /* <DEDUP_REMOVED lines=18> */
[----:B------:R0:W-:Y:S01]  /*775c0*/  STL.64 [R1+0x59f0], R10 ;  /* 0x0059f00a01007387 */ /* 0x0001e20000100a00 */
[----:B------:R-:W-:Y:S03]  /*775d0*/  STL [R1+0x59e8], R8 ;  /* 0x0059e80801007387 */ /* 0x000fe60000100800 */
[----:B0-----:R-:W4:Y:S01]  /*775e0*/  LDL.64 R10, [R1+0x128] ;  /* 0x00012800010a7983 */ /* 0x001f220000100a00 */
[C---:B--2---:R-:W-:Y:S03]  /*775f0*/  HMMA.16816.F32.BF16 R16, R24.reuse, R18, R12 ;  /* 0x000000121810723c */ /* 0x044fe6000004180c */
[----:B------:R-:W2:Y:S11]  /*77600*/  LDL.LU.64 R14, [R1+0x5a48] ;  /* 0x005a4800010e7983 */ /* 0x000eb60000300a00 */
[----:B------:R-:W-:Y:S09]  /*77610*/  @!UPT UIADD3 URZ, URZ, URZ, URZ ;  /* 0x0000003f3f3ff290 */ /* 0x000ff2000fffe03f */
[----:B------:R-:W-:Y:S01]  /*77620*/  STL.64 [R1+0x800], R16 ;  /* 0x0008001001007387 */ /* 0x000fe20000100a00 */
[----:B------:R0:W-:Y:S03]  /*77630*/  STL.64 [R1+0x808], R18 ;  /* 0x0008081201007387 */ /* 0x0001e60000100a00 */
[----:B0-----:R-:W2:Y:S01]  /*77640*/  LDL.LU.64 R18, [R1+0x5a40] ;  /* 0x005a400001127983 */ /* 0x001ea20000300a00 */
[----:B------:R-:W2:Y:S02]  /*77650*/  LDL.LU.64 R16, [R1+0x5a38] ;  /* 0x005a380001107983 */ /* 0x000ea40000300a00 */
[----:B----4-:R-:W-:Y:S02]  /*77660*/  IMAD.MOV.U32 R13, RZ, RZ, R10 ;  /* 0x000000ffff0d7224 */ /* 0x010fe400078e000a */
[----:B------:R-:W-:Y:S01]  /*77670*/  IMAD.MOV.U32 R12, RZ, RZ, R11 ;  /* 0x000000ffff0c7224 */ /* 0x000fe200078e000b */
[C---:B--2---:R-:W-:Y:S11]  /*77680*/  HMMA.16816.F32.BF16 R16, R24.reuse, R10, R16 ;  /* 0x0000000a1810723c */ /* 0x044ff60000041810 */
[----:B------:R-:W-:Y:S11]  /*77690*/  @!UPT UIADD3 URZ, URZ, URZ, URZ ;  /* 0x0000003f3f3ff290 */ /* 0x000ff6000fffe03f */
[----:B------:R-:W-:Y:S01]  /*776a0*/  @!UPT UIADD3 URZ, URZ, URZ, URZ ;  /* 0x0000003f3f3ff290 */ /* 0x000fe2000fffe03f */
[----:B------:R-:W-:Y:S01]  /*776b0*/  STL.64 [R1+0x7f0], R16 ;  /* 0x0007f01001007387 */ /* 0x000fe20000100a00 */
[----:B------:R0:W-:Y:S03]  /*776c0*/  STL.64 [R1+0x7f8], R18 ;  /* 0x0007f81201007387 */ /* 0x0001e60000100a00 */
[----:B0-----:R-:W2:Y:S01]  /*776d0*/  LDL.LU.64 R18, [R1+0x5a30] ;  /* 0x005a300001127983 */ /* 0x001ea20000300a00 */
[----:B------:R-:W4:Y:S02]  /*776e0*/  LDL.LU.64 R16, [R1+0x5a28] ;  /* 0x005a280001107983 */ /* 0x000f240000300a00 */
[----:B------:R-:W-:Y:S02]  /*776f0*/  STL.64 [R1+0x5970], R14 ;  /* 0x0059700e01007387 */ /* 0x000fe40000100a00 */
[----:B------:R0:W-:Y:S02]  /*77700*/  STL.64 [R1+0x5968], R12 ;  /* 0x0059680c01007387 */ /* 0x0001e40000100a00 */
[----:B0-----:R-:W2:Y:S01]  /*77710*/  LDL.LU R12, [R1+0x270] ;  /* 0x00027000010c7983 */ /* 0x001ea20000300800 */
[----:B------:R-:W2:Y:S02]  /*77720*/  LDL.LU R13, [R1+0x274] ;  /* 0x00027400010d7983 */ /* 0x000ea40000300800 */
[----:B------:R-:W2:Y:S02]  /*77730*/  LDL.LU R14, [R1+0x278] ;  /* 0x00027800010e7983 */ /* 0x000ea40000300800 */
[----:B------:R-:W2:Y:S01]  /*77740*/  LDL.LU R15, [R1+0x27c] ;  /* 0x00027c00010f7983 */ /* 0x000ea20000300800 */
[----:B---3--:R-:W-:Y:S01]  /*77750*/  HMMA.16816.F32.BF16 R4, R24, R22, R4 ;  /* 0x000000161804723c */ /* 0x008fe20000041804 */
[----:B--2---:R4:W-:Y:S01]  /*77760*/  STL.64 [R1+0x5980], R14 ;  /* 0x0059800e01007387 */ /* 0x0049e20000100a00 */
[----:B------:R-:W-:Y:S02]  /*77770*/  STL.64 [R1+0x5978], R12 ;  /* 0x0059780c01007387 */ /* 0x000fe40000100a00 */
[----:B----4-:R-:W-:-:S02]  /*77780*/  IMAD.MOV.U32 R14, RZ, RZ, R17 ;  /* 0x000000ffff0e7224 */ /* 0x010fc400078e0011 */
[----:B------:R-:W-:-:S05]  /*77790*/  IMAD.MOV.U32 R15, RZ, RZ, R16 ;  /* 0x000000ffff0f7224 */ /* 0x000fca00078e0010 */
[----:B------:R-:W-:Y:S11]  /*777a0*/  STL.64 [R1+0x5998], R14 ;  /* 0x0059980e01007387 */ /* 0x000ff60000100a00 */
[----:B------:R-:W-:Y:S01]  /*777b0*/  @!UPT UIADD3 URZ, URZ, URZ, URZ ;  /* 0x0000003f3f3ff290 */ /* 0x000fe2000fffe03f */
[----:B------:R-:W-:Y:S02]  /*777c0*/  STL.64 [R1+0x7e0], R4 ;  /* 0x0007e00401007387 */ /* 0x000fe40000100a00 */
[----:B------:R-:W-:Y:S02]  /*777d0*/  STL.64 [R1+0x7e8], R6 ;  /* 0x0007e80601007387 */ /* 0x000fe40000100a00 */
[----:B------:R-:W2:Y:S01]  /*777e0*/  LDL.LU R8, [R1+0x7b0] ;  /* 0x0007b00001087983 */ /* 0x000ea20000300800 */
[----:B------:R-:W2:Y:S01]  /*777f0*/  LDL.LU R9, [R1+0x7b4] ;  /* 0x0007b40001097983 */ /* 0x000ea20000300800 */
[----:B------:R-:W3:Y:S02]  /*77800*/  LDL.LU R10, [R1+0x7b8] ;  /* 0x0007b800010a7983 */ /* 0x000ee40000300800 */
[----:B------:R-:W3:Y:S02]  /*77810*/  LDL.LU R11, [R1+0x7bc] ;  /* 0x0007bc00010b7983 */ /* 0x000ee40000300800 */
[----:B---3--:R0:W-:Y:S01]  /*77820*/  STL.64 [R1+0x5a00], R10 ;  /* 0x005a000a01007387 */ /* 0x0081e20000100a00 */
[----:B--2---:R-:W-:Y:S03]  /*77830*/  STL.64 [R1+0x59f8], R8 ;  /* 0x0059f80801007387 */ /* 0x004fe60000100a00 */
[----:B0-----:R-:W2:Y:S04]  /*77840*/  LDL R10, [R1+0xf8] ;  /* 0x0000f800010a7983 */ /* 0x001ea80000100800 */
[----:B------:R-:W2:Y:S01]  /*77850*/  LDL R11, [R1+0xfc] ;  /* 0x0000fc00010b7983 */ /* 0x000ea20000100800 */
[----:B------:R-:W-:-:S02]  /*77860*/  IMAD.MOV.U32 R17, RZ, RZ, R22 ;  /* 0x000000ffff117224 */ /* 0x000fc400078e0016 */
[----:B------:R-:W-:Y:S01]  /*77870*/  IMAD.MOV.U32 R16, RZ, RZ, R23 ;  /* 0x000000ffff107224 */ /* 0x000fe200078e0017 */
[----:B--2---:R0:W-:Y:S01]  /*77880*/  STL.64 [R1+0x5a10], R10 ;  /* 0x005a100a01007387 */ /* 0x0041e20000100a00 */
[----:B------:R-:W2:Y:S03]  /*77890*/  LDL.64 R22, [R1+0xe8] ;  /* 0x0000e80001167983 */ /* 0x000ea60000100a00 */
[----:B0-----:R-:W3:Y:S04]  /*778a0*/  LDL.64 R10, [R1+0x108] ;  /* 0x00010800010a7983 */ /* 0x001ee80000100a00 */
[----:B--2---:R0:W-:Y:S01]  /*778b0*/  STL.64 [R1+0x5a08], R22 ;  /* 0x005a081601007387 */ /* 0x0041e20000100a00 */
[----:B------:R-:W2:Y:S02]  /*778c0*/  LDL.LU R20, [R1+0x7c0] ;  /* 0x0007c00001147983 */ /* 0x000ea40000300800 */
[----:B------:R-:W2:Y:S01]  /*778d0*/  LDL.LU R21, [R1+0x7c4] ;  /* 0x0007c40001157983 */ /* 0x000ea20000300800 */
[----:B0-----:R-:W4:Y:S01]  /*778e0*/  LDL.LU R22, [R1+0x7c8] ;  /* 0x0007c80001167983 */ /* 0x001f220000300800 */
[----:B------:R-:W4:Y:S03]  /*778f0*/  LDL.LU R23, [R1+0x7cc] ;  /* 0x0007cc0001177983 */ /* 0x000f260000300800 */
[----:B----4-:R-:W-:Y:S01]  /*77900*/  STL.64 [R1+0x5a20], R22 ;  /* 0x005a201601007387 */ /* 0x010fe20000100a00 */
[----:B--2---:R0:W-:Y:S03]  /*77910*/  STL.64 [R1+0x5a18], R20 ;  /* 0x005a181401007387 */ /* 0x0041e60000100a00 */
[----:B0-----:R-:W3:Y:S01]  /*77920*/  LDL.LU R20, [R1+0x7d0] ;  /* 0x0007d00001147983 */ /* 0x001ee20000300800 */
[----:B------:R-:W3:Y:S02]  /*77930*/  LDL.LU R21, [R1+0x7d4] ;  /* 0x0007d40001157983 */ /* 0x000ee40000300800 */
[----:B------:R-:W3:Y:S02]  /*77940*/  LDL.LU R22, [R1+0x7d8] ;  /* 0x0007d80001167983 */ /* 0x000ee40000300800 */
[----:B------:R-:W3:Y:S01]  /*77950*/  LDL.LU R23, [R1+0x7dc] ;  /* 0x0007dc0001177983 */ /* 0x000ee20000300800 */
[----:B------:R-:W2:Y:S04]  /*77960*/  LDL.64 R14, [R1+0x18] ;  /* 0x00001800010e7983 */ /* 0x000ea80000100a00 */
[----:B--2---:R-:W-:Y:S01]  /*77970*/  STL.64 [R1+0x59b0], R14 ;  /* 0x0059b00e01007387 */ /* 0x004fe20000100a00 */
[----:B------:R-:W2:Y:S02]  /*77980*/  LDL.LU R4, [R1+0x490] ;  /* 0x0004900001047983 */ /* 0x000ea40000300800 */
[----:B------:R-:W2:Y:S02]  /*77990*/  LDL.LU R5, [R1+0x494] ;  /* 0x0004940001057983 */ /* 0x000ea40000300800 */
[----:B------:R-:W2:Y:S01]  /*779a0*/  LDL.LU R6, [R1+0x498] ;  /* 0x0004980001067983 */ /* 0x000ea20000300800 */
[----:B------:R-:W2:Y:S01]  /*779b0*/  LDL.LU R7, [R1+0x49c] ;  /* 0x00049c0001077983 */ /* 0x000ea20000300800 */
[----:B------:R-:W-:Y:S02]  /*779c0*/  STL.64 [R1+0x5990], R18 ;  /* 0x0059901201007387 */ /* 0x000fe40000100a00 */
[----:B------:R0:W-:Y:S02]  /*779d0*/  STL.64 [R1+0x5988], R16 ;  /* 0x0059881001007387 */ /* 0x0001e40000100a00 */
[----:B0-----:R-:W4:Y:S01]  /*779e0*/  LDL.LU R16, [R1+0x280] ;  /* 0x0002800001107983 */ /* 0x001f220000300800 */
[----:B------:R-:W4:Y:S02]  /*779f0*/  LDL.LU R17, [R1+0x284] ;  /* 0x0002840001117983 */ /* 0x000f240000300800 */
[----:B------:R-:W2:Y:S02]  /*77a00*/  LDL.LU R18, [R1+0x288] ;  /* 0x0002880001127983 */ /* 0x000ea40000300800 */
[----:B------:R-:W2:Y:S01]  /*77a10*/  LDL.LU R19, [R1+0x28c] ;  /* 0x00028c0001137983 */ /* 0x000ea20000300800 */
[----:B---3--:R-:W-:Y:S01]  /*77a20*/  HMMA.16816.F32.BF16 R20, R24, R10, R20 ;  /* 0x0000000a1814723c */ /* 0x008fe20000041814 */
[----:B--2---:R-:W-:Y:S01]  /*77a30*/  STL.64 [R1+0x59a8], R18 ;  /* 0x0059a81201007387 */ /* 0x004fe20000100a00 */
[----:B----4-:R0:W-:Y:S03]  /*77a40*/  STL.64 [R1+0x59a0], R16 ;  /* 0x0059a01001007387 */ /* 0x0101e60000100a00 */
[----:B0-----:R-:W2:Y:S01]  /*77a50*/  LDL.LU R16, [R1+0x290] ;  /* 0x0002900001107983 */ /* 0x001ea20000300800 */
[----:B------:R-:W2:Y:S02]  /*77a60*/  LDL.LU R17, [R1+0x294] ;  /* 0x0002940001117983 */ /* 0x000ea40000300800 */
[----:B------:R-:W3:Y:S02]  /*77a70*/  LDL.LU R18, [R1+0x298] ;  /* 0x0002980001127983 */ /* 0x000ee40000300800 */
[----:B------:R-:W3:Y:S02]  /*77a80*/  LDL.LU R19, [R1+0x29c] ;  /* 0x00029c0001137983 */ /* 0x000ee40000300800 */
[----:B------:R-:W-:-:S02]  /*77a90*/  IMAD.MOV.U32 R14, RZ, RZ, R28 ;  /* 0x000000ffff0e7224 */ /* 0x000fc400078e001c */
[----:B------:R-:W-:Y:S02]  /*77aa0*/  IMAD.MOV.U32 R3, RZ, RZ, R10 ;  /* 0x000000ffff037224 */ /* 0x000fe400078e000a */
[----:B------:R-:W-:Y:S01]  /*77ab0*/  IMAD.MOV.U32 R28, RZ, RZ, R11 ;  /* 0x000000ffff1c7224 */ /* 0x000fe200078e000b */
        /* <DEDUP_REMOVED lines=8> */
[----:B0-----:R-:W3:Y:S01]  /*77b40*/  LDL.LU.64 R22, [R1+0x5a20] ;  /* 0x005a200001167983 */ /* 0x001ee20000300a00 */
[----:B------:R-:W3:Y:S02]  /*77b50*/  LDL.LU.64 R20, [R1+0x5a18] ;  /* 0x005a180001147983 */ /* 0x000ee40000300a00 */
[----:B------:R-:W3:Y:S02]  /*77b60*/  LDL.LU.64 R10, [R1+0x5a10] ;  /* 0x005a1000010a7983 */ /* 0x000ee40000300a00 */
[C---:B---3--:R-:W-:Y:S01]  /*77b70*/  HMMA.16816.F32.BF16 R8, R24.reuse, R10, R20 ;  /* 0x0000000a1808723c */ /* 0x048fe20000041814 */
[----:B------:R-:W3:Y:S11]  /*77b80*/  LDL.LU.64 R22, [R1+0x5a08] ;  /* 0x005a080001167983 */ /* 0x000ef60000300a00 */
[----:B------:R-:W-:Y:S11]  /*77b90*/  @!UPT UIADD3 URZ, URZ, URZ, URZ ;  /* 0x0000003f3f3ff290 */ /* 0x000ff6000fffe03f */
[----:B------:R-:W-:Y:S01]  /*77ba0*/  STL.64 [R1+0x7c0], R8 ;  /* 0x0007c00801007387 */ /* 0x000fe20000100a00 */
[----:B------:R0:W-:Y:S03]  /*77bb0*/  STL.64 [R1+0x7c8], R10 ;  /* 0x0007c80a01007387 */ /* 0x0001e60000100a00 */
[----:B0-----:R-:W4:Y:S01]  /*77bc0*/  LDL.LU.64 R10, [R1+0x5a00] ;  /* 0x005a0000010a7983 */ /* 0x001f220000300a00 */
[----:B------:R-:W4:Y:S02]  /*77bd0*/  LDL.LU.64 R8, [R1+0x59f8] ;  /* 0x0059f80001087983 */ /* 0x000f240000300a00 */
[----:B---3--:R-:W-:Y:S01]  /*77be0*/  IMAD.MOV.U32 R0, RZ, RZ, R23 ;  /* 0x000000ffff007224 */ /* 0x008fe200078e0017 */
[C---:B----4-:R-:W-:Y:S11]  /*77bf0*/  HMMA.16816.F32.BF16 R8, R24.reuse, R22, R8 ;  /* 0x000000161808723c */ /* 0x050ff60000041808 */
[----:B------:R-:W-:Y:S11]  /*77c00*/  @!UPT UIADD3 URZ, URZ, URZ, URZ ;  /* 0x0000003f3f3ff290 */ /* 0x000ff6000fffe03f */
[----:B------:R-:W-:Y:S01]  /*77c10*/  @!UPT UIADD3 URZ, URZ, URZ, URZ ;  /* 0x0000003f3f3ff290 */ /* 0x000fe2000fffe03f */
[----:B------:R0:W-:Y:S01]  /*77c20*/  STL.64 [R1+0x7b0], R8 ;  /* 0x0007b00801007387 */ /* 0x0001e20000100a00 */
[----:B------:R1:W-:Y:S02]  /*77c30*/  STL.64 [R1+0x7b8], R10 ;  /* 0x0007b80a01007387 */ /* 0x0003e40000100a00 */
[----:B0-----:R-:W-:Y:S01]  /*77c40*/  IMAD.MOV.U32 R9, RZ, RZ, R22 ;  /* 0x000000ffff097224 */ /* 0x001fe200078e0016 */
[----:B-1----:R-:W3:Y:S01]  /*77c50*/  LDL.LU.64 R10, [R1+0x59f0] ;  /* 0x0059f000010a7983 */ /* 0x002ee20000300a00 */
[----:B------:R-:W4:Y:S02]  /*77c60*/  LDL.LU R8, [R1+0x59e8] ;  /* 0x0059e80001087983 */ /* 0x000f240000300800 */
[----:B------:R-:W2:Y:S02]  /*77c70*/  LDL.LU.64 R22, [R1+0x59e0] ;  /* 0x0059e00001167983 */ /* 0x000ea40000300a00 */
[----:B--2---:R-:W-:Y:S01]  /*77c80*/  HMMA.16816.F32.BF16 R24, R24, R22, R4 ;  /* 0x000000161818723c */ /* 0x004fe20000041804 */
[----:B---3--:R-:W-:Y:S01]  /*77c90*/  STL.64 [R1+0x5960], R10 ;  /* 0x0059600a01007387 */ /* 0x008fe20000100a00 */
[----:B----4-:R0:W-:Y:S05]  /*77ca0*/  STL.64 [R1+0x5958], R8 ;  /* 0x0059580801007387 */ /* 0x0101ea0000100a00 */
[----:B------:R-:W-:-:S02]  /*77cb0*/  IMAD.MOV.U32 R7, RZ, RZ, R22 ;  /* 0x000000ffff077224 */ /* 0x000fc400078e0016 */
[----:B------:R-:W-:Y:S01]  /*77cc0*/  IMAD.MOV.U32 R6, RZ, RZ, R23 ;  /* 0x000000ffff067224 */ /* 0x000fe200078e0017 */
[----:B0-----:R-:W2:Y:S01]  /*77cd0*/  LDL.LU R8, [R1+0x260] ;  /* 0x0002600001087983 */ /* 0x001ea20000300800 */
[----:B------:R-:W2:Y:S02]  /*77ce0*/  LDL.LU R9, [R1+0x264] ;  /* 0x0002640001097983 */ /* 0x000ea40000300800 */
[----:B------:R-:W2:Y:S02]  /*77cf0*/  LDL.LU R10, [R1+0x268] ;  /* 0x00026800010a7983 */ /* 0x000ea40000300800 */
[----:B------:R-:W2:Y:S01]  /*77d00*/  LDL.LU R11, [R1+0x26c] ;  /* 0x00026c00010b7983 */ /* 0x000ea20000300800 */
[----:B------:R-:W3:Y:S07]  /*77d10*/  LDL.LU.64 R4, [R1+0x59d8] ;  /* 0x0059d80001047983 */ /* 0x000eee0000300a00 */
[----:B------:R-:W-:Y:S01]  /*77d20*/  STL.64 [R1+0x490], R24 ;  /* 0x0004901801007387 */ /* 0x000fe20000100a00 */
[----:B------:R-:W-:Y:S02]  /*77d30*/  STL.64 [R1+0x498], R26 ;  /* 0x0004981a01007387 */ /* 0x000fe40000100a00 */
[----:B------:R-:W4:Y:S02]  /*77d40*/  LDL.LU.64 R22, [R1+0x59d0] ;  /* 0x0059d00001167983 */ /* 0x000f240000300a00 */
[----:B------:R-:W4:Y:S02]  /*77d50*/  LDL.LU.64 R20, [R1+0x59c8] ;  /* 0x0059c80001147983 */ /* 0x000f240000300a00 */
[----:B------:R-:W-:Y:S01]  /*77d60*/  IMAD.MOV.U32 R15, RZ, RZ, R2 ;  /* 0x000000ffff0f7224 */ /* 0x000fe200078e0002 */
[----:B------:R-:W-:Y:S06]  /*77d70*/  STL.64 [R1+0x5950], R6 ;  /* 0x0059500601007387 */ /* 0x000fec0000100a00 */
[----:B----4-:R-:W-:Y:S01]  /*77d80*/  HMMA.16816.F32.BF16 R12, R20, R14, R16 ;  /* 0x0000000e140c723c */ /* 0x010fe20000041810 */
[----:B---3--:R0:W-:Y:S04]  /*77d90*/  STL.64 [R1+0x5948], R4 ;  /* 0x0059480401007387 */ /* 0x0081e80000100a00 */
[----:B0-----:R-:W3:Y:S01]  /*77da0*/  LDL.LU R4, [R1+0x250] ;  /* 0x0002500001047983 */ /* 0x001ee20000300800 */
[----:B------:R-:W3:Y:S02]  /*77db0*/  LDL.LU R5, [R1+0x254] ;  /* 0x0002540001057983 */ /* 0x000ee40000300800 */
[----:B------:R-:W3:Y:S02]  /*77dc0*/  LDL.LU R6, [R1+0x258] ;  /* 0x0002580001067983 */ /* 0x000ee40000300800 */
[----:B------:R-:W4:Y:S01]  /*77dd0*/  LDL R27, [R1+0x22c0] ;  /* 0x0022c000011b7983 */ /* 0x000f220000100800 */
[----:B------:R-:W2:Y:S01]  /*77de0*/  LDL.LU.64 R18, [R1+0x59c0] ;  /* 0x0059c00001127983 */ /* 0x000ea20000300a00 */
[----:B------:R-:W2:Y:S11]  /*77df0*/  LDL.LU.64 R16, [R1+0x59b8] ;  /* 0x0059b80001107983 */ /* 0x000eb60000300a00 */
[----:B------:R-:W-:Y:S01]  /*77e00*/  STL.64 [R1+0x2a0], R12 ;  /* 0x0002a00c01007387 */ /* 0x000fe20000100a00 */
[----:B------:R0:W-:Y:S03]  /*77e10*/  STL.64 [R1+0x2a8], R14 ;  /* 0x0002a80e01007387 */ /* 0x0001e60000100a00 */
[----:B0-----:R-:W2:Y:S01]  /*77e20*/  LDL.LU.64 R14, [R1+0x59b0] ;  /* 0x0059b000010e7983 */ /* 0x001ea20000300a00 */
[----:B------:R-:W-:-:S03]  /*77e30*/  IMAD.MOV.U32 R7, RZ, RZ, R29 ;  /* 0x000000ffff077224 */ /* 0x000fc600078e001d */
[----:B----4-:R-:W0:Y:S01]  /*77e40*/  LDSM.16.MT88.4 R24, [R27+0x23080] ;  /* 0x023080001b18783b */ /* 0x010e220000004200 */
[C---:B--2---:R-:W-:Y:S01]  /*77e50*/  HMMA.16816.F32.BF16 R16, R20.reuse, R14, R16 ;  /* 0x0000000e1410723c */ /* 0x044fe20000041810 */
[----:B------:R-:W-:Y:S11]  /*77e60*/  IMAD.MOV.U32 R2, RZ, RZ, R15 ;  /* 0x000000ffff027224 */ /* 0x000ff600078e000f */
[----:B------:R-:W-:Y:S11]  /*77e70*/  @!UPT UIADD3 URZ, URZ, URZ, URZ ;  /* 0x0000003f3f3ff290 */ /* 0x000ff6000fffe03f */
[----:B------:R-:W-:Y:S01]  /*77e80*/  STL.64 [R1+0x290], R16 ;  /* 0x0002901001007387 */ /* 0x000fe20000100a00 */
[----:B------:R1:W-:Y:S03]  /*77e90*/  STL.64 [R1+0x298], R18 ;  /* 0x0002981201007387 */ /* 0x0003e60000100a00 */
[----:B-1----:R-:W2:Y:S01]  /*77ea0*/  LDL.LU.64 R18, [R1+0x59a8] ;  /* 0x0059a80001127983 */ /* 0x002ea20000300a00 */
[----:B------:R-:W2:Y:S02]  /*77eb0*/  LDL.LU.64 R16, [R1+0x59a0] ;  /* 0x0059a00001107983 */ /* 0x000ea40000300a00 */
[----:B------:R-:W2:Y:S02]  /*77ec0*/  LDL.LU.64 R14, [R1+0x5998] ;  /* 0x00599800010e7983 */ /* 0x000ea40000300a00 */
[C---:B--2---:R-:W-:Y:S01]  /*77ed0*/  HMMA.16816.F32.BF16 R12, R20.reuse, R14, R16 ;  /* 0x0000000e140c723c */ /* 0x044fe20000041810 */
[----:B------:R-:W2:Y:S01]  /*77ee0*/  LDL.LU.64 R18, [R1+0x5990] ;  /* 0x0059900001127983 */ /* 0x000ea20000300a00 */
[----:B------:R-:W4:Y:S11]  /*77ef0*/  LDL.LU.64 R16, [R1+0x5988] ;  /* 0x0059880001107983 */ /* 0x000f360000300a00 */
[----:B------:R-:W-:Y:S10]  /*77f00*/  @!UPT UIADD3 URZ, URZ, URZ, URZ ;  /* 0x0000003f3f3ff290 */ /* 0x000ff4000fffe03f */
[----:B------:R-:W-:Y:S01]  /*77f10*/  STL.64 [R1+0x280], R12 ;  /* 0x0002800c01007387 */ /* 0x000fe20000100a00 */
[----:B------:R1:W-:Y:S03]  /*77f20*/  STL.64 [R1+0x288], R14 ;  /* 0x0002880e01007387 */ /* 0x0003e60000100a00 */
[----:B-1----:R-:W2:Y:S01]  /*77f30*/  LDL.LU.64 R14, [R1+0x5980] ;  /* 0x00598000010e7983 */ /* 0x002ea20000300a00 */
        /* <DEDUP_REMOVED lines=8> */
[----:B------:R-:W-:Y:S01]  /*77fc0*/  STL.64 [R1+0x5840], R18 ;  /* 0x0058401201007387 */ /* 0x000fe20000100a00 */
[C---:B--2---:R-:W-:Y:S11]  /*77fd0*/  HMMA.16816.F32.BF16 R8, R20.reuse, R14, R8 ;  /* 0x0000000e1408723c */ /* 0x044ff60000041808 */
[----:B------:R-:W-:Y:S11]  /*77fe0*/  @!UPT UIADD3 URZ, URZ, URZ, URZ ;  /* 0x0000003f3f3ff290 */ /* 0x000ff6000fffe03f */
[----:B------:R-:W-:Y:S01]  /*77ff0*/  @!UPT UIADD3 URZ, URZ, URZ, URZ ;  /* 0x0000003f3f3ff290 */ /* 0x000fe2000fffe03f */
[----:B------:R-:W-:Y:S01]  /*78000*/  STL.64 [R1+0x260], R8 ;  /* 0x0002600801007387 */ /* 0x000fe20000100a00 */
[----:B------:R1:W-:Y:S03]  /*78010*/  STL.64 [R1+0x268], R10 ;  /* 0x0002680a01007387 */ /* 0x0003e60000100a00 */
[----:B-1----:R-:W3:Y:S01]  /*78020*/  LDL.LU.64 R10, [R1+0x5960] ;  /* 0x00596000010a7983 */ /* 0x002ee20000300a00 */
[----:B------:R-:W2:Y:S02]  /*78030*/  LDL.LU.64 R8, [R1+0x5958] ;  /* 0x0059580001087983 */ /* 0x000ea40000300a00 */
[----:B------:R-:W-:Y:S01]  /*78040*/  STL.64 [R1+0x5848], R14 ;  /* 0x0058480e01007387 */ /* 0x000fe20000100a00 */
[----:B---3--:R-:W-:Y:S11]  /*78050*/  HMMA.16816.F32.BF16 R4, R20, R10, R4 ;  /* 0x0000000a1404723c */ /* 0x008ff60000041804 */
[----:B------:R-:W-:Y:S11]  /*78060*/  @!UPT UIADD3 URZ, URZ, URZ, URZ ;  /* 0x0000003f3f3ff290 */ /* 0x000ff6000fffe03f */
[----:B------:R-:W-:Y:S01]  /*78070*/  @!UPT UIADD3 URZ, URZ, URZ, URZ ;  /* 0x0000003f3f3ff290 */ /* 0x000fe2000fffe03f */
[----:B------:R-:W-:Y:S01]  /*78080*/  STL.64 [R1+0x250], R4 ;  /* 0x0002500401007387 */ /* 0x000fe20000100a00 */
[----:B------:R1:W-:Y:S02]  /*78090*/  STL [R1+0x258], R6 ;  /* 0x0002580601007387 */ /* 0x0003e40000100800 */
[----:B------:R-:W-:Y:S02]  /*780a0*/  IMAD.MOV.U32 R29, RZ, RZ, R7 ;  /* 0x000000ffff1d7224 */ /* 0x000fe400078e0007 */
[----:B-1----:R-:W3:Y:S01]  /*780b0*/  LDL.LU.64 R6, [R1+0x5950] ;  /* 0x0059500001067983 */ /* 0x002ee20000300a00 */
[----:B------:R-:W2:Y:S02]  /*780c0*/  LDL.LU.64 R4, [R1+0x5948] ;  /* 0x0059480001047983 */ /* 0x000ea40000300a00 */
[----:B------:R-:W-:Y:S02]  /*780d0*/  STL.64 [R1+0x5898], R10 ;  /* 0x0058980a01007387 */ /* 0x000fe40000100a00 */
[----:B------:R-:W-:Y:S01]  /*780e0*/  STL [R1+0x5120], R29 ;  /* 0x0051201d01007387 */ /* 0x000fe20000100800 */
[----:B0-----:R3:W-:Y:S01]  /*780f0*/  STL.64 [R1+0x5790], R26 ;  /* 0x0057901a01007387 */ /* 0x0017e20000100a00 */
[----:B------:R-:W-:Y:S02]  /*78100*/  STL.64 [R1+0x5788], R24 ;  /* 0x0057881801007387 */ /* 0x000fe40000100a00 */
[----:B---3--:R-:W-:-:S02]  /*78110*/  IMAD.MOV.U32 R26, RZ, RZ, R7 ;  /* 0x000000ffff1a7224 */ /* 0x008fc400078e0007 */
[----:B------:R-:W-:-:S05]  /*78120*/  IMAD.MOV.U32 R27, RZ, RZ, R6 ;  /* 0x000000ffff1b7224 */ /* 0x000fca00078e0006 */
[----:B------:R2:W-:Y:S02]  /*78130*/  STL.64 [R1+0x58a0], R26 ;  /* 0x0058a01a01007387 */ /* 0x0005e40000100a00 */
[----:B--2---:R-:W-:Y:S02]  /*78140*/  IMAD.MOV.U32 R27, RZ, RZ, R4 ;  /* 0x000000ffff1b7224 */ /* 0x004fe400078e0004 */
[----:B------:R-:W-:Y:S01]  /*78150*/  IMAD.MOV.U32 R26, RZ, RZ, R5 ;  /* 0x000000ffff1a7224 */ /* 0x000fe200078e0005 */
[----:B------:R-:W2:Y:S01]  /*78160*/  LDL.LU R4, [R1+0x240] ;  /* 0x0002400001047983 */ /* 0x000ea20000300800 */
[----:B------:R-:W2:Y:S02]  /*78170*/  LDL.LU R5, [R1+0x244] ;  /* 0x0002440001057983 */ /* 0x000ea40000300800 */
[----:B------:R-:W3:Y:S02]  /*78180*/  LDL.LU R6, [R1+0x248] ;  /* 0x0002480001067983 */ /* 0x000ee40000300800 */
[----:B------:R-:W3:Y:S02]  /*78190*/  LDL.LU R7, [R1+0x24c] ;  /* 0x00024c0001077983 */ /* 0x000ee40000300800 */
[----:B---3--:R0:W-:Y:S01]  /*781a0*/  STL.64 [R1+0x5888], R6 ;  /* 0x0058880601007387 */ /* 0x0081e20000100a00 */
[----:B--2---:R1:W-:Y:S02]  /*781b0*/  STL.64 [R1+0x5880], R4 ;  /* 0x0058800401007387 */ /* 0x0043e40000100a00 */
[----:B0-----:R-:W-:-:S02]  /*781c0*/  IMAD.MOV.U32 R6, RZ, RZ, R9 ;  /* 0x000000ffff067224 */ /* 0x001fc400078e0009 */
[----:B------:R-:W-:Y:S01]  /*781d0*/  IMAD.MOV.U32 R7, RZ, RZ, R0 ;  /* 0x000000ffff077224 */ /* 0x000fe200078e0000 */
[----:B------:R-:W2:Y:S01]  /*781e0*/  LDL.LU R9, [R1+0x5940] ;  /* 0x0059400001097983 */ /* 0x000ea20000300800 */
[----:B------:R-:W3:Y:S03]  /*781f0*/  LDL.LU R0, [R1+0x593c] ;  /* 0x00593c0001007983 */ /* 0x000ee60000300800 */
[----:B------:R0:W-:Y:S01]  /*78200*/  STL.64 [R1+0x58a8], R6 ;  /* 0x0058a80601007387 */ /* 0x0001e20000100a00 */
[----:B-1----:R-:W2:Y:S02]  /*78210*/  LDL.LU R4, [R1+0x690] ;  /* 0x0006900001047983 */ /* 0x002ea40000300800 */
[----:B------:R-:W2:Y:S01]  /*78220*/  LDL.LU R5, [R1+0x694] ;  /* 0x0006940001057983 */ /* 0x000ea20000300800 */
[----:B0-----:R-:W2:Y:S01]  /*78230*/  LDL.LU R6, [R1+0x698] ;  /* 0x0006980001067983 */ /* 0x001ea20000300800 */
[----:B------:R-:W2:Y:S02]  /*78240*/  LDL.LU R7, [R1+0x69c] ;  /* 0x00069c0001077983 */ /* 0x000ea40000300800 */
[----:B------:R-:W3:Y:S01]  /*78250*/  LDL.LU R24, [R1+0x620] ;  /* 0x0006200001187983 */ /* 0x000ee20000300800 */
[----:B--2---:R-:W-:Y:S11]  /*78260*/  HMMA.16816.F32.BF16 R4, R20, R26, R4 ;  /* 0x0000001a1404723c */ /* 0x004ff60000041804 */
[----:B------:R-:W-:Y:S11]  /*78270*/  @!UPT UIADD3 URZ, URZ, URZ, URZ ;  /* 0x0000003f3f3ff290 */ /* 0x000ff6000fffe03f */
[----:B------:R-:W-:Y:S01]  /*78280*/  @!UPT UIADD3 URZ, URZ, URZ, URZ ;  /* 0x0000003f3f3ff290 */ /* 0x000fe2000fffe03f */
[----:B------:R-:W-:Y:S01]  /*78290*/  STL.64 [R1+0x690], R4 ;  /* 0x0006900401007387 */ /* 0x000fe20000100a00 */
[----:B------:R0:W-:Y:S02]  /*782a0*/  STL.64 [R1+0x698], R6 ;  /* 0x0006980601007387 */ /* 0x0001e40000100a00 */
[----:B------:R-:W3:Y:S02]  /*782b0*/  LDL.LU R25, [R1+0x624] ;  /* 0x0006240001197983 */ /* 0x000ee40000300800 */
[----:B------:R-:W2:Y:S01]  /*782c0*/  LDL.LU R26, [R1+0x628] ;  /* 0x00062800011a7983 */ /* 0x000ea20000300800 */
[----:B------:R-:W2:Y:S01]  /*782d0*/  LDL.LU R27, [R1+0x62c] ;  /* 0x00062c00011b7983 */ /* 0x000ea20000300800 */
[----:B0-----:R-:W-:Y:S02]  /*782e0*/  IMAD.MOV.U32 R6, RZ, RZ, R3 ;  /* 0x000000ffff067224 */ /* 0x001fe400078e0003 */
[----:B------:R-:W-:Y:S01]  /*782f0*/  IMAD.MOV.U32 R7, RZ, RZ, R28 ;  /* 0x000000ffff077224 */ /* 0x000fe200078e001c */
[----:B--2---:R-:W-:Y:S01]  /*78300*/  STL.64 [R1+0x58b8], R26 ;  /* 0x0058b81a01007387 */ /* 0x004fe20000100a00 */
[----:B---3--:R-:W-:Y:S02]  /*78310*/  STL.64 [R1+0x58b0], R24 ;  /* 0x0058b01801007387 */ /* 0x008fe40000100a00 */
[----:B------:R-:W2:Y:S02]  /*78320*/  LDL.LU R3, [R1+0x5938] ;  /* 0x0059380001037983 */ /* 0x000ea40000300800 */
[----:B------:R4:W-:Y:S02]  /*78330*/  STL.64 [R1+0x58c0], R6 ;  /* 0x0058c00601007387 */ /* 0x0009e40000100a00 */
[----:B----4-:R-:W-:-:S02]  /*78340*/  IMAD.MOV.U32 R6, RZ, RZ, R17 ;  /* 0x000000ffff067224 */ /* 0x010fc400078e0011 */
[----:B------:R-:W-:-:S05]  /*78350*/  IMAD.MOV.U32 R7, RZ, RZ, R16 ;  /* 0x000000ffff077224 */ /* 0x000fca00078e0010 */
[----:B------:R0:W-:Y:S01]  /*78360*/  STL.64 [R1+0x58d8], R6 ;  /* 0x0058d80601007387 */ /* 0x0001e20000100a00 */
[----:B------:R-:W3:Y:S02]  /*78370*/  LDL.LU R24, [R1+0x630] ;  /* 0x0006300001187983 */ /* 0x000ee40000300800 */
[----:B------:R-:W3:Y:S02]  /*78380*/  LDL.LU R25, [R1+0x634] ;  /* 0x0006340001197983 */ /* 0x000ee40000300800 */
[----:B------:R-:W4:Y:S01]  /*78390*/  LDL.LU R26, [R1+0x638] ;  /* 0x00063800011a7983 */ /* 0x000f220000300800 */
[----:B------:R-:W4:Y:S01]  /*783a0*/  LDL.LU R27, [R1+0x63c] ;  /* 0x00063c00011b7983 */ /* 0x000f220000300800 */
[----:B0-----:R-:W-:Y:S02]  /*783b0*/  IMAD.MOV.U32 R6, RZ, RZ, R13 ;  /* 0x000000ffff067224 */ /* 0x001fe400078e000d */
[----:B------:R-:W-:-:S05]  /*783c0*/  IMAD.MOV.U32 R7, RZ, RZ, R12 ;  /* 0x000000ffff077224 */ /* 0x000fca00078e000c */
[----:B------:R-:W-:Y:S04]  /*783d0*/  STL.64 [R1+0x58f0], R6 ;  /* 0x0058f00601007387 */ /* 0x000fe80000100a00 */
[----:B----4-:R-:W-:Y:S01]  /*783e0*/  STL.64 [R1+0x58d0], R26 ;  /* 0x0058d01a01007387 */ /* 0x010fe20000100a00 */
[----:B---3--:R0:W-:Y:S03]  /*783f0*/  STL.64 [R1+0x58c8], R24 ;  /* 0x0058c81801007387 */ /* 0x0081e60000100a00 */
[----:B0-----:R-:W3:Y:S01]  /*78400*/  LDL.LU R24, [R1+0x640] ;  /* 0x0006400001187983 */ /* 0x001ee20000300800 */
[----:B------:R-:W3:Y:S02]  /*78410*/  LDL.LU R25, [R1+0x644] ;  /* 0x0006440001197983 */ /* 0x000ee40000300800 */
[----:B------:R-:W4:Y:S02]  /*78420*/  LDL.LU R26, [R1+0x648] ;  /* 0x00064800011a7983 */ /* 0x000f240000300800 */
[----:B------:R-:W4:Y:S01]  /*78430*/  LDL.LU R27, [R1+0x64c] ;  /* 0x00064c00011b7983 */ /* 0x000f220000300800 */
[----:B------:R-:W2:Y:S04]  /*78440*/  LDL.64 R6, [R1+0x138] ;  /* 0x0001380001067983 */ /* 0x000ea80000100a00 */
[----:B--2---:R-:W-:Y:S01]  /*78450*/  STL.64 [R1+0x5908], R6 ;  /* 0x0059080601007387 */ /* 0x004fe20000100a00 */
[----:B----4-:R-:W-:Y:S02]  /*78460*/  STL.64 [R1+0x58e8], R26 ;  /* 0x0058e81a01007387 */ /* 0x010fe40000100a00 */
[----:B---3--:R0:W-:Y:S02]  /*78470*/  STL.64 [R1+0x58e0], R24 ;  /* 0x0058e01801007387 */ /* 0x0081e40000100a00 */
[----:B0-----:R-:W2:Y:S01]  /*78480*/  LDL.LU R24, [R1+0x650] ;  /* 0x0006500001187983 */ /* 0x001ea20000300800 */
[----:B------:R-:W2:Y:S02]  /*78490*/  LDL.LU R25, [R1+0x654] ;  /* 0x0006540001197983 */ /* 0x000ea40000300800 */
[----:B------:R-:W3:Y:S02]  /*784a0*/  LDL.LU R26, [R1+0x658] ;  /* 0x00065800011a7983 */ /* 0x000ee40000300800 */
[----:B------:R-:W3:Y:S02]  /*784b0*/  LDL.LU R27, [R1+0x65c] ;  /* 0x00065c00011b7983 */ /* 0x000ee40000300800 */
[----:B------:R-:W-:-:S02]  /*784c0*/  IMAD.MOV.U32 R6, RZ, RZ, R9 ;  /* 0x000000ffff067224 */ /* 0x000fc400078e0009 */
[----:B------:R-:W-:-:S05]  /*784d0*/  IMAD.MOV.U32 R7, RZ, RZ, R8 ;  /* 0x000000ffff077224 */ /* 0x000fca00078e0008 */
[----:B------:R-:W-:Y:S04]  /*784e0*/  STL.64 [R1+0x5920], R6 ;  /* 0x0059200601007387 */ /* 0x000fe80000100a00 */
        /* <DEDUP_REMOVED lines=18> */
[----:B------:R-:W3:Y:S01]  /*78610*/  LDL.64 R10, [R1+0xf8] ;  /* 0x0000f800010a7983 */ /* 0x000ee20000100a00 */
[----:B------:R-:W4:Y:S02]  /*78620*/  LDL.LU R12, [R1+0x470] ;  /* 0x00047000010c7983 */ /* 0x000f240000300800 */
[----:B------:R-:W4:Y:S02]  /*78630*/  LDL.LU R13, [R1+0x474] ;  /* 0x00047400010d7983 */ /* 0x000f240000300800 */
[----:B------:R-:W2:Y:S01]  /*78640*/  LDL.LU R14, [R1+0x478] ;  /* 0x00047800010e7983 */ /* 0x000ea20000300800 */
[----:B------:R-:W2:Y:S04]  /*78650*/  LDL.LU R15, [R1+0x47c] ;  /* 0x00047c00010f7983 */ /* 0x000ea80000300800 */
[----:B--2---:R0:W-:Y:S01]  /*78660*/  STL.64 [R1+0x5858], R14 ;  /* 0x0058580e01007387 */ /* 0x0041e20000100a00 */
[----:B----4-:R1:W-:Y:S03]  /*78670*/  STL.64 [R1+0x5850], R12 ;  /* 0x0058500c01007387 */ /* 0x0103e60000100a00 */
[----:B0-----:R-:W2:Y:S01]  /*78680*/  LDL.64 R14, [R1+0x28] ;  /* 0x00002800010e7983 */ /* 0x001ea20000100a00 */
[----:B------:R-:W-:-:S02]  /*78690*/  IMAD.MOV.U32 R6, RZ, RZ, R3 ;  /* 0x000000ffff067224 */ /* 0x000fc400078e0003 */
[----:B------:R-:W-:Y:S01]  /*786a0*/  IMAD.MOV.U32 R7, RZ, RZ, R0 ;  /* 0x000000ffff077224 */ /* 0x000fe200078e0000 */
[----:B--2---:R0:W-:Y:S01]  /*786b0*/  STL.64 [R1+0x5890], R14 ;  /* 0x0058900e01007387 */ /* 0x0041e20000100a00 */
[----:B-1----:R-:W2:Y:S02]  /*786c0*/  LDL.LU R12, [R1+0x610] ;  /* 0x00061000010c7983 */ /* 0x002ea40000300800 */
[----:B------:R-:W2:Y:S01]  /*786d0*/  LDL.LU R13, [R1+0x614] ;  /* 0x00061400010d7983 */ /* 0x000ea20000300800 */
[----:B0-----:R-:W2:Y:S01]  /*786e0*/  LDL.LU R14, [R1+0x618] ;  /* 0x00061800010e7983 */ /* 0x001ea20000300800 */
[----:B------:R-:W2:Y:S02]  /*786f0*/  LDL.LU R15, [R1+0x61c] ;  /* 0x00061c00010f7983 */ /* 0x000ea40000300800 */
[----:B------:R-:W4:Y:S02]  /*78700*/  LDL.LU R16, [R1+0x460] ;  /* 0x0004600001107983 */ /* 0x000f240000300800 */
[----:B------:R-:W4:Y:S01]  /*78710*/  LDL.LU R17, [R1+0x464] ;  /* 0x0004640001117983 */ /* 0x000f220000300800 */
[----:B------:R-:W2:Y:S01]  /*78720*/  LDL.LU R18, [R1+0x468] ;  /* 0x0004680001127983 */ /* 0x000ea20000300800 */
[----:B------:R-:W2:Y:S01]  /*78730*/  LDL.LU R19, [R1+0x46c] ;  /* 0x00046c0001137983 */ /* 0x000ea20000300800 */
[C---:B------:R-:W-:Y:S02]  /*78740*/  HMMA.16816.F32.BF16 R4, R20.reuse, R6, R24 ;  /* 0x000000061404723c */ /* 0x040fe40000041818 */
[----:B--2---:R-:W-:Y:S01]  /*78750*/  STL.64 [R1+0x5868], R18 ;  /* 0x0058681201007387 */ /* 0x004fe20000100a00 */
[----:B----4-:R0:W-:Y:S03]  /*78760*/  STL.64 [R1+0x5860], R16 ;  /* 0x0058601001007387 */ /* 0x0101e60000100a00 */
[----:B0-----:R-:W2:Y:S01]  /*78770*/  LDL.LU R16, [R1+0x480] ;  /* 0x0004800001107983 */ /* 0x001ea20000300800 */
[----:B------:R-:W2:Y:S02]  /*78780*/  LDL.LU R17, [R1+0x484] ;  /* 0x0004840001117983 */ /* 0x000ea40000300800 */
[----:B------:R-:W2:Y:S02]  /*78790*/  LDL.LU R18, [R1+0x488] ;  /* 0x0004880001127983 */ /* 0x000ea40000300800 */
[----:B------:R-:W2:Y:S01]  /*787a0*/  LDL.LU R19, [R1+0x48c] ;  /* 0x00048c0001137983 */ /* 0x000ea20000300800 */
[----:B------:R-:W4:Y:S01]  /*787b0*/  LDL.LU.64 R26, [R1+0x5930] ;  /* 0x00593000011a7983 */ /* 0x000f220000300a00 */
[----:B------:R-:W4:Y:S10]  /*787c0*/  LDL.LU.64 R24, [R1+0x5928] ;  /* 0x0059280001187983 */ /* 0x000f340000300a00 */
[----:B------:R-:W-:Y:S02]  /*787d0*/  STL.64 [R1+0x680], R4 ;  /* 0x0006800401007387 */ /* 0x000fe40000100a00 */
[----:B------:R0:W-:Y:S02]  /*787e0*/  STL.64 [R1+0x688], R6 ;  /* 0x0006880601007387 */ /* 0x0001e40000100a00 */
        /* <DEDUP_REMOVED lines=37> */
[----:B0-----:R-:W2:Y:S01]  /*78a40*/  LDL.LU.64 R6, [R1+0x58a8] ;  /* 0x0058a80001067983 */ /* 0x001ea20000300a00 */
[----:B---3--:R-:W-:Y:S01]  /*78a50*/  IMAD.MOV.U32 R9, RZ, RZ, R11 ;  /* 0x000000ffff097224 */ /* 0x008fe200078e000b */
[C---:B----4-:R-:W-:Y:S08]  /*78a60*/  HMMA.16816.F32.BF16 R24, R20.reuse, R10, R24 ;  /* 0x0000000a1418723c */ /* 0x050ff00000041818 */
[C---:B--2---:R-:W-:Y:S11]  /*78a70*/  HMMA.16816.F32.BF16 R4, R20.reuse, R6, R12 ;  /* 0x000000061404723c */ /* 0x044ff6000004180c */
[----:B------:R-:W-:Y:S04]  /*78a80*/  @!UPT UIADD3 URZ, URZ, URZ, URZ ;  /* 0x0000003f3f3ff290 */ /* 0x000fe8000fffe03f */
[----:B------:R0:W-:Y:S01]  /*78a90*/  STL.64 [R1+0x620], R24 ;  /* 0x0006201801007387 */ /* 0x0001e20000100a00 */
[----:B------:R1:W-:Y:S02]  /*78aa0*/  STL.64 [R1+0x628], R26 ;  /* 0x0006281a01007387 */ /* 0x0003e40000100a00 */
[----:B0-----:R-:W-:Y:S01]  /*78ab0*/  IMAD.MOV.U32 R24, RZ, RZ, R10 ;  /* 0x000000ffff187224 */ /* 0x001fe200078e000a */
[----:B-1----:R-:W2:Y:S01]  /*78ac0*/  LDL.LU.64 R26, [R1+0x58a0] ;  /* 0x0058a000011a7983 */ /* 0x002ea20000300a00 */
[----:B------:R-:W3:Y:S02]  /*78ad0*/  LDL.LU.64 R10, [R1+0x5898] ;  /* 0x00589800010a7983 */ /* 0x000ee40000300a00 */
[----:B------:R-:W4:Y:S01]  /*78ae0*/  LDL.LU.64 R14, [R1+0x5890] ;  /* 0x00589000010e7983 */ /* 0x000f220000300a00 */
[----:B------:R-:W-:Y:S01]  /*78af0*/  STL.64 [R1+0x610], R4 ;  /* 0x0006100401007387 */ /* 0x000fe20000100a00 */
[----:B------:R0:W-:Y:S03]  /*78b00*/  STL.64 [R1+0x618], R6 ;  /* 0x0006180601007387 */ /* 0x0001e60000100a00 */
[----:B0-----:R-:W2:Y:S01]  /*78b10*/  LDL.LU.64 R6, [R1+0x5888] ;  /* 0x0058880001067983 */ /* 0x001ea20000300a00 */
[----:B------:R-:W2:Y:S02]  /*78b20*/  LDL.LU.64 R4, [R1+0x5880] ;  /* 0x0058800001047983 */ /* 0x000ea40000300a00 */
[----:B--2---:R-:W-:Y:S01]  /*78b30*/  HMMA.16816.F32.BF16 R20, R20, R26, R4 ;  /* 0x0000001a1414723c */ /* 0x004fe20000041804 */
[----:B------:R-:W2:Y:S01]  /*78b40*/  LDL.LU.64 R6, [R1+0x5878] ;  /* 0x0058780001067983 */ /* 0x000ea20000300a00 */
[----:B------:R-:W2:Y:S02]  /*78b50*/  LDL.LU.64 R4, [R1+0x5870] ;  /* 0x0058700001047983 */ /* 0x000ea40000300a00 */
[----:B----4-:R-:W-:-:S02]  /*78b60*/  IMAD.MOV.U32 R8, RZ, RZ, R14 ;  /* 0x000000ffff087224 */ /* 0x010fc400078e000e */
[----:B------:R-:W-:Y:S11]  /*78b70*/  IMAD.MOV.U32 R3, RZ, RZ, R15 ;  /* 0x000000ffff037224 */ /* 0x000ff600078e000f */
[----:B------:R-:W-:Y:S06]  /*78b80*/  @!UPT UIADD3 URZ, URZ, URZ, URZ ;  /* 0x0000003f3f3ff290 */ /* 0x000fec000fffe03f */
[----:B------:R0:W-:Y:S01]  /*78b90*/  STL.64 [R1+0x240], R20 ;  /* 0x0002401401007387 */ /* 0x0001e20000100a00 */
[----:B------:R1:W-:Y:S03]  /*78ba0*/  STL.64 [R1+0x248], R22 ;  /* 0x0002481601007387 */ /* 0x0003e60000100a00 */
[----:B0-----:R-:W4:Y:S01]  /*78bb0*/  LDL.LU R20, [R1+0x450] ;  /* 0x0004500001147983 */ /* 0x001f220000300800 */
[----:B------:R-:W4:Y:S02]  /*78bc0*/  LDL.LU R21, [R1+0x454] ;  /* 0x0004540001157983 */ /* 0x000f240000300800 */
[----:B-1----:R-:W4:Y:S02]  /*78bd0*/  LDL.LU R22, [R1+0x458] ;  /* 0x0004580001167983 */ /* 0x002f240000300800 */
[----:B------:R-:W4:Y:S01]  /*78be0*/  LDL.LU R23, [R1+0x45c] ;  /* 0x00045c0001177983 */ /* 0x000f220000300800 */
[----:B------:R0:W-:Y:S01]  /*78bf0*/  STL.64 [R1+0x57a0], R26 ;  /* 0x0057a01a01007387 */ /* 0x0001e20000100a00 */
[----:B------:R-:W-:Y:S03]  /*78c00*/  STL [R1+0x5828], R24 ;  /* 0x0058281801007387 */ /* 0x000fe60000100800 */
        /* <DEDUP_REMOVED lines=8> */
[----:B------:R-:W2:Y:S02]  /*78c90*/  LDL.LU.64 R14, [R1+0x5858] ;  /* 0x00585800010e7983 */ /* 0x000ea40000300a00 */
[----:B------:R-:W2:Y:S01]  /*78ca0*/  LDL.LU.64 R12, [R1+0x5850] ;  /* 0x00585000010c7983 */ /* 0x000ea20000300a00 */
[----:B---3--:R0:W-:Y:S01]  /*78cb0*/  STL.64 [R1+0x5838], R10 ;  /* 0x0058380a01007387 */ /* 0x0081e20000100a00 */
[----:B------:R2:W-:Y:S03]  /*78cc0*/  STL.64 [R1+0x5830], R8 ;  /* 0x0058300801007387 */ /* 0x0005e60000100a00 */
[----:B0-----:R-:W2:Y:S01]  /*78cd0*/  LDL R10, [R1+0x18] ;  /* 0x00001800010a7983 */ /* 0x001ea20000100800 */
[----:B------:R-:W-:Y:S01]  /*78ce0*/  IMAD.MOV.U32 R11, RZ, RZ, R2 ;  /* 0x000000ffff0b7224 */ /* 0x000fe200078e0002 */
[C---:B----4-:R-:W-:Y:S08]  /*78cf0*/  HMMA.16816.F32.BF16 R16, R4.reuse, R26, R16 ;  /* 0x0000001a0410723c */ /* 0x050ff00000041810 */
[C---:B--2---:R-:W-:Y:S01]  /*78d00*/  HMMA.16816.F32.BF16 R8, R4.reuse, R10, R12 ;  /* 0x0000000a0408723c */ /* 0x044fe2000004180c */
[----:B------:R-:W2:Y:S11]  /*78d10*/  LDL.LU.64 R14, [R1+0x5848] ;  /* 0x00584800010e7983 */ /* 0x000eb60000300a00 */
[----:B------:R-:W-:Y:S11]  /*78d20*/  @!UPT UIADD3 URZ, URZ, URZ, URZ ;  /* 0x0000003f3f3ff290 */ /* 0x000ff6000fffe03f */
[----:B------:R0:W-:Y:S01]  /*78d30*/  STL.64 [R1+0x470], R8 ;  /* 0x0004700801007387 */ /* 0x0001e20000100a00 */
[----:B------:R1:W-:Y:S03]  /*78d40*/  STL.64 [R1+0x478], R10 ;  /* 0x0004780a01007387 */ /* 0x0003e60000100a00 */
[----:B0-----:R-:W2:Y:S01]  /*78d50*/  LDL.LU R8, [R1+0x440] ;  /* 0x0004400001087983 */ /* 0x001ea20000300800 */
[----:B------:R-:W2:Y:S02]  /*78d60*/  LDL.LU R9, [R1+0x444] ;  /* 0x0004440001097983 */ /* 0x000ea40000300800 */
[----:B-1----:R-:W2:Y:S02]  /*78d70*/  LDL.LU R10, [R1+0x448] ;  /* 0x00044800010a7983 */ /* 0x002ea40000300800 */
[----:B------:R-:W2:Y:S01]  /*78d80*/  LDL.LU R11, [R1+0x44c] ;  /* 0x00044c00010b7983 */ /* 0x000ea20000300800 */
[----:B------:R-:W-:Y:S01]  /*78d90*/  STL.64 [R1+0x460], R16 ;  /* 0x0004601001007387 */ /* 0x000fe20000100a00 */
[----:B------:R0:W-:Y:S03]  /*78da0*/  STL.64 [R1+0x468], R18 ;  /* 0x0004681201007387 */ /* 0x0001e60000100a00 */
[----:B0-----:R-:W3:Y:S02]  /*78db0*/  LDL.LU.64 R18, [R1+0x5840] ;  /* 0x0058400001127983 */ /* 0x001ee40000300a00 */
[----:B---3--:R-:W-:Y:S02]  /*78dc0*/  HMMA.16816.F32.BF16 R20, R4, R18, R20 ;  /* 0x000000120414723c */ /* 0x008fe40000041814 */
[----:B------:R0:W-:Y:S01]  /*78dd0*/  STL.64 [R1+0x57d8], R18 ;  /* 0x0057d81201007387 */ /* 0x0001e20000100a00 */
[----:B------:R-:W3:Y:S11]  /*78de0*/  LDL.LU R16, [R1+0x760] ;  /* 0x0007600001107983 */ /* 0x000ef60000300800 */
[----:B------:R-:W-:Y:S09]  /*78df0*/  @!UPT UIADD3 URZ, URZ, URZ, URZ ;  /* 0x0000003f3f3ff290 */ /* 0x000ff2000fffe03f */
[----:B------:R1:W-:Y:S01]  /*78e00*/  STL.64 [R1+0x450], R20 ;  /* 0x0004501401007387 */ /* 0x0003e20000100a00 */
[----:B------:R4:W-:Y:S02]  /*78e10*/  STL.64 [R1+0x458], R22 ;  /* 0x0004581601007387 */ /* 0x0009e40000100a00 */
[----:B------:R-:W3:Y:S02]  /*78e20*/  LDL.LU R17, [R1+0x764] ;  /* 0x0007640001117983 */ /* 0x000ee40000300800 */
[----:B0-----:R-:W2:Y:S01]  /*78e30*/  LDL.LU R18, [R1+0x768] ;  /* 0x0007680001127983 */ /* 0x001ea20000300800 */
[----:B------:R-:W2:Y:S01]  /*78e40*/  LDL.LU R19, [R1+0x76c] ;  /* 0x00076c0001137983 */ /* 0x000ea20000300800 */
[----:B------:R-:W-:-:S03]  /*78e50*/  IMAD.MOV.U32 R13, RZ, RZ, R26 ;  /* 0x000000ffff0d7224 */ /* 0x000fc600078e001a */
[----:B-1----:R-:W3:Y:S01]  /*78e60*/  LDL.LU R20, [R1+0x430] ;  /* 0x0004300001147983 */ /* 0x002ee20000300800 */
[----:B------:R-:W3:Y:S02]  /*78e70*/  LDL.LU R21, [R1+0x434] ;  /* 0x0004340001157983 */ /* 0x000ee40000300800 */
[----:B----4-:R-:W4:Y:S02]  /*78e80*/  LDL.LU R22, [R1+0x438] ;  /* 0x0004380001167983 */ /* 0x010f240000300800 */
[----:B------:R-:W4:Y:S01]  /*78e90*/  LDL.LU R23, [R1+0x43c] ;  /* 0x00043c0001177983 */ /* 0x000f220000300800 */
[----:B------:R-:W4:Y:S01]  /*78ea0*/  LDL R2, [R1+0x22bc] ;  /* 0x0022bc0001027983 */ /* 0x000f220000100800 */
[----:B------:R-:W4:Y:S02]  /*78eb0*/  LDL.LU R24, [R1+0x7a0] ;  /* 0x0007a00001187983 */ /* 0x000f240000300800 */
[----:B------:R-:W4:Y:S02]  /*78ec0*/  LDL.LU R25, [R1+0x7a4] ;  /* 0x0007a40001197983 */ /* 0x000f240000300800 */
[----:B------:R-:W-:Y:S01]  /*78ed0*/  IMAD.MOV.U32 R12, RZ, RZ, R27 ;  /* 0x000000ffff0c7224 */ /* 0x000fe200078e001b */
[----:B------:R-:W4:Y:S01]  /*78ee0*/  LDL.LU R26, [R1+0x7a8] ;  /* 0x0007a800011a7983 */ /* 0x000f220000300800 */
[----:B------:R-:W4:Y:S03]  /*78ef0*/  LDL.LU R27, [R1+0x7ac] ;  /* 0x0007ac00011b7983 */ /* 0x000f260000300800 */
[----:B--2---:R0:W-:Y:S01]  /*78f00*/  STL.64 [R1+0x57e8], R18 ;  /* 0x0057e81201007387 */ /* 0x0041e20000100a00 */
[----:B---3--:R1:W-:Y:S02]  /*78f10*/  STL.64 [R1+0x57e0], R16 ;  /* 0x0057e01001007387 */ /* 0x0083e40000100a00 */
[----:B0-----:R-:W-:-:S02]  /*78f20*/  IMAD.MOV.U32 R18, RZ, RZ, R28 ;  /* 0x000000ffff127224 */ /* 0x001fc400078e001c */
[----:B------:R-:W-:-:S05]  /*78f30*/  IMAD.MOV.U32 R19, RZ, RZ, R0 ;  /* 0x000000ffff137224 */ /* 0x000fca00078e0000 */
[----:B------:R0:W-:Y:S01]  /*78f40*/  STL.64 [R1+0x57f8], R18 ;  /* 0x0057f81201007387 */ /* 0x0001e20000100a00 */
[----:B-1----:R-:W2:Y:S02]  /*78f50*/  LDL.LU R16, [R1+0x780] ;  /* 0x0007800001107983 */ /* 0x002ea40000300800 */
[----:B------:R-:W2:Y:S01]  /*78f60*/  LDL.LU R17, [R1+0x784] ;  /* 0x0007840001117983 */ /* 0x000ea20000300800 */
[----:B0-----:R-:W3:Y:S01]  /*78f70*/  LDL.LU R18, [R1+0x788] ;  /* 0x0007880001127983 */ /* 0x001ee20000300800 */
[----:B------:R-:W3:Y:S01]  /*78f80*/  LDL.LU R19, [R1+0x78c] ;  /* 0x00078c0001137983 */ /* 0x000ee20000300800 */
[C---:B------:R-:W-:Y:S02]  /*78f90*/  HMMA.16816.F32.BF16 R8, R4.reuse, R14, R8 ;  /* 0x0000000e0408723c */ /* 0x040fe40000041808 */
[----:B---3--:R0:W-:Y:S01]  /*78fa0*/  STL.64 [R1+0x5808], R18 ;  /* 0x0058081201007387 */ /* 0x0081e20000100a00 */
[----:B--2---:R-:W-:Y:S03]  /*78fb0*/  STL.64 [R1+0x5800], R16 ;  /* 0x0058001001007387 */ /* 0x004fe60000100a00 */
[----:B0-----:R-:W2:Y:S04]  /*78fc0*/  LDL.64 R18, [R1+0x158] ;  /* 0x0001580001127983 */ /* 0x001ea80000100a00 */
[----:B--2---:R0:W-:Y:S04]  /*78fd0*/  STL.64 [R1+0x5820], R18 ;  /* 0x0058201201007387 */ /* 0x0041e80000100a00 */
[----:B0-----:R-:W2:Y:S09]  /*78fe0*/  LDL.64 R18, [R1+0x38] ;  /* 0x0000380001127983 */ /* 0x001eb20000100a00 */
[----:B------:R-:W-:Y:S02]  /*78ff0*/  STL.64 [R1+0x440], R8 ;  /* 0x0004400801007387 */ /* 0x000fe40000100a00 */
[----:B------:R0:W-:Y:S02]  /*79000*/  STL.64 [R1+0x448], R10 ;  /* 0x0004480a01007387 */ /* 0x0001e40000100a00 */
[----:B0-----:R-:W4:Y:S01]  /*79010*/  LDL.LU.64 R10, [R1+0x5838] ;  /* 0x00583800010a7983 */ /* 0x001f220000300a00 */
[----:B------:R-:W3:Y:S02]  /*79020*/  LDL.LU.64 R8, [R1+0x5830] ;  /* 0x0058300001087983 */ /* 0x000ee40000300a00 */
[----:B------:R-:W-:Y:S02]  /*79030*/  STL.64 [R1+0x57a8], R14 ;  /* 0x0057a80e01007387 */ /* 0x000fe40000100a00 */
[----:B------:R0:W-:Y:S02]  /*79040*/  STL.64 [R1+0x57f0], R12 ;  /* 0x0057f00c01007387 */ /* 0x0001e40000100a00 */
[----:B0-----:R-:W2:Y:S01]  /*79050*/  LDL.LU R12, [R1+0x770] ;  /* 0x00077000010c7983 */ /* 0x001ea20000300800 */
[----:B------:R-:W2:Y:S02]  /*79060*/  LDL.LU R13, [R1+0x774] ;  /* 0x00077400010d7983 */ /* 0x000ea40000300800 */
[----:B------:R-:W2:Y:S02]  /*79070*/  LDL.LU R14, [R1+0x778] ;  /* 0x00077800010e7983 */ /* 0x000ea40000300800 */
[----:B------:R-:W2:Y:S01]  /*79080*/  LDL.LU R15, [R1+0x77c] ;  /* 0x00077c00010f7983 */ /* 0x000ea20000300800 */
[C---:B----4-:R-:W-:Y:S01]  /*79090*/  HMMA.16816.F32.BF16 R20, R4.reuse, R10, R20 ;  /* 0x0000000a0414723c */ /* 0x050fe20000041814 */
        /* <DEDUP_REMOVED lines=8> */
[----:B------:R-:W-:Y:S02]  /*79120*/  STL.64 [R1+0x438], R22 ;  /* 0x0004381601007387 */ /* 0x000fe40000100a00 */
[----:B------:R-:W0:Y:S01]  /*79130*/  LDSM.16.MT88.4 R20, [R2+0x23000] ;  /* 0x023000000214783b */ /* 0x000e220000004200 */
[C---:B------:R-:W-:Y:S01]  /*79140*/  HMMA.16816.F32.BF16 R24, R4.reuse, R18, R24 ;  /* 0x000000120418723c */ /* 0x040fe20000041818 */
[----:B0-----:R0:W-:Y:S02]  /*79150*/  STL.64 [R1+0x5658], R22 ;  /* 0x0056581601007387 */ /* 0x0011e40000100a00 */
[----:B------:R-:W-:Y:S02]  /*79160*/  STL.64 [R1+0x5650], R20 ;  /* 0x0056501401007387 */ /* 0x000fe40000100a00 */
[----:B0-----:R-:W4:Y:S11]  /*79170*/  LDL.64 R22, [R1+0x148] ;  /* 0x0001480001167983 */ /* 0x001f360000100a00 */
[----:B------:R-:W-:Y:S07]  /*79180*/  @!UPT UIADD3 URZ, URZ, URZ, URZ ;  /* 0x0000003f3f3ff290 */ /* 0x000fee000fffe03f */
[----:B------:R0:W-:Y:S02]  /*79190*/  STL.64 [R1+0x7a0], R24 ;  /* 0x0007a01801007387 */ /* 0x0001e40000100a00 */
[----:B------:R1:W-:Y:S01]  /*791a0*/  STL.64 [R1+0x7a8], R26 ;  /* 0x0007a81a01007387 */ /* 0x0003e20000100a00 */
[----:B0-----:R-:W2:Y:S01]  /*791b0*/  LDL.LU R24, [R1+0x5828] ;  /* 0x0058280001187983 */ /* 0x001ea20000300800 */
        /* <DEDUP_REMOVED lines=19> */
[----:B------:R0:W-:Y:S03]  /*792f0*/  STL.64 [R1+0x56e8], R22 ;  /* 0x0056e81601007387 */ /* 0x0001e60000100a00 */
[----:B0-----:R-:W4:Y:S01]  /*79300*/  LDL.64 R22, [R1+0x128] ;  /* 0x0001280001167983 */ /* 0x001f220000100a00 */
[C---:B--2---:R-:W-:Y:S03]  /*79310*/  HMMA.16816.F32.BF16 R16, R4.reuse, R18, R12 ;  /* 0x000000120410723c */ /* 0x044fe6000004180c */
[----:B------:R-:W2:Y:S11]  /*79320*/  LDL.LU.64 R12, [R1+0x57f0] ;  /* 0x0057f000010c7983 */ /* 0x000eb60000300a00 */
[----:B------:R-:W-:Y:S09]  /*79330*/  @!UPT UIADD3 URZ, URZ, URZ, URZ ;  /* 0x0000003f3f3ff290 */ /* 0x000ff2000fffe03f */
[----:B------:R-:W-:Y:S01]  /*79340*/  STL.64 [R1+0x770], R16 ;  /* 0x0007701001007387 */ /* 0x000fe20000100a00 */
[----:B------:R0:W-:Y:S03]  /*79350*/  STL.64 [R1+0x778], R18 ;  /* 0x0007781201007387 */ /* 0x0001e60000100a00 */
[----:B0-----:R-:W4:Y:S01]  /*79360*/  LDL.LU.64 R18, [R1+0x57e8] ;  /* 0x0057e80001127983 */ /* 0x001f220000300a00 */
[----:B------:R-:W4:Y:S02]  /*79370*/  LDL.LU.64 R16, [R1+0x57e0] ;  /* 0x0057e00001107983 */ /* 0x000f240000300a00 */
[----:B----4-:R-:W-:Y:S11]  /*79380*/  HMMA.16816.F32.BF16 R16, R4, R22, R16 ;  /* 0x000000160410723c */ /* 0x010ff60000041810 */
[----:B------:R-:W-:Y:S11]  /*79390*/  @!UPT UIADD3 URZ, URZ, URZ, URZ ;  /* 0x0000003f3f3ff290 */ /* 0x000ff6000fffe03f */
[----:B------:R-:W-:Y:S01]  /*793a0*/  @!UPT UIADD3 URZ, URZ, URZ, URZ ;  /* 0x0000003f3f3ff290 */ /* 0x000fe2000fffe03f */
[----:B------:R-:W-:Y:S01]  /*793b0*/  STL.64 [R1+0x760], R16 ;  /* 0x0007601001007387 */ /* 0x000fe20000100a00 */
[----:B------:R0:W-:Y:S03]  /*793c0*/  STL.64 [R1+0x768], R18 ;  /* 0x0007681201007387 */ /* 0x0001e60000100a00 */
[----:B0-----:R-:W4:Y:S01]  /*793d0*/  LDL.LU.64 R18, [R1+0x57d8] ;  /* 0x0057d80001127983 */ /* 0x001f220000300a00 */
[----:B------:R-:W2:Y:S02]  /*793e0*/  LDL.LU R20, [R1+0x1c0] ;  /* 0x0001c00001147983 */ /* 0x000ea40000300800 */
[----:B------:R-:W-:Y:S02]  /*793f0*/  IMAD.MOV.U32 R17, RZ, RZ, R22 ;  /* 0x000000ffff117224 */ /* 0x000fe400078e0016 */
[----:B------:R-:W2:Y:S02]  /*79400*/  LDL.LU R21, [R1+0x1c4] ;  /* 0x0001c40001157983 */ /* 0x000ea40000300800 */
[----:B------:R-:W-:Y:S01]  /*79410*/  IMAD.MOV.U32 R16, RZ, RZ, R23 ;  /* 0x000000ffff107224 */ /* 0x000fe200078e0017 */
[----:B------:R-:W2:Y:S01]  /*79420*/  LDL.LU R22, [R1+0x1c8] ;  /* 0x0001c80001167983 */ /* 0x000ea20000300800 */
[----:B------:R-:W2:Y:S02]  /*79430*/  LDL.LU R23, [R1+0x1cc] ;  /* 0x0001cc0001177983 */ /* 0x000ea40000300800 */
[----:B------:R-:W3:Y:S01]  /*79440*/  LDL.64 R14, [R1+0x118] ;  /* 0x00011800010e7983 */ /* 0x000ee20000100a00 */
[----:B--2---:R0:W-:Y:S01]  /*79450*/  STL.64 [R1+0x56f8], R22 ;  /* 0x0056f81601007387 */ /* 0x0041e20000100a00 */
[----:B------:R1:W-:Y:S02]  /*79460*/  STL.64 [R1+0x56f0], R20 ;  /* 0x0056f01401007387 */ /* 0x0003e40000100a00 */
[----:B0-----:R-:W-:-:S02]  /*79470*/  IMAD.MOV.U32 R22, RZ, RZ, R26 ;  /* 0x000000ffff167224 */ /* 0x001fc400078e001a */
[----:B------:R-:W-:-:S05]  /*79480*/  IMAD.MOV.U32 R23, RZ, RZ, R25 ;  /* 0x000000ffff177224 */ /* 0x000fca00078e0019 */
[----:B------:R0:W-:Y:S01]  /*79490*/  STL.64 [R1+0x5710], R22 ;  /* 0x0057101601007387 */ /* 0x0001e20000100a00 */
[----:B-1----:R-:W2:Y:S02]  /*794a0*/  LDL.LU R20, [R1+0x1e0] ;  /* 0x0001e00001147983 */ /* 0x002ea40000300800 */
[----:B------:R-:W2:Y:S01]  /*794b0*/  LDL.LU R21, [R1+0x1e4] ;  /* 0x0001e40001157983 */ /* 0x000ea20000300800 */
[----:B0-----:R-:W2:Y:S01]  /*794c0*/  LDL.LU R22, [R1+0x1e8] ;  /* 0x0001e80001167983 */ /* 0x001ea20000300800 */
[----:B------:R-:W2:Y:S03]  /*794d0*/  LDL.LU R23, [R1+0x1ec] ;  /* 0x0001ec0001177983 */ /* 0x000ea60000300800 */
[----:B--2---:R-:W-:Y:S01]  /*794e0*/  STL.64 [R1+0x5720], R22 ;  /* 0x0057201601007387 */ /* 0x004fe20000100a00 */
        /* <DEDUP_REMOVED lines=10> */
[----:B------:R-:W2:Y:S02]  /*79590*/  LDL.LU R23, [R1+0x20c] ;  /* 0x00020c0001177983 */ /* 0x000ea40000300800 */
[----:B--2---:R0:W-:Y:S01]  /*795a0*/  STL.64 [R1+0x5740], R22 ;  /* 0x0057401601007387 */ /* 0x0041e20000100a00 */
[----:B------:R-:W-:Y:S02]  /*795b0*/  STL.64 [R1+0x5738], R20 ;  /* 0x0057381401007387 */ /* 0x000fe40000100a00 */
[----:B0-----:R-:W-:-:S02]  /*795c0*/  IMAD.MOV.U32 R22, RZ, RZ, R13 ;  /* 0x000000ffff167224 */ /* 0x001fc400078e000d */
[----:B------:R-:W-:-:S05]  /*795d0*/  IMAD.MOV.U32 R23, RZ, RZ, R12 ;  /* 0x000000ffff177224 */ /* 0x000fca00078e000c */
[----:B------:R0:W-:Y:S04]  /*795e0*/  STL.64 [R1+0x5758], R22 ;  /* 0x0057581601007387 */ /* 0x0001e80000100a00 */
[----:B0-----:R-:W2:Y:S04]  /*795f0*/  LDL.64 R22, [R1+0x18] ;  /* 0x0000180001167983 */ /* 0x001ea80000100a00 */
[----:B--2---:R0:W-:Y:S01]  /*79600*/  STL.64 [R1+0x5770], R22 ;  /* 0x0057701601007387 */ /* 0x0041e20000100a00 */
[----:B------:R-:W2:Y:S02]  /*79610*/  LDL.LU R20, [R1+0x750] ;  /* 0x0007500001147983 */ /* 0x000ea40000300800 */
[----:B------:R-:W2:Y:S01]  /*79620*/  LDL.LU R21, [R1+0x754] ;  /* 0x0007540001157983 */ /* 0x000ea20000300800 */
[----:B0-----:R-:W2:Y:S01]  /*79630*/  LDL.LU R22, [R1+0x758] ;  /* 0x0007580001167983 */ /* 0x001ea20000300800 */
[----:B------:R-:W2:Y:S02]  /*79640*/  LDL.LU R23, [R1+0x75c] ;  /* 0x00075c0001177983 */ /* 0x000ea40000300800 */
[----:B------:R-:W-:Y:S02]  /*79650*/  STL [R1+0x56e4], R16 ;  /* 0x0056e41001007387 */ /* 0x000fe40000100800 */
[----:B------:R-:W-:Y:S01]  /*79660*/  STL [R1+0x56e0], R17 ;  /* 0x0056e01101007387 */ /* 0x000fe20000100800 */
[----:B----4-:R2:W-:Y:S01]  /*79670*/  STL.64 [R1+0x57d0], R18 ;  /* 0x0057d01201007387 */ /* 0x0105e20000100a00 */
[----:B------:R-:W4:Y:S02]  /*79680*/  LDL.LU R12, [R1+0x720] ;  /* 0x00072000010c7983 */ /* 0x000f240000300800 */
[----:B---3--:R-:W-:Y:S01]  /*79690*/  IMAD.MOV.U32 R28, RZ, RZ, R15 ;  /* 0x000000ffff1c7224 */ /* 0x008fe200078e000f */
[----:B--2---:R-:W-:Y:S11]  /*796a0*/  HMMA.16816.F32.BF16 R16, R4, R14, R20 ;  /* 0x0000000e0410723c */ /* 0x004ff60000041814 */
[----:B------:R-:W-:Y:S11]  /*796b0*/  @!UPT UIADD3 URZ, URZ, URZ, URZ ;  /* 0x0000003f3f3ff290 */ /* 0x000ff6000fffe03f */
[----:B------:R-:W-:Y:S01]  /*796c0*/  @!UPT UIADD3 URZ, URZ, URZ, URZ ;  /* 0x0000003f3f3ff290 */ /* 0x000fe2000fffe03f */
[----:B------:R0:W-:Y:S01]  /*796d0*/  STL.64 [R1+0x750], R16 ;  /* 0x0007501001007387 */ /* 0x0001e20000100a00 */
[----:B------:R1:W-:Y:S02]  /*796e0*/  STL.64 [R1+0x758], R18 ;  /* 0x0007581201007387 */ /* 0x0003e40000100a00 */
[----:B------:R-:W4:Y:S02]  /*796f0*/  LDL.LU R13, [R1+0x724] ;  /* 0x00072400010d7983 */ /* 0x000f240000300800 */
[----:B------:R-:W2:Y:S01]  /*79700*/  LDL.LU R14, [R1+0x728] ;  /* 0x00072800010e7983 */ /* 0x000ea20000300800 */
[----:B------:R-:W2:Y:S04]  /*79710*/  LDL.LU R15, [R1+0x72c] ;  /* 0x00072c00010f7983 */ /* 0x000ea80000300800 */
[----:B--2---:R2:W-:Y:S01]  /*79720*/  STL.64 [R1+0x57b8], R14 ;  /* 0x0057b80e01007387 */ /* 0x0045e20000100a00 */
[----:B----4-:R-:W-:Y:S02]  /*79730*/  STL.64 [R1+0x57b0], R12 ;  /* 0x0057b00c01007387 */ /* 0x010fe40000100a00 */
[----:B0-----:R-:W3:Y:S02]  /*79740*/  LDL.LU R16, [R1+0x740] ;  /* 0x0007400001107983 */ /* 0x001ee40000300800 */
[----:B------:R-:W3:Y:S01]  /*79750*/  LDL.LU R17, [R1+0x744] ;  /* 0x0007440001117983 */ /* 0x000ee20000300800 */
[----:B-1----:R-:W3:Y:S01]  /*79760*/  LDL.LU R18, [R1+0x748] ;  /* 0x0007480001127983 */ /* 0x002ee20000300800 */
[----:B------:R-:W3:Y:S02]  /*79770*/  LDL.LU R19, [R1+0x74c] ;  /* 0x00074c0001137983 */ /* 0x000ee40000300800 */
[----:B--2---:R-:W-:-:S02]  /*79780*/  IMAD.MOV.U32 R14, RZ, RZ, R24 ;  /* 0x000000ffff0e7224 */ /* 0x004fc400078e0018 */
[----:B------:R-:W-:-:S05]  /*79790*/  IMAD.MOV.U32 R15, RZ, RZ, R9 ;  /* 0x000000ffff0f7224 */ /* 0x000fca00078e0009 */
[----:B------:R0:W-:Y:S01]  /*797a0*/  STL.64 [R1+0x57c8], R14 ;  /* 0x0057c80e01007387 */ /* 0x0001e20000100a00 */
[----:B------:R-:W2:Y:S02]  /*797b0*/  LDL.64 R26, [R1+0xe8] ;  /* 0x0000e800011a7983 */ /* 0x000ea40000100a00 */
[----:B------:R-:W-:Y:S02]  /*797c0*/  IMAD.MOV.U32 R22, RZ, RZ, R8 ;  /* 0x000000ffff167224 */ /* 0x000fe400078e0008 */
[----:B------:R-:W-:Y:S01]  /*797d0*/  IMAD.MOV.U32 R23, RZ, RZ, R3 ;  /* 0x000000ffff177224 */ /* 0x000fe200078e0003 */
[----:B0-----:R-:W3:Y:S04]  /*797e0*/  LDL.64 R14, [R1+0x108] ;  /* 0x00010800010e7983 */ /* 0x001ee80000100a00 */
[----:B--2---:R0:W-:Y:S01]  /*797f0*/  STL.64 [R1+0x57c0], R26 ;  /* 0x0057c01a01007387 */ /* 0x0041e20000100a00 */
[----:B------:R-:W2:Y:S02]  /*79800*/  LDL.LU R24, [R1+0x730] ;  /* 0x0007300001187983 */ /* 0x000ea40000300800 */
[----:B------:R-:W2:Y:S01]  /*79810*/  LDL.LU R25, [R1+0x734] ;  /* 0x0007340001197983 */ /* 0x000ea20000300800 */
[----:B0-----:R-:W2:Y:S01]  /*79820*/  LDL.LU R26, [R1+0x738] ;  /* 0x00073800011a7983 */ /* 0x001ea20000300800 */
[----:B------:R-:W2:Y:S02]  /*79830*/  LDL.LU R27, [R1+0x73c] ;  /* 0x00073c00011b7983 */ /* 0x000ea40000300800 */
[----:B------:R0:W-:Y:S02]  /*79840*/  STL.64 [R1+0x5798], R22 ;  /* 0x0057981601007387 */ /* 0x0001e40000100a00 */
[----:B------:R-:W4:Y:S01]  /*79850*/  LDL.LU R20, [R1+0x420] ;  /* 0x0004200001147983 */ /* 0x000f220000300800 */
[----:B------:R-:W4:Y:S04]  /*79860*/  LDL.LU R21, [R1+0x424] ;  /* 0x0004240001157983 */ /* 0x000f280000300800 */
[----:B0-----:R-:W4:Y:S01]  /*79870*/  LDL.LU R22, [R1+0x428] ;  /* 0x0004280001167983 */ /* 0x001f220000300800 */
[----:B------:R-:W4:Y:S02]  /*79880*/  LDL.LU R23, [R1+0x42c] ;  /* 0x00042c0001177983 */ /* 0x000f240000300800 */
[----:B------:R-:W2:Y:S02]  /*79890*/  LDL R8, [R1+0x22b8] ;  /* 0x0022b80001087983 */ /* 0x000ea40000100800 */
[----:B------:R-:W-:Y:S01]  /*798a0*/  STL.64 [R1+0x5750], R10 ;  /* 0x0057500a01007387 */ /* 0x000fe20000100a00 */
[----:B--2---:R0:W-:Y:S04]  /*798b0*/  STL [R1+0x5748], R8 ;  /* 0x0057480801007387 */ /* 0x0041e80000100800 */
[----:B0-----:R-:W2:Y:S01]  /*798c0*/  LDL.LU R8, [R1+0x210] ;  /* 0x0002100001087983 */ /* 0x001ea20000300800 */
[----:B------:R-:W2:Y:S02]  /*798d0*/  LDL.LU R9, [R1+0x214] ;  /* 0x0002140001097983 */ /* 0x000ea40000300800 */
[----:B------:R-:W2:Y:S02]  /*798e0*/  LDL.LU R10, [R1+0x218] ;  /* 0x00021800010a7983 */ /* 0x000ea40000300800 */
[----:B------:R-:W2:Y:S01]  /*798f0*/  LDL.LU R11, [R1+0x21c] ;  /* 0x00021c00010b7983 */ /* 0x000ea20000300800 */
[----:B---3--:R-:W-:Y:S01]  /*79900*/  HMMA.16816.F32.BF16 R16, R4, R14, R16 ;  /* 0x0000000e0410723c */ /* 0x008fe20000041810 */
[----:B--2---:R-:W-:Y:S01]  /*79910*/  STL.64 [R1+0x5768], R10 ;  /* 0x0057680a01007387 */ /* 0x004fe20000100a00 */
[----:B------:R0:W-:Y:S03]  /*79920*/  STL.64 [R1+0x5760], R8 ;  /* 0x0057600801007387 */ /* 0x0001e60000100a00 */
        /* <DEDUP_REMOVED lines=10> */
[----:B------:R0:W-:Y:S01]  /*799d0*/  STL.64 [R1+0x740], R16 ;  /* 0x0007401001007387 */ /* 0x0001e20000100a00 */
[----:B------:R1:W-:Y:S02]  /*799e0*/  STL.64 [R1+0x748], R18 ;  /* 0x0007481201007387 */ /* 0x0003e40000100a00 */
[----:B0-----:R-:W-:Y:S01]  /*799f0*/  IMAD.MOV.U32 R16, RZ, RZ, R14 ;  /* 0x000000ffff107224 */ /* 0x001fe200078e000e */
[----:B-1----:R-:W3:Y:S01]  /*79a00*/  LDL.LU.64 R18, [R1+0x57d0] ;  /* 0x0057d00001127983 */ /* 0x002ee20000300a00 */
[----:B------:R-:W-:-:S02]  /*79a10*/  IMAD.MOV.U32 R17, RZ, RZ, R15 ;  /* 0x000000ffff117224 */ /* 0x000fc400078e000f */
        /* <DEDUP_REMOVED lines=16> */
[----:B------:R-:W4:Y:S02]  /*79b20*/  LDL.LU.64 R26, [R1+0x57a0] ;  /* 0x0057a000011a7983 */ /* 0x000f240000300a00 */
[----:B----4-:R-:W-:Y:S01]  /*79b30*/  HMMA.16816.F32.BF16 R4, R4, R26, R20 ;  /* 0x0000001a0404723c */ /* 0x010fe20000041814 */
[----:B------:R-:W4:Y:S01]  /*79b40*/  LDL.LU.64 R22, [R1+0x5798] ;  /* 0x0057980001167983 */ /* 0x000f220000300a00 */
[----:B------:R-:W4:Y:S02]  /*79b50*/  LDL.LU.64 R26, [R1+0x5790] ;  /* 0x00579000011a7983 */ /* 0x000f240000300a00 */
[----:B------:R-:W4:Y:S11]  /*79b60*/  LDL.LU.64 R24, [R1+0x5788] ;  /* 0x0057880001187983 */ /* 0x000f360000300a00 */
[----:B------:R-:W-:Y:S08]  /*79b70*/  @!UPT UIADD3 URZ, URZ, URZ, URZ ;  /* 0x0000003f3f3ff290 */ /* 0x000ff0000fffe03f */
[----:B------:R0:W-:Y:S01]  /*79b80*/  STL.64 [R1+0x420], R4 ;  /* 0x0004200401007387 */ /* 0x0001e20000100a00 */
[----:B------:R1:W-:Y:S03]  /*79b90*/  STL.64 [R1+0x428], R6 ;  /* 0x0004280601007387 */ /* 0x0003e60000100a00 */
[----:B0-----:R-:W2:Y:S01]  /*79ba0*/  LDL.LU R4, [R1+0x1b0] ;  /* 0x0001b00001047983 */ /* 0x001ea20000300800 */
[----:B------:R-:W2:Y:S02]  /*79bb0*/  LDL.LU R5, [R1+0x1b4] ;  /* 0x0001b40001057983 */ /* 0x000ea40000300800 */
[----:B-1----:R-:W2:Y:S02]  /*79bc0*/  LDL.LU R6, [R1+0x1b8] ;  /* 0x0001b80001067983 */ /* 0x002ea40000300800 */
[----:B------:R-:W2:Y:S01]  /*79bd0*/  LDL.LU R7, [R1+0x1bc] ;  /* 0x0001bc0001077983 */ /* 0x000ea20000300800 */
[C---:B----4-:R-:W-:Y:S01]  /*79be0*/  HMMA.16816.F32.BF16 R20, R24.reuse, R22, R8 ;  /* 0x000000161814723c */ /* 0x050fe20000041808 */
[----:B--2---:R-:W-:Y:S01]  /*79bf0*/  STL.64 [R1+0x5708], R6 ;  /* 0x0057080601007387 */ /* 0x004fe20000100a00 */
[----:B------:R0:W-:Y:S03]  /*79c00*/  STL.64 [R1+0x5700], R4 ;  /* 0x0057000401007387 */ /* 0x0001e60000100a00 */
[----:B0-----:R-:W2:Y:S01]  /*79c10*/  LDL.LU R4, [R1+0x1d0] ;  /* 0x0001d00001047983 */ /* 0x001ea20000300800 */
[----:B------:R-:W2:Y:S02]  /*79c20*/  LDL.LU R5, [R1+0x1d4] ;  /* 0x0001d40001057983 */ /* 0x000ea40000300800 */
[----:B------:R-:W2:Y:S02]  /*79c30*/  LDL.LU R6, [R1+0x1d8] ;  /* 0x0001d80001067983 */ /* 0x000ea40000300800 */
[----:B------:R-:W2:Y:S01]  /*79c40*/  LDL.LU R7, [R1+0x1dc] ;  /* 0x0001dc0001077983 */ /* 0x000ea20000300800 */
[----:B------:R-:W4:Y:S01]  /*79c50*/  LDL.LU.64 R10, [R1+0x5780] ;  /* 0x00578000010a7983 */ /* 0x000f220000300a00 */
[----:B------:R-:W4:Y:S11]  /*79c60*/  LDL.LU.64 R8, [R1+0x5778] ;  /* 0x0057780001087983 */ /* 0x000f360000300a00 */
[----:B------:R-:W-:Y:S02]  /*79c70*/  STL.64 [R1+0x230], R20 ;  /* 0x0002301401007387 */ /* 0x000fe40000100a00 */
[----:B------:R0:W-:Y:S02]  /*79c80*/  STL.64 [R1+0x238], R22 ;  /* 0x0002381601007387 */ /* 0x0001e40000100a00 */
[----:B0-----:R-:W4:Y:S02]  /*79c90*/  LDL.LU.64 R22, [R1+0x5770] ;  /* 0x0057700001167983 */ /* 0x001f240000300a00 */
[----:B----4-:R-:W-:Y:S01]  /*79ca0*/  HMMA.16816.F32.BF16 R8, R24, R22, R8 ;  /* 0x000000161808723c */ /* 0x010fe20000041808 */
[----:B------:R-:W-:-:S02]  /*79cb0*/  IMAD.MOV.U32 R29, RZ, RZ, R22 ;  /* 0x000000ffff1d7224 */ /* 0x000fc400078e0016 */
        /* <DEDUP_REMOVED lines=9> */
[----:B------:R-:W2:Y:S11]  /*79d50*/  LDL.LU R8, [R1+0x5748] ;  /* 0x0057480001087983 */ /* 0x000eb60000300800 */
[----:B------:R-:W-:Y:S10]  /*79d60*/  @!UPT UIADD3 URZ, URZ, URZ, URZ ;  /* 0x0000003f3f3ff290 */ /* 0x000ff4000fffe03f */
[----:B------:R-:W-:Y:S01]  /*79d70*/  STL.64 [R1+0x210], R20 ;  /* 0x0002101401007387 */ /* 0x000fe20000100a00 */
[----:B------:R0:W-:Y:S03]  /*79d80*/  STL.64 [R1+0x218], R22 ;  /* 0x0002181601007387 */ /* 0x0001e60000100a00 */
[----:B0-----:R-:W3:Y:S01]  /*79d90*/  LDL.LU.64 R22, [R1+0x5740] ;  /* 0x0057400001167983 */ /* 0x001ee20000300a00 */
[----:B------:R-:W3:Y:S02]  /*79da0*/  LDL.LU.64 R20, [R1+0x5738] ;  /* 0x0057380001147983 */ /* 0x000ee40000300a00 */
[C---:B---3--:R-:W-:Y:S11]  /*79db0*/  HMMA.16816.F32.BF16 R20, R24.reuse, R18, R20 ;  /* 0x000000121814723c */ /* 0x048ff60000041814 */
[----:B------:R-:W-:Y:S11]  /*79dc0*/  @!UPT UIADD3 URZ, URZ, URZ, URZ ;  /* 0x0000003f3f3ff290 */ /* 0x000ff6000fffe03f */
[----:B------:R-:W-:Y:S01]  /*79dd0*/  @!UPT UIADD3 URZ, URZ, URZ, URZ ;  /* 0x0000003f3f3ff290 */ /* 0x000fe2000fffe03f */
[----:B------:R-:W-:Y:S01]  /*79de0*/  STL.64 [R1+0x200], R20 ;  /* 0x0002001401007387 */ /* 0x000fe20000100a00 */
[----:B------:R0:W-:Y:S03]  /*79df0*/  STL.64 [R1+0x208], R22 ;  /* 0x0002081601007387 */ /* 0x0001e60000100a00 */
[----:B0-----:R-:W3:Y:S01]  /*79e00*/  LDL.LU.64 R22, [R1+0x5730] ;  /* 0x0057300001167983 */ /* 0x001ee20000300a00 */
[----:B------:R-:W3:Y:S02]  /*79e10*/  LDL.LU.64 R20, [R1+0x5728] ;  /* 0x0057280001147983 */ /* 0x000ee40000300a00 */
[----:B------:R-:W-:Y:S01]  /*79e20*/  STL.64 [R1+0x56d0], R18 ;  /* 0x0056d01201007387 */ /* 0x000fe20000100a00 */
        /* <DEDUP_REMOVED lines=8> */
[C---:B----4-:R-:W-:Y:S11]  /*79eb0*/  HMMA.16816.F32.BF16 R20, R24.reuse, R10, R20 ;  /* 0x0000000a1814723c */ /* 0x050ff60000041814 */
[----:B------:R-:W-:Y:S11]  /*79ec0*/  @!UPT UIADD3 URZ, URZ, URZ, URZ ;  /* 0x0000003f3f3ff290 */ /* 0x000ff6000fffe03f */
[----:B------:R-:W-:Y:S01]  /*79ed0*/  @!UPT UIADD3 URZ, URZ, URZ, URZ ;  /* 0x0000003f3f3ff290 */ /* 0x000fe2000fffe03f */
[----:B------:R-:W-:Y:S01]  /*79ee0*/  STL.64 [R1+0x8d0], R20 ;  /* 0x0008d01401007387 */ /* 0x000fe20000100a00 */
[----:B------:R0:W-:Y:S03]  /*79ef0*/  STL.64 [R1+0x8d8], R22 ;  /* 0x0008d81601007387 */ /* 0x0001e60000100a00 */
[----:B0-----:R-:W3:Y:S01]  /*79f00*/  LDL.LU.64 R22, [R1+0x5710] ;  /* 0x0057100001167983 */ /* 0x001ee20000300a00 */
[----:B------:R-:W-:Y:S02]  /*79f10*/  STL.64 [R1+0x5600], R10 ;  /* 0x0056000a01007387 */ /* 0x000fe40000100a00 */
[----:B--2---:R-:W-:Y:S01]  /*79f20*/  STL [R1+0x55f8], R8 ;  /* 0x0055f80801007387 */ /* 0x004fe20000100800 */
[----:B---3--:R-:W-:Y:S01]  /*79f30*/  HMMA.16816.F32.BF16 R20, R24, R22, R4 ;  /* 0x000000161814723c */ /* 0x008fe20000041804 */
[----:B------:R-:W2:Y:S01]  /*79f40*/  LDL.LU.64 R6, [R1+0x5708] ;  /* 0x0057080001067983 */ /* 0x000ea20000300a00 */
        /* <DEDUP_REMOVED lines=8> */
[C---:B---3--:R-:W-:Y:S01]  /*79fd0*/  HMMA.16816.F32.BF16 R8, R24.reuse, R10, R20 ;  /* 0x0000000a1808723c */ /* 0x048fe20000041814 */
[----:B------:R-:W2:Y:S11]  /*79fe0*/  LDL.LU.64 R22, [R1+0x56e8] ;  /* 0x0056e80001167983 */ /* 0x000eb60000300a00 */
[----:B------:R-:W-:Y:S11]  /*79ff0*/  @!UPT UIADD3 URZ, URZ, URZ, URZ ;  /* 0x0000003f3f3ff290 */ /* 0x000ff6000fffe03f */
[----:B------:R0:W-:Y:S01]  /*7a000*/  STL.64 [R1+0x940], R8 ;  /* 0x0009400801007387 */ /* 0x0001e20000100a00 */
[----:B------:R1:W-:Y:S01]  /*7a010*/  STL.64 [R1+0x948], R10 ;  /* 0x0009480a01007387 */ /* 0x0003e20000100a00 */
[----:B--2---:R-:W-:Y:S11]  /*7a020*/  HMMA.16816.F32.BF16 R4, R24, R22, R4 ;  /* 0x000000161804723c */ /* 0x004ff60000041804 */
[----:B------:R-:W-:Y:S11]  /*7a030*/  @!UPT UIADD3 URZ, URZ, URZ, URZ ;  /* 0x0000003f3f3ff290 */ /* 0x000ff6000fffe03f */
[----:B------:R-:W-:Y:S01]  /*7a040*/  @!UPT UIADD3 URZ, URZ, URZ, URZ ;  /* 0x0000003f3f3ff290 */ /* 0x000fe2000fffe03f */
[----:B------:R-:W-:Y:S01]  /*7a050*/  STL.64 [R1+0x930], R4 ;  /* 0x0009300401007387 */ /* 0x000fe20000100a00 */
[----:B------:R-:W-:Y:S02]  /*7a060*/  STL.64 [R1+0x938], R6 ;  /* 0x0009380601007387 */ /* 0x000fe40000100a00 */
[----:B0-----:R-:W2:Y:S02]  /*7a070*/  LDL.LU R8, [R1+0x3e0] ;  /* 0x0003e00001087983 */ /* 0x001ea40000300800 */
[----:B------:R-:W2:Y:S01]  /*7a080*/  LDL.LU R9, [R1+0x3e4] ;  /* 0x0003e40001097983 */ /* 0x000ea20000300800 */
[----:B-1----:R-:W3:Y:S01]  /*7a090*/  LDL.LU R10, [R1+0x3e8] ;  /* 0x0003e800010a7983 */ /* 0x002ee20000300800 */
[----:B------:R-:W3:Y:S03]  /*7a0a0*/  LDL.LU R11, [R1+0x3ec] ;  /* 0x0003ec00010b7983 */ /* 0x000ee60000300800 */
[----:B---3--:R0:W-:Y:S01]  /*7a0b0*/  STL.64 [R1+0x5610], R10 ;  /* 0x0056100a01007387 */ /* 0x0081e20000100a00 */
[----:B--2---:R1:W-:Y:S03]  /*7a0c0*/  STL.64 [R1+0x5608], R8 ;  /* 0x0056080801007387 */ /* 0x0043e60000100a00 */
[----:B0-----:R-:W2:Y:S01]  /*7a0d0*/  LDL.64 R10, [R1+0x8] ;  /* 0x00000800010a7983 */ /* 0x001ea20000100a00 */
[----:B------:R-:W-:-:S02]  /*7a0e0*/  IMAD.MOV.U32 R2, RZ, RZ, R22 ;  /* 0x000000ffff027224 */ /* 0x000fc400078e0016 */
[----:B------:R-:W-:Y:S01]  /*7a0f0*/  IMAD.MOV.U32 R0, RZ, RZ, R23 ;  /* 0x000000ffff007224 */ /* 0x000fe200078e0017 */
[----:B--2---:R0:W-:Y:S01]  /*7a100*/  STL.64 [R1+0x5628], R10 ;  /* 0x0056280a01007387 */ /* 0x0041e20000100a00 */
[----:B-1----:R-:W2:Y:S02]  /*7a110*/  LDL.LU R8, [R1+0x400] ;  /* 0x0004000001087983 */ /* 0x002ea40000300800 */
[----:B------:R-:W2:Y:S01]  /*7a120*/  LDL.LU R9, [R1+0x404] ;  /* 0x0004040001097983 */ /* 0x000ea20000300800 */
[----:B0-----:R-:W3:Y:S01]  /*7a130*/  LDL.LU R10, [R1+0x408] ;  /* 0x00040800010a7983 */ /* 0x001ee20000300800 */
[----:B------:R-:W3:Y:S02]  /*7a140*/  LDL.LU R11, [R1+0x40c] ;  /* 0x00040c00010b7983 */ /* 0x000ee40000300800 */
[----:B------:R-:W4:Y:S02]  /*7a150*/  LDL.LU R20, [R1+0xc0] ;  /* 0x0000c00001147983 */ /* 0x000f240000300800 */
[----:B------:R-:W4:Y:S01]  /*7a160*/  LDL.LU R21, [R1+0xc4] ;  /* 0x0000c40001157983 */ /* 0x000f220000300800 */
[----:B------:R-:W2:Y:S01]  /*7a170*/  LDL.LU R22, [R1+0xc8] ;  /* 0x0000c80001167983 */ /* 0x000ea20000300800 */
[----:B------:R-:W2:Y:S03]  /*7a180*/  LDL.LU R23, [R1+0xcc] ;  /* 0x0000cc0001177983 */ /* 0x000ea60000300800 */
[----:B--2---:R0:W-:Y:S01]  /*7a190*/  STL.64 [R1+0x5668], R22 ;  /* 0x0056681601007387 */ /* 0x0041e20000100a00 */
[----:B----4-:R-:W-:Y:S02]  /*7a1a0*/  STL.64 [R1+0x5660], R20 ;  /* 0x0056601401007387 */ /* 0x010fe40000100a00 */
[----:B0-----:R-:W-:-:S02]  /*7a1b0*/  IMAD.MOV.U32 R23, RZ, RZ, R12 ;  /* 0x000000ffff177224 */ /* 0x001fc400078e000c */
[----:B------:R-:W-:Y:S01]  /*7a1c0*/  IMAD.MOV.U32 R22, RZ, RZ, R13 ;  /* 0x000000ffff167224 */ /* 0x000fe200078e000d */
[----:B------:R-:W2:Y:S01]  /*7a1d0*/  LDL.LU R12, [R1+0x160] ;  /* 0x00016000010c7983 */ /* 0x000ea20000300800 */
[----:B------:R-:W2:Y:S02]  /*7a1e0*/  LDL.LU R13, [R1+0x164] ;  /* 0x00016400010d7983 */ /* 0x000ea40000300800 */
[----:B------:R-:W4:Y:S02]  /*7a1f0*/  LDL.LU R14, [R1+0x168] ;  /* 0x00016800010e7983 */ /* 0x000f240000300800 */
[----:B------:R-:W4:Y:S02]  /*7a200*/  LDL.LU R15, [R1+0x16c] ;  /* 0x00016c00010f7983 */ /* 0x000f240000300800 */
[----:B----4-:R0:W-:Y:S01]  /*7a210*/  STL.64 [R1+0x5690], R14 ;  /* 0x0056900e01007387 */ /* 0x0101e20000100a00 */
[----:B--2---:R-:W-:Y:S02]  /*7a220*/  STL.64 [R1+0x5688], R12 ;  /* 0x0056880c01007387 */ /* 0x004fe40000100a00 */
[----:B0-----:R-:W-:-:S02]  /*7a230*/  IMAD.MOV.U32 R14, RZ, RZ, R16 ;  /* 0x000000ffff0e7224 */ /* 0x001fc400078e0010 */
[----:B------:R-:W-:Y:S01]  /*7a240*/  IMAD.MOV.U32 R15, RZ, RZ, R17 ;  /* 0x000000ffff0f7224 */ /* 0x000fe200078e0011 */
[----:B------:R-:W2:Y:S01]  /*7a250*/  LDL.LU R16, [R1+0x56e4] ;  /* 0x0056e40001107983 */ /* 0x000ea20000300800 */
[----:B------:R-:W4:Y:S03]  /*7a260*/  LDL.LU R17, [R1+0x56e0] ;  /* 0x0056e00001117983 */ /* 0x000f260000300800 */
[----:B------:R0:W-:Y:S01]  /*7a270*/  STL.64 [R1+0x56a0], R14 ;  /* 0x0056a00e01007387 */ /* 0x0001e20000100a00 */
[----:B------:R-:W2:Y:S03]  /*7a280*/  LDL.64 R18, [R1+0x138] ;  /* 0x0001380001127983 */ /* 0x000ea60000100a00 */
[----:B0-----:R-:W2:Y:S01]  /*7a290*/  LDL R14, [R1+0x118] ;  /* 0x00011800010e7983 */ /* 0x001ea20000100800 */
[----:B------:R-:W-:-:S05]  /*7a2a0*/  IMAD.MOV.U32 R15, RZ, RZ, R28 ;  /* 0x000000ffff0f7224 */ /* 0x000fca00078e001c */
[----:B--2---:R-:W-:Y:S01]  /*7a2b0*/  STL.64 [R1+0x56b8], R14 ;  /* 0x0056b80e01007387 */ /* 0x004fe20000100a00 */
[----:B------:R0:W-:Y:S03]  /*7a2c0*/  STL.64 [R1+0x5678], R22 ;  /* 0x0056781601007387 */ /* 0x0001e60000100a00 */
[----:B0-----:R-:W2:Y:S01]  /*7a2d0*/  LDL.64 R22, [R1+0xf8] ;  /* 0x0000f80001167983 */ /* 0x001ea20000100a00 */
[----:B----4-:R-:W-:Y:S02]  /*7a2e0*/  IMAD.MOV.U32 R14, RZ, RZ, R17 ;  /* 0x000000ffff0e7224 */ /* 0x010fe400078e0011 */
[----:B------:R-:W-:Y:S01]  /*7a2f0*/  IMAD.MOV.U32 R15, RZ, RZ, R16 ;  /* 0x000000ffff0f7224 */ /* 0x000fe200078e0010 */
[----:B--2---:R0:W-:Y:S01]  /*7a300*/  STL.64 [R1+0x5698], R22 ;  /* 0x0056981601007387 */ /* 0x0041e20000100a00 */
[----:B------:R-:W2:Y:S02]  /*7a310*/  LDL.LU R20, [R1+0x170] ;  /* 0x0001700001147983 */ /* 0x000ea40000300800 */
[----:B------:R-:W2:Y:S01]  /*7a320*/  LDL.LU R21, [R1+0x174] ;  /* 0x0001740001157983 */ /* 0x000ea20000300800 */
[----:B0-----:R-:W4:Y:S01]  /*7a330*/  LDL.LU R22, [R1+0x178] ;  /* 0x0001780001167983 */ /* 0x001f220000300800 */
[----:B------:R-:W4:Y:S02]  /*7a340*/  LDL.LU R23, [R1+0x17c] ;  /* 0x00017c0001177983 */ /* 0x000f240000300800 */
[----:B------:R0:W-:Y:S02]  /*7a350*/  STL.64 [R1+0x56d8], R14 ;  /* 0x0056d80e01007387 */ /* 0x0001e40000100a00 */
[----:B------:R-:W3:Y:S01]  /*7a360*/  LDL.LU R12, [R1+0x1a0] ;  /* 0x0001a000010c7983 */ /* 0x000ee20000300800 */
[----:B------:R-:W3:Y:S04]  /*7a370*/  LDL.LU R13, [R1+0x1a4] ;  /* 0x0001a400010d7983 */ /* 0x000ee80000300800 */
[----:B0-----:R-:W3:Y:S01]  /*7a380*/  LDL.LU R14, [R1+0x1a8] ;  /* 0x0001a800010e7983 */ /* 0x001ee20000300800 */
[----:B------:R-:W3:Y:S03]  /*7a390*/  LDL.LU R15, [R1+0x1ac] ;  /* 0x0001ac00010f7983 */ /* 0x000ee60000300800 */
[----:B----4-:R-:W-:Y:S01]  /*7a3a0*/  STL.64 [R1+0x56b0], R22 ;  /* 0x0056b01601007387 */ /* 0x010fe20000100a00 */
[----:B--2---:R0:W-:Y:S03]  /*7a3b0*/  STL.64 [R1+0x56a8], R20 ;  /* 0x0056a81401007387 */ /* 0x0041e60000100a00 */
[----:B0-----:R-:W2:Y:S01]  /*7a3c0*/  LDL.LU R20, [R1+0x180] ;  /* 0x0001800001147983 */ /* 0x001ea20000300800 */
[----:B------:R-:W2:Y:S02]  /*7a3d0*/  LDL.LU R21, [R1+0x184] ;  /* 0x0001840001157983 */ /* 0x000ea40000300800 */
[----:B------:R-:W4:Y:S02]  /*7a3e0*/  LDL.LU R22, [R1+0x188] ;  /* 0x0001880001167983 */ /* 0x000f240000300800 */
[----:B------:R-:W4:Y:S01]  /*7a3f0*/  LDL.LU R23, [R1+0x18c] ;  /* 0x00018c0001177983 */ /* 0x000f220000300800 */
[----:B---3--:R-:W-:Y:S01]  /*7a400*/  HMMA.16816.F32.BF16 R12, R24, R18, R12 ;  /* 0x00000012180c723c */ /* 0x008fe2000004180c */
[----:B----4-:R-:W-:Y:S01]  /*7a410*/  STL.64 [R1+0x56c8], R22 ;  /* 0x0056c81601007387 */ /* 0x010fe20000100a00 */
[----:B--2---:R0:W-:Y:S03]  /*7a420*/  STL.64 [R1+0x56c0], R20 ;  /* 0x0056c01401007387 */ /* 0x0041e60000100a00 */
[----:B0-----:R-:W2:Y:S01]  /*7a430*/  LDL.LU R20, [R1+0x190] ;  /* 0x0001900001147983 */ /* 0x001ea20000300800 */
[----:B------:R-:W2:Y:S02]  /*7a440*/  LDL.LU R21, [R1+0x194] ;  /* 0x0001940001157983 */ /* 0x000ea40000300800 */
[----:B------:R-:W2:Y:S02]  /*7a450*/  LDL.LU R22, [R1+0x198] ;  /* 0x0001980001167983 */ /* 0x000ea40000300800 */
[----:B------:R-:W2:Y:S01]  /*7a460*/  LDL.LU R23, [R1+0x19c] ;  /* 0x00019c0001177983 */ /* 0x000ea20000300800 */
[----:B------:R-:W3:Y:S01]  /*7a470*/  LDL R7, [R1+0x22bc] ;  /* 0x0022bc0001077983 */ /* 0x000ee20000100800 */
[----:B------:R0:W-:Y:S02]  /*7a480*/  STL.64 [R1+0x5638], R10 ;  /* 0x0056380a01007387 */ /* 0x0001e40000100a00 */
[----:B------:R1:W-:Y:S01]  /*7a490*/  STL.64 [R1+0x5630], R8 ;  /* 0x0056300801007387 */ /* 0x0003e20000100a00 */
[----:B0-----:R-:W4:Y:S01]  /*7a4a0*/  LDL.64 R10, [R1+0x28] ;  /* 0x00002800010a7983 */ /* 0x001f220000100a00 */
[----:B------:R-:W-:-:S02]  /*7a4b0*/  IMAD.MOV.U32 R28, RZ, RZ, R18 ;  /* 0x000000ffff1c7224 */ /* 0x000fc400078e0012 */
[----:B------:R-:W-:Y:S01]  /*7a4c0*/  IMAD.MOV.U32 R17, RZ, RZ, R19 ;  /* 0x000000ffff117224 */ /* 0x000fe200078e0013 */
[----:B---3--:R-:W0:Y:S04]  /*7a4d0*/  LDSM.16.MT88.4 R4, [R7+0x23080] ;  /* 0x023080000704783b */ /* 0x008e280000004200 */
[----:B----4-:R3:W-:Y:S01]  /*7a4e0*/  STL.64 [R1+0x5670], R10 ;  /* 0x0056700a01007387 */ /* 0x0107e20000100a00 */
[----:B-1----:R-:W4:Y:S02]  /*7a4f0*/  LDL.LU R8, [R1+0x600] ;  /* 0x0006000001087983 */ /* 0x002f240000300800 */
[----:B------:R-:W4:Y:S01]  /*7a500*/  LDL.LU R9, [R1+0x604] ;  /* 0x0006040001097983 */ /* 0x000f220000300800 */
[----:B---3--:R-:W4:Y:S01]  /*7a510*/  LDL.LU R10, [R1+0x608] ;  /* 0x00060800010a7983 */ /* 0x008f220000300800 */
[----:B------:R-:W4:Y:S02]  /*7a520*/  LDL.LU R11, [R1+0x60c] ;  /* 0x00060c00010b7983 */ /* 0x000f240000300800 */
[----:B------:R-:W-:Y:S02]  /*7a530*/  STL.64 [R1+0x920], R12 ;  /* 0x0009200c01007387 */ /* 0x000fe40000100a00 */
[----:B------:R1:W-:Y:S02]  /*7a540*/  STL.64 [R1+0x928], R14 ;  /* 0x0009280e01007387 */ /* 0x0003e40000100a00 */
[----:B-1----:R-:W2:Y:S01]  /*7a550*/  LDL.LU.64 R14, [R1+0x56d8] ;  /* 0x0056d800010e7983 */ /* 0x002ea20000300a00 */
[----:B------:R-:W3:Y:S03]  /*7a560*/  LDL.LU.64 R18, [R1+0x56d0] ;  /* 0x0056d00001127983 */ /* 0x000ee60000300a00 */
[----:B---3--:R-:W-:Y:S01]  /*7a570*/  STL.64 [R1+0x5620], R18 ;  /* 0x0056201201007387 */ /* 0x008fe20000100a00 */
[----:B------:R1:W-:Y:S02]  /*7a580*/  STL [R1+0x5618], R17 ;  /* 0x0056181101007387 */ /* 0x0003e40000100800 */
[----:B------:R-:W3:Y:S01]  /*7a590*/  LDL.LU R16, [R1+0x3f0] ;  /* 0x0003f00001107983 */ /* 0x000ee20000300800 */
[----:B-1----:R-:W3:Y:S01]  /*7a5a0*/  LDL.LU R17, [R1+0x3f4] ;  /* 0x0003f40001117983 */ /* 0x002ee20000300800 */
[----:B------:R-:W3:Y:S02]  /*7a5b0*/  LDL.LU R18, [R1+0x3f8] ;  /* 0x0003f80001127983 */ /* 0x000ee40000300800 */
[----:B------:R-:W3:Y:S01]  /*7a5c0*/  LDL.LU R19, [R1+0x3fc] ;  /* 0x0003fc0001137983 */ /* 0x000ee20000300800 */
[C---:B--2---:R-:W-:Y:S01]  /*7a5d0*/  HMMA.16816.F32.BF16 R12, R24.reuse, R14, R20 ;  /* 0x0000000e180c723c */ /* 0x044fe20000041814 */
[----:B---3--:R-:W-:Y:S01]  /*7a5e0*/  STL.64 [R1+0x5648], R18 ;  /* 0x0056481201007387 */ /* 0x008fe20000100a00 */
[----:B------:R1:W-:Y:S03]  /*7a5f0*/  STL.64 [R1+0x5640], R16 ;  /* 0x0056401001007387 */ /* 0x0003e60000100a00 */
[----:B-1----:R-:W2:Y:S01]  /*7a600*/  LDL.LU R16, [R1+0x410] ;  /* 0x0004100001107983 */ /* 0x002ea20000300800 */
[----:B------:R-:W2:Y:S02]  /*7a610*/  LDL.LU R17, [R1+0x414] ;  /* 0x0004140001117983 */ /* 0x000ea40000300800 */
[----:B------:R-:W2:Y:S02]  /*7a620*/  LDL.LU R18, [R1+0x418] ;  /* 0x0004180001127983 */ /* 0x000ea40000300800 */
[----:B------:R-:W2:Y:S01]  /*7a630*/  LDL.LU R19, [R1+0x41c] ;  /* 0x00041c0001137983 */ /* 0x000ea20000300800 */
[----:B------:R-:W-:Y:S01]  /*7a640*/  STL [R1+0x55e8], R28 ;  /* 0x0055e81c01007387 */ /* 0x000fe20000100800 */
[----:B------:R-:W3:Y:S02]  /*7a650*/  LDL.LU.64 R22, [R1+0x56c8] ;  /* 0x0056c80001167983 */ /* 0x000ee40000300a00 */
[----:B------:R-:W3:Y:S09]  /*7a660*/  LDL.LU.64 R20, [R1+0x56c0] ;  /* 0x0056c00001147983 */ /* 0x000ef20000300a00 */
[----:B------:R-:W-:Y:S01]  /*7a670*/  STL.64 [R1+0x910], R12 ;  /* 0x0009100c01007387 */ /* 0x000fe20000100a00 */
[----:B------:R1:W-:Y:S04]  /*7a680*/  STL.64 [R1+0x918], R14 ;  /* 0x0009180e01007387 */ /* 0x0003e80000100a00 */
[----:B-1----:R-:W3:Y:S02]  /*7a690*/  LDL.LU.64 R14, [R1+0x56b8] ;  /* 0x0056b800010e7983 */ /* 0x002ee40000300a00 */
[C---:B---3--:R-:W-:Y:S02]  /*7a6a0*/  HMMA.16816.F32.BF16 R12, R24.reuse, R14, R20 ;  /* 0x0000000e180c723c */ /* 0x048fe40000041814 */
[----:B------:R-:W3:Y:S01]  /*7a6b0*/  LDL.LU.64 R22, [R1+0x56b0] ;  /* 0x0056b00001167983 */ /* 0x000ee20000300a00 */
[----:B------:R-:W3:Y:S11]  /*7a6c0*/  LDL.LU.64 R20, [R1+0x56a8] ;  /* 0x0056a80001147983 */ /* 0x000ef60000300a00 */
[----:B------:R-:W-:Y:S09]  /*7a6d0*/  @!UPT UIADD3 URZ, URZ, URZ, URZ ;  /* 0x0000003f3f3ff290 */ /* 0x000ff2000fffe03f */
[----:B------:R-:W-:Y:S01]  /*7a6e0*/  STL.64 [R1+0x900], R12 ;  /* 0x0009000c01007387 */ /* 0x000fe20000100a00 */
[----:B------:R1:W-:Y:S03]  /*7a6f0*/  STL.64 [R1+0x908], R14 ;  /* 0x0009080e01007387 */ /* 0x0003e60000100a00 */
[----:B-1----:R-:W3:Y:S02]  /*7a700*/  LDL.LU.64 R14, [R1+0x56a0] ;  /* 0x0056a000010e7983 */ /* 0x002ee40000300a00 */
[C---:B---3--:R-:W-:Y:S02]  /*7a710*/  HMMA.16816.F32.BF16 R12, R24.reuse, R14, R20 ;  /* 0x0000000e180c723c */ /* 0x048fe40000041814 */
[----:B------:R-:W3:Y:S11]  /*7a720*/  LDL.LU.64 R22, [R1+0x5698] ;  /* 0x0056980001167983 */ /* 0x000ef60000300a00 */
[----:B------:R-:W-:Y:S10]  /*7a730*/  @!UPT UIADD3 URZ, URZ, URZ, URZ ;  /* 0x0000003f3f3ff290 */ /* 0x000ff4000fffe03f */
[----:B------:R-:W-:Y:S01]  /*7a740*/  STL.64 [R1+0x8f0], R12 ;  /* 0x0008f00c01007387 */ /* 0x000fe20000100a00 */
[----:B------:R1:W-:Y:S03]  /*7a750*/  STL.64 [R1+0x8f8], R14 ;  /* 0x0008f80e01007387 */ /* 0x0003e60000100a00 */
[----:B-1----:R-:W3:Y:S01]  /*7a760*/  LDL.LU.64 R14, [R1+0x5690] ;  /* 0x00569000010e7983 */ /* 0x002ee20000300a00 */
[----:B------:R-:W3:Y:S02]  /*7a770*/  LDL.LU.64 R12, [R1+0x5688] ;  /* 0x00568800010c7983 */ /* 0x000ee40000300a00 */
[C---:B---3--:R-:W-:Y:S11]  /*7a780*/  HMMA.16816.F32.BF16 R12, R24.reuse, R22, R12 ;  /* 0x00000016180c723c */ /* 0x048ff6000004180c */
[----:B------:R-:W-:Y:S11]  /*7a790*/  @!UPT UIADD3 URZ, URZ, URZ, URZ ;  /* 0x0000003f3f3ff290 */ /* 0x000ff6000fffe03f */
[----:B------:R-:W-:Y:S01]  /*7a7a0*/  @!UPT UIADD3 URZ, URZ, URZ, URZ ;  /* 0x0000003f3f3ff290 */ /* 0x000fe2000fffe03f */
[----:B------:R1:W-:Y:S01]  /*7a7b0*/  STL.64 [R1+0x8e0], R12 ;  /* 0x0008e00c01007387 */ /* 0x0003e20000100a00 */
[----:B------:R3:W-:Y:S02]  /*7a7c0*/  STL.64 [R1+0x8e8], R14 ;  /* 0x0008e80e01007387 */ /* 0x0007e40000100a00 */
[----:B-1----:R-:W-:Y:S01]  /*7a7d0*/  IMAD.MOV.U32 R13, RZ, RZ, R22 ;  /* 0x000000ffff0d7224 */ /* 0x002fe200078e0016 */
[----:B---3--:R-:W3:Y:S01]  /*7a7e0*/  LDL.LU.64 R14, [R1+0x5680] ;  /* 0x00568000010e7983 */ /* 0x008ee20000300a00 */
[----:B------:R-:W-:Y:S02]  /*7a7f0*/  IMAD.MOV.U32 R12, RZ, RZ, R23 ;  /* 0x000000ffff0c7224 */ /* 0x000fe400078e0017 */
[----:B------:R-:W4:Y:S02]  /*7a800*/  LDL.LU.64 R22, [R1+0x5678] ;  /* 0x0056780001167983 */ /* 0x000f240000300a00 */
[----:B0-----:R0:W-:Y:S01]  /*7a810*/  STL.64 [R1+0x5550], R6 ;  /* 0x0055500601007387 */ /* 0x0011e20000100a00 */
[----:B------:R-:W-:Y:S04]  /*7a820*/  STL.64 [R1+0x5548], R4 ;  /* 0x0055480401007387 */ /* 0x000fe80000100a00 */
[----:B0-----:R-:W2:Y:S04]  /*7a830*/  LDL R6, [R1+0xd8] ;  /* 0x0000d80001067983 */ /* 0x001ea80000100800 */
[----:B------:R-:W2:Y:S01]  /*7a840*/  LDL R7, [R1+0xdc] ;  /* 0x0000dc0001077983 */ /* 0x000ea20000100800 */
[C---:B----4-:R-:W-:Y:S03]  /*7a850*/  HMMA.16816.F32.BF16 R20, R24.reuse, R22, R8 ;  /* 0x000000161814723c */ /* 0x050fe60000041808 */
[----:B------:R-:W4:Y:S11]  /*7a860*/  LDL.LU.64 R10, [R1+0x5670] ;  /* 0x00567000010a7983 */ /* 0x000f360000300a00 */
[----:B------:R-:W-:Y:S09]  /*7a870*/  @!UPT UIADD3 URZ, URZ, URZ, URZ ;  /* 0x0000003f3f3ff290 */ /* 0x000ff2000fffe03f */
        /* <DEDUP_REMOVED lines=8> */
[----:B------:R-:W-:Y:S01]  /*7a900*/  STL.64 [R1+0xc0], R24 ;  /* 0x0000c01801007387 */ /* 0x000fe20000100a00 */
[----:B------:R0:W-:Y:S03]  /*7a910*/  STL.64 [R1+0xc8], R26 ;  /* 0x0000c81a01007387 */ /* 0x0001e60000100a00 */
[----:B0-----:R-:W3:Y:S01]  /*7a920*/  LDL.64 R26, [R1+0x38] ;  /* 0x00003800011a7983 */ /* 0x001ee20000100a00 */
[----:B------:R0:W-:Y:S02]  /*7a930*/  STL.64 [R1+0x5560], R6 ;  /* 0x0055600601007387 */ /* 0x0001e40000100a00 */
[----:B0-----:R-:W-:Y:S02]  /*7a940*/  IMAD.MOV.U32 R6, RZ, RZ, R29 ;  /* 0x000000ffff067224 */ /* 0x001fe400078e001d */
[----:B----4-:R-:W-:Y:S01]  /*7a950*/  IMAD.MOV.U32 R29, RZ, RZ, R11 ;  /* 0x000000ffff1d7224 */ /* 0x010fe200078e000b */
[----:B--2---:R-:W-:Y:S11]  /*7a960*/  HMMA.16816.F32.BF16 R16, R20, R10, R16 ;  /* 0x0000000a1410723c */ /* 0x004ff60000041810 */
[----:B------:R-:W-:Y:S11]  /*7a970*/  @!UPT UIADD3 URZ, URZ, URZ, URZ ;  /* 0x0000003f3f3ff290 */ /* 0x000ff6000fffe03f */
[----:B------:R-:W-:Y:S01]  /*7a980*/  @!UPT UIADD3 URZ, URZ, URZ, URZ ;  /* 0x0000003f3f3ff290 */ /* 0x000fe2000fffe03f */
[----:B------:R-:W-:Y:S01]  /*7a990*/  STL.64 [R1+0x410], R16 ;  /* 0x0004101001007387 */ /* 0x000fe20000100a00 */
[----:B------:R0:W-:Y:S03]  /*7a9a0*/  STL.64 [R1+0x418], R18 ;  /* 0x0004181201007387 */ /* 0x0001e60000100a00 */
[----:B0-----:R-:W2:Y:S01]  /*7a9b0*/  LDL.LU.64 R18, [R1+0x5648] ;  /* 0x0056480001127983 */ /* 0x001ea20000300a00 */
[----:B------:R-:W2:Y:S02]  /*7a9c0*/  LDL.LU.64 R16, [R1+0x5640] ;  /* 0x0056400001107983 */ /* 0x000ea40000300a00 */
[----:B------:R-:W4:Y:S02]  /*7a9d0*/  LDL.LU.64 R10, [R1+0x5638] ;  /* 0x00563800010a7983 */ /* 0x000f240000300a00 */
[----:B------:R-:W4:Y:S02]  /*7a9e0*/  LDL.LU.64 R8, [R1+0x5630] ;  /* 0x0056300001087983 */ /* 0x000f240000300a00 */
[----:B------:R-:W-:-:S07]  /*7a9f0*/  IMAD.MOV.U32 R7, RZ, RZ, R3 ;  /* 0x000000ffff077224 */ /* 0x000fce00078e0003 */
[C---:B----4-:R-:W-:Y:S01]  /*7aa00*/  HMMA.16816.F32.BF16 R4, R20.reuse, R6, R8 ;  /* 0x000000061404723c */ /* 0x050fe20000041808 */
[----:B------:R-:W2:Y:S11]  /*7aa10*/  LDL.LU.64 R10, [R1+0x5628] ;  /* 0x00562800010a7983 */ /* 0x000eb60000300a00 */
[----:B------:R-:W-:Y:S11]  /*7aa20*/  @!UPT UIADD3 URZ, URZ, URZ, URZ ;  /* 0x0000003f3f3ff290 */ /* 0x000ff6000fffe03f */
[----:B------:R-:W-:Y:S01]  /*7aa30*/  STL.64 [R1+0x400], R4 ;  /* 0x0004000401007387 */ /* 0x000fe20000100a00 */
[----:B------:R0:W-:Y:S03]  /*7aa40*/  STL.64 [R1+0x408], R6 ;  /* 0x0004080601007387 */ /* 0x0001e60000100a00 */
[----:B0-----:R-:W4:Y:S01]  /*7aa50*/  LDL.64 R6, [R1+0x128] ;  /* 0x0001280001067983 */ /* 0x001f220000100a00 */
[C---:B--2---:R-:W-:Y:S01]  /*7aa60*/  HMMA.16816.F32.BF16 R16, R20.reuse, R10, R16 ;  /* 0x0000000a1410723c */ /* 0x044fe20000041810 */
[----:B------:R-:W-:Y:S02]  /*7aa70*/  IMAD.MOV.U32 R28, RZ, RZ, R10 ;  /* 0x000000ffff1c7224 */ /* 0x000fe400078e000a */
[----:B------:R-:W-:Y:S01]  /*7aa80*/  IMAD.MOV.U32 R3, RZ, RZ, R11 ;  /* 0x000000ffff037224 */ /* 0x000fe200078e000b */
[----:B----4-:R0:W-:Y:S01]  /*7aa90*/  STL.64 [R1+0x55b8], R6 ;  /* 0x0055b80601007387 */ /* 0x0101e20000100a00 */
[----:B------:R-:W2:Y:S02]  /*7aaa0*/  LDL.LU R4, [R1+0x3c0] ;  /* 0x0003c00001047983 */ /* 0x000ea40000300800 */
[----:B------:R-:W2:Y:S01]  /*7aab0*/  LDL.LU R5, [R1+0x3c4] ;  /* 0x0003c40001057983 */ /* 0x000ea20000300800 */
[----:B0-----:R-:W2:Y:S01]  /*7aac0*/  LDL.LU R6, [R1+0x3c8] ;  /* 0x0003c80001067983 */ /* 0x001ea20000300800 */
[----:B------:R-:W2:Y:S11]  /*7aad0*/  LDL.LU R7, [R1+0x3cc] ;  /* 0x0003cc0001077983 */ /* 0x000eb60000300800 */
[----:B------:R-:W-:Y:S03]  /*7aae0*/  @!UPT UIADD3 URZ, URZ, URZ, URZ ;  /* 0x0000003f3f3ff290 */ /* 0x000fe6000fffe03f */
[----:B------:R-:W-:Y:S02]  /*7aaf0*/  STL.64 [R1+0x3f0], R16 ;  /* 0x0003f01001007387 */ /* 0x000fe40000100a00 */
[----:B------:R0:W-:Y:S02]  /*7ab00*/  STL.64 [R1+0x3f8], R18 ;  /* 0x0003f81201007387 */ /* 0x0001e40000100a00 */
[----:B0-----:R-:W4:Y:S01]  /*7ab10*/  LDL.LU.64 R18, [R1+0x5620] ;  /* 0x0056200001127983 */ /* 0x001f220000300a00 */
[----:B------:R-:W2:Y:S02]  /*7ab20*/  LDL.LU R17, [R1+0x5618] ;  /* 0x0056180001117983 */ /* 0x000ea40000300800 */
[----:B------:R-:W4:Y:S02]  /*7ab30*/  LDL.LU.64 R10, [R1+0x5610] ;  /* 0x00561000010a7983 */ /* 0x000f240000300a00 */
[----:B------:R-:W4:Y:S02]  /*7ab40*/  LDL.LU.64 R8, [R1+0x5608] ;  /* 0x0056080001087983 */ /* 0x000f240000300a00 */
[C---:B----4-:R-:W-:Y:S11]  /*7ab50*/  HMMA.16816.F32.BF16 R8, R20.reuse, R18, R8 ;  /* 0x000000121408723c */ /* 0x050ff60000041808 */
[----:B------:R-:W-:Y:S11]  /*7ab60*/  @!UPT UIADD3 URZ, URZ, URZ, URZ ;  /* 0x0000003f3f3ff290 */ /* 0x000ff6000fffe03f */
[----:B------:R-:W-:Y:S01]  /*7ab70*/  @!UPT UIADD3 URZ, URZ, URZ, URZ ;  /* 0x0000003f3f3ff290 */ /* 0x000fe2000fffe03f */
[----:B------:R-:W-:Y:S01]  /*7ab80*/  STL.64 [R1+0x3e0], R8 ;  /* 0x0003e00801007387 */ /* 0x000fe20000100a00 */
[----:B------:R0:W-:Y:S03]  /*7ab90*/  STL.64 [R1+0x3e8], R10 ;  /* 0x0003e80a01007387 */ /* 0x0001e60000100a00 */
[----:B0-----:R-:W4:Y:S01]  /*7aba0*/  LDL.LU.64 R10, [R1+0x5600] ;  /* 0x00560000010a7983 */ /* 0x001f220000300a00 */
[----:B------:R-:W4:Y:S02]  /*7abb0*/  LDL.LU R8, [R1+0x55f8] ;  /* 0x0055f80001087983 */ /* 0x000f240000300800 */
[----:B------:R-:W-:Y:S02]  /*7abc0*/  STL.64 [R1+0x55e0], R18 ;  /* 0x0055e01201007387 */ /* 0x000fe40000100a00 */
[----:B--2---:R0:W-:Y:S01]  /*7abd0*/  STL [R1+0x55d8], R17 ;  /* 0x0055d81101007387 */ /* 0x0041e20000100800 */
[----:B------:R-:W2:Y:S04]  /*7abe0*/  LDL.LU R16, [R1+0x3d0] ;  /* 0x0003d00001107983 */ /* 0x000ea80000300800 */
[----:B0-----:R-:W2:Y:S01]  /*7abf0*/  LDL.LU R17, [R1+0x3d4] ;  /* 0x0003d40001117983 */ /* 0x001ea20000300800 */
[----:B------:R-:W2:Y:S02]  /*7ac00*/  LDL.LU R18, [R1+0x3d8] ;  /* 0x0003d80001127983 */ /* 0x000ea40000300800 */
[----:B------:R-:W2:Y:S02]  /*7ac10*/  LDL.LU R19, [R1+0x3dc] ;  /* 0x0003dc0001137983 */ /* 0x000ea40000300800 */
[----:B---3--:R-:W-:Y:S01]  /*7ac20*/  STL.64 [R1+0x5598], R14 ;  /* 0x0055980e01007387 */ /* 0x008fe20000100a00 */
[----:B------:R-:W-:Y:S01]  /*7ac30*/  STL.64 [R1+0x55c0], R12 ;  /* 0x0055c00c01007387 */ /* 0x000fe20000100a00 */
[C---:B----4-:R-:W-:Y:S08]  /*7ac40*/  HMMA.16816.F32.BF16 R4, R20.reuse, R10, R4 ;  /* 0x0000000a1404723c */ /* 0x050ff00000041804 */
[C---:B--2---:R-:W-:Y:S11]  /*7ac50*/  HMMA.16816.F32.BF16 R16, R20.reuse, R14, R16 ;  /* 0x0000000e1410723c */ /* 0x044ff60000041810 */
[----:B------:R-:W-:Y:S11]  /*7ac60*/  @!UPT UIADD3 URZ, URZ, URZ, URZ ;  /* 0x0000003f3f3ff290 */ /* 0x000ff6000fffe03f */
[----:B------:R-:W-:Y:S01]  /*7ac70*/  @!UPT UIADD3 URZ, URZ, URZ, URZ ;  /* 0x0000003f3f3ff290 */ /* 0x000fe2000fffe03f */
[----:B------:R-:W-:Y:S01]  /*7ac80*/  STL.64 [R1+0x3d0], R16 ;  /* 0x0003d01001007387 */ /* 0x000fe20000100a00 */
[----:B------:R-:W-:Y:S02]  /*7ac90*/  STL.64 [R1+0x3d8], R18 ;  /* 0x0003d81201007387 */ /* 0x000fe40000100a00 */
[----:B------:R-:W-:Y:S02]  /*7aca0*/  STL.64 [R1+0x55f0], R10 ;  /* 0x0055f00a01007387 */ /* 0x000fe40000100a00 */
[----:B------:R0:W-:Y:S01]  /*7acb0*/  STL [R1+0x55ec], R8 ;  /* 0x0055ec0801007387 */ /* 0x0001e20000100800 */
[----:B------:R1:W-:Y:S01]  /*7acc0*/  STL.64 [R1+0x3c0], R4 ;  /* 0x0003c00401007387 */ /* 0x0003e20000100a00 */
[----:B------:R2:W-:Y:S03]  /*7acd0*/  STL.64 [R1+0x3c8], R6 ;  /* 0x0003c80601007387 */ /* 0x0005e60000100a00 */
        /* <DEDUP_REMOVED lines=8> */
[----:B-1----:R-:W4:Y:S01]  /*7ad60*/  LDL.LU R4, [R1+0x6f0] ;  /* 0x0006f00001047983 */ /* 0x002f220000300800 */
[----:B------:R-:W4:Y:S02]  /*7ad70*/  LDL.LU R5, [R1+0x6f4] ;  /* 0x0006f40001057983 */ /* 0x000f240000300800 */
[----:B--2---:R-:W2:Y:S02]  /*7ad80*/  LDL.LU R6, [R1+0x6f8] ;  /* 0x0006f80001067983 */ /* 0x004ea40000300800 */
[----:B------:R-:W2:Y:S01]  /*7ad90*/  LDL.LU R7, [R1+0x6fc] ;  /* 0x0006fc0001077983 */ /* 0x000ea20000300800 */
[----:B---3--:R-:W-:Y:S01]  /*7ada0*/  HMMA.16816.F32.BF16 R8, R20, R26, R8 ;  /* 0x0000001a1408723c */ /* 0x008fe20000041808 */
[----:B--2---:R-:W-:Y:S01]  /*7adb0*/  STL.64 [R1+0x55d0], R6 ;  /* 0x0055d00601007387 */ /* 0x004fe20000100a00 */
[----:B----4-:R0:W-:Y:S03]  /*7adc0*/  STL.64 [R1+0x55c8], R4 ;  /* 0x0055c80401007387 */ /* 0x0101e60000100a00 */
[----:B0-----:R-:W2:Y:S01]  /*7add0*/  LDL.LU R4, [R1+0x700] ;  /* 0x0007000001047983 */ /* 0x001ea20000300800 */
[----:B------:R-:W2:Y:S02]  /*7ade0*/  LDL.LU R5, [R1+0x704] ;  /* 0x0007040001057983 */ /* 0x000ea40000300800 */
[----:B------:R-:W2:Y:S02]  /*7adf0*/  LDL.LU R6, [R1+0x708] ;  /* 0x0007080001067983 */ /* 0x000ea40000300800 */
[----:B------:R-:W2:Y:S11]  /*7ae00*/  LDL.LU R7, [R1+0x70c] ;  /* 0x00070c0001077983 */ /* 0x000eb60000300800 */
[----:B------:R-:W-:Y:S02]  /*7ae10*/  @!UPT UIADD3 URZ, URZ, URZ, URZ ;  /* 0x0000003f3f3ff290 */ /* 0x000fe4000fffe03f */
[----:B------:R-:W-:Y:S01]  /*7ae20*/  STL.64 [R1+0x3b0], R8 ;  /* 0x0003b00801007387 */ /* 0x000fe20000100a00 */
[----:B------:R0:W-:Y:S03]  /*7ae30*/  STL.64 [R1+0x3b8], R10 ;  /* 0x0003b80a01007387 */ /* 0x0001e60000100a00 */
[----:B0-----:R-:W3:Y:S01]  /*7ae40*/  LDL.LU.64 R10, [R1+0x55f0] ;  /* 0x0055f000010a7983 */ /* 0x001ee20000300a00 */
[----:B------:R-:W4:Y:S02]  /*7ae50*/  LDL.LU R8, [R1+0x55ec] ;  /* 0x0055ec0001087983 */ /* 0x000f240000300800 */
[----:B------:R-:W-:Y:S02]  /*7ae60*/  IMAD.MOV.U32 R14, RZ, RZ, R2 ;  /* 0x000000ffff0e7224 */ /* 0x000fe400078e0002 */
[----:B------:R-:W-:Y:S02]  /*7ae70*/  IMAD.MOV.U32 R15, RZ, RZ, R0 ;  /* 0x000000ffff0f7224 */ /* 0x000fe400078e0000 */
[----:B------:R-:W-:-:S02]  /*7ae80*/  IMAD.MOV.U32 R2, RZ, RZ, R26 ;  /* 0x000000ffff027224 */ /* 0x000fc400078e001a */
[----:B------:R-:W-:Y:S02]  /*7ae90*/  IMAD.MOV.U32 R0, RZ, RZ, R27 ;  /* 0x000000ffff007224 */ /* 0x000fe400078e001b */
[----:B----4-:R-:W0:Y:S04]  /*7aea0*/  LDSM.16.MT88.4 R24, [R8+0x23000] ;  /* 0x023000000818783b */ /* 0x010e280000004200 */
[----:B---3--:R-:W-:Y:S01]  /*7aeb0*/  STL.64 [R1+0x5570], R10 ;  /* 0x0055700a01007387 */ /* 0x008fe20000100a00 */
[----:B------:R1:W-:Y:S03]  /*7aec0*/  STL [R1+0x5568], R8 ;  /* 0x0055680801007387 */ /* 0x0003e60000100800 */
[----:B-1----:R-:W3:Y:S01]  /*7aed0*/  LDL.LU R8, [R1+0x6e0] ;  /* 0x0006e00001087983 */ /* 0x002ee20000300800 */
[----:B------:R-:W3:Y:S02]  /*7aee0*/  LDL.LU R9, [R1+0x6e4] ;  /* 0x0006e40001097983 */ /* 0x000ee40000300800 */
[----:B------:R-:W3:Y:S02]  /*7aef0*/  LDL.LU R10, [R1+0x6e8] ;  /* 0x0006e800010a7983 */ /* 0x000ee40000300800 */
[----:B------:R-:W3:Y:S01]  /*7af00*/  LDL.LU R11, [R1+0x6ec] ;  /* 0x0006ec00010b7983 */ /* 0x000ee20000300800 */
[----:B0-----:R-:W-:Y:S01]  /*7af10*/  STL.64 [R1+0x5408], R26 ;  /* 0x0054081a01007387 */ /* 0x001fe20000100a00 */
[----:B------:R0:W-:Y:S03]  /*7af20*/  STL.64 [R1+0x5400], R24 ;  /* 0x0054001801007387 */ /* 0x0001e60000100a00 */
[----:B0-----:R-:W4:Y:S01]  /*7af30*/  LDL.LU R24, [R1+0x5c0] ;  /* 0x0005c00001187983 */ /* 0x001f220000300800 */
[----:B------:R-:W4:Y:S02]  /*7af40*/  LDL.LU R25, [R1+0x5c4] ;  /* 0x0005c40001197983 */ /* 0x000f240000300800 */
[----:B------:R-:W2:Y:S02]  /*7af50*/  LDL.LU R26, [R1+0x5c8] ;  /* 0x0005c800011a7983 */ /* 0x000ea40000300800 */
[----:B------:R-:W2:Y:S02]  /*7af60*/  LDL.LU R27, [R1+0x5cc] ;  /* 0x0005cc00011b7983 */ /* 0x000ea40000300800 */
[----:B--2---:R0:W-:Y:S01]  /*7af70*/  STL.64 [R1+0x54f8], R26 ;  /* 0x0054f81a01007387 */ /* 0x0041e20000100a00 */
[----:B----4-:R-:W-:Y:S02]  /*7af80*/  STL.64 [R1+0x54f0], R24 ;  /* 0x0054f01801007387 */ /* 0x010fe40000100a00 */
[----:B0-----:R-:W-:-:S02]  /*7af90*/  IMAD.MOV.U32 R26, RZ, RZ, R28 ;  /* 0x000000ffff1a7224 */ /* 0x001fc400078e001c */
[----:B------:R-:W-:Y:S01]  /*7afa0*/  IMAD.MOV.U32 R27, RZ, RZ, R3 ;  /* 0x000000ffff1b7224 */ /* 0x000fe200078e0003 */
[----:B------:R-:W2:Y:S04]  /*7afb0*/  LDL.LU R28, [R1+0x55e8] ;  /* 0x0055e800011c7983 */ /* 0x000ea80000300800 */
[----:B------:R0:W-:Y:S04]  /*7afc0*/  STL.64 [R1+0x5510], R26 ;  /* 0x0055101a01007387 */ /* 0x0001e80000100a00 */
[----:B0-----:R-:W4:Y:S02]  /*7afd0*/  LDL.64 R26, [R1+0x158] ;  /* 0x00015800011a7983 */ /* 0x001f240000100a00 */
[C---:B----4-:R-:W-:Y:S01]  /*7afe0*/  HMMA.16816.F32.BF16 R16, R20.reuse, R26, R16 ;  /* 0x0000001a1410723c */ /* 0x050fe20000041810 */
[----:B------:R-:W-:Y:S11]  /*7aff0*/  IMAD.MOV.U32 R3, RZ, RZ, R27 ;  /* 0x000000ffff037224 */ /* 0x000ff600078e001b */
[----:B------:R-:W-:Y:S11]  /*7b000*/  @!UPT UIADD3 URZ, URZ, URZ, URZ ;  /* 0x0000003f3f3ff290 */ /* 0x000ff6000fffe03f */
[----:B------:R0:W-:Y:S01]  /*7b010*/  STL.64 [R1+0x710], R16 ;  /* 0x0007101001007387 */ /* 0x0001e20000100a00 */
[----:B------:R1:W-:Y:S02]  /*7b020*/  STL.64 [R1+0x718], R18 ;  /* 0x0007181201007387 */ /* 0x0003e40000100a00 */
[----:B0-----:R-:W-:Y:S01]  /*7b030*/  IMAD.MOV.U32 R16, RZ, RZ, R26 ;  /* 0x000000ffff107224 */ /* 0x001fe200078e001a */
[----:B-1----:R-:W4:Y:S01]  /*7b040*/  LDL.LU.64 R18, [R1+0x55e0] ;  /* 0x0055e00001127983 */ /* 0x002f220000300a00 */
[----:B------:R-:W2:Y:S02]  /*7b050*/  LDL.LU R17, [R1+0x55d8] ;  /* 0x0055d80001117983 */ /* 0x000ea40000300800 */
[----:B------:R-:W2:Y:S02]  /*7b060*/  LDL R26, [R1+0x18] ;  /* 0x00001800011a7983 */ /* 0x000ea40000100800 */
[----:B------:R-:W2:Y:S01]  /*7b070*/  LDL R27, [R1+0x1c] ;  /* 0x00001c00011b7983 */ /* 0x000ea20000100800 */
[C---:B------:R-:W-:Y:S01]  /*7b080*/  HMMA.16816.F32.BF16 R12, R20.reuse, R14, R4 ;  /* 0x0000000e140c723c */ /* 0x040fe20000041804 */
[----:B--2---:R0:W-:Y:S01]  /*7b090*/  STL.64 [R1+0x5528], R26 ;  /* 0x0055281a01007387 */ /* 0x0041e20000100a00 */
[----:B------:R-:W2:Y:S02]  /*7b0a0*/  LDL.LU.64 R6, [R1+0x55d0] ;  /* 0x0055d00001067983 */ /* 0x000ea40000300a00 */
[----:B------:R-:W2:Y:S11]  /*7b0b0*/  LDL.LU.64 R4, [R1+0x55c8] ;  /* 0x0055c80001047983 */ /* 0x000eb60000300a00 */
[----:B------:R-:W-:Y:S08]  /*7b0c0*/  @!UPT UIADD3 URZ, URZ, URZ, URZ ;  /* 0x0000003f3f3ff290 */ /* 0x000ff0000fffe03f */
[----:B------:R1:W-:Y:S01]  /*7b0d0*/  STL.64 [R1+0x700], R12 ;  /* 0x0007000c01007387 */ /* 0x0003e20000100a00 */
[----:B------:R-:W-:Y:S01]  /*7b0e0*/  STL.64 [R1+0x708], R14 ;  /* 0x0007080e01007387 */ /* 0x000fe20000100a00 */
[----:B0-----:R-:W-:Y:S02]  /*7b0f0*/  IMAD.MOV.U32 R26, RZ, RZ, R28 ;  /* 0x000000ffff1a7224 */ /* 0x001fe400078e001c */
[----:B------:R-:W-:Y:S01]  /*7b100*/  IMAD.MOV.U32 R27, RZ, RZ, R17 ;  /* 0x000000ffff1b7224 */ /* 0x000fe200078e0011 */
[----:B-1----:R-:W3:Y:S06]  /*7b110*/  LDL.LU.64 R12, [R1+0x55c0] ;  /* 0x0055c000010c7983 */ /* 0x002eec0000300a00 */
[C---:B--2---:R-:W-:Y:S01]  /*7b120*/  HMMA.16816.F32.BF16 R24, R20.reuse, R26, R4 ;  /* 0x0000001a1418723c */ /* 0x044fe20000041804 */
[----:B------:R-:W3:Y:S11]  /*7b130*/  LDL.LU.64 R6, [R1+0x55b8] ;  /* 0x0055b80001067983 */ /* 0x000ef60000300a00 */
[----:B------:R-:W-:Y:S11]  /*7b140*/  @!UPT UIADD3 URZ, URZ, URZ, URZ ;  /* 0x0000003f3f3ff290 */ /* 0x000ff6000fffe03f */
[----:B------:R-:W-:Y:S01]  /*7b150*/  STL.64 [R1+0x6f0], R24 ;  /* 0x0006f01801007387 */ /* 0x000fe20000100a00 */
[----:B------:R-:W-:Y:S01]  /*7b160*/  STL.64 [R1+0x6f8], R26 ;  /* 0x0006f81a01007387 */ /* 0x000fe20000100a00 */
[----:B---3--:R-:W-:Y:S11]  /*7b170*/  HMMA.16816.F32.BF16 R8, R20, R6, R8 ;  /* 0x000000061408723c */ /* 0x008ff60000041808 */
[----:B------:R-:W-:Y:S11]  /*7b180*/  @!UPT UIADD3 URZ, URZ, URZ, URZ ;  /* 0x0000003f3f3ff290 */ /* 0x000ff6000fffe03f */
[----:B------:R-:W-:Y:S01]  /*7b190*/  @!UPT UIADD3 URZ, URZ, URZ, URZ ;  /* 0x0000003f3f3ff290 */ /* 0x000fe2000fffe03f */
[----:B------:R0:W-:Y:S01]  /*7b1a0*/  STL.64 [R1+0x6e0], R8 ;  /* 0x0006e00801007387 */ /* 0x0001e20000100a00 */
[----:B------:R1:W-:Y:S03]  /*7b1b0*/  STL.64 [R1+0x6e8], R10 ;  /* 0x0006e80a01007387 */ /* 0x0003e60000100a00 */
[----:B0-----:R-:W2:Y:S01]  /*7b1c0*/  LDL.LU R8, [R1+0x6a0] ;  /* 0x0006a00001087983 */ /* 0x001ea20000300800 */
[----:B------:R-:W2:Y:S02]  /*7b1d0*/  LDL.LU R9, [R1+0x6a4] ;  /* 0x0006a40001097983 */ /* 0x000ea40000300800 */
[----:B-1----:R-:W3:Y:S02]  /*7b1e0*/  LDL.LU R10, [R1+0x6a8] ;  /* 0x0006a800010a7983 */ /* 0x002ee40000300800 */
[----:B------:R-:W3:Y:S02]  /*7b1f0*/  LDL.LU R11, [R1+0x6ac] ;  /* 0x0006ac00010b7983 */ /* 0x000ee40000300800 */
[----:B---3--:R0:W-:Y:S01]  /*7b200*/  STL.64 [R1+0x5580], R10 ;  /* 0x0055800a01007387 */ /* 0x0081e20000100a00 */
[----:B--2---:R-:W-:Y:S02]  /*7b210*/  STL.64 [R1+0x5578], R8 ;  /* 0x0055780801007387 */ /* 0x004fe40000100a00 */
[----:B0-----:R-:W-:-:S02]  /*7b220*/  IMAD.MOV.U32 R11, RZ, RZ, R12 ;  /* 0x000000ffff0b7224 */ /* 0x001fc400078e000c */
[----:B------:R-:W-:Y:S01]  /*7b230*/  IMAD.MOV.U32 R10, RZ, RZ, R13 ;  /* 0x000000ffff0a7224 */ /* 0x000fe200078e000d */
[----:B------:R-:W2:Y:S01]  /*7b240*/  LDL.LU R12, [R1+0x6c0] ;  /* 0x0006c000010c7983 */ /* 0x000ea20000300800 */
[----:B------:R-:W2:Y:S02]  /*7b250*/  LDL.LU R13, [R1+0x6c4] ;  /* 0x0006c400010d7983 */ /* 0x000ea40000300800 */
[----:B------:R-:W3:Y:S02]  /*7b260*/  LDL.LU R14, [R1+0x6c8] ;  /* 0x0006c800010e7983 */ /* 0x000ee40000300800 */
[----:B------:R-:W3:Y:S02]  /*7b270*/  LDL.LU R15, [R1+0x6cc] ;  /* 0x0006cc00010f7983 */ /* 0x000ee40000300800 */
[----:B---3--:R0:W-:Y:S01]  /*7b280*/  STL.64 [R1+0x55a8], R14 ;  /* 0x0055a80e01007387 */ /* 0x0081e20000100a00 */
[----:B--2---:R-:W-:Y:S03]  /*7b290*/  STL.64 [R1+0x55a0], R12 ;  /* 0x0055a00c01007387 */ /* 0x004fe60000100a00 */
[----:B0-----:R-:W2:Y:S04]  /*7b2a0*/  LDL R14, [R1+0x118] ;  /* 0x00011800010e7983 */ /* 0x001ea80000100800 */
[----:B------:R-:W2:Y:S01]  /*7b2b0*/  LDL R15, [R1+0x11c] ;  /* 0x00011c00010f7983 */ /* 0x000ea20000100800 */
[----:B------:R0:W-:Y:S03]  /*7b2c0*/  STL.64 [R1+0x5590], R10 ;  /* 0x0055900a01007387 */ /* 0x0001e60000100a00 */
[----:B0-----:R-:W3:Y:S01]  /*7b2d0*/  LDL.64 R10, [R1+0x108] ;  /* 0x00010800010a7983 */ /* 0x001ee20000100a00 */
[----:B------:R-:W-:-:S02]  /*7b2e0*/  IMAD.MOV.U32 R28, RZ, RZ, R6 ;  /* 0x000000ffff1c7224 */ /* 0x000fc400078e0006 */
[----:B------:R-:W-:Y:S01]  /*7b2f0*/  IMAD.MOV.U32 R17, RZ, RZ, R7 ;  /* 0x000000ffff117224 */ /* 0x000fe200078e0007 */
[----:B---3--:R0:W-:Y:S01]  /*7b300*/  STL.64 [R1+0x55b0], R10 ;  /* 0x0055b00a01007387 */ /* 0x0081e20000100a00 */
[----:B------:R-:W2:Y:S02]  /*7b310*/  LDL.LU R8, [R1+0x6d0] ;  /* 0x0006d00001087983 */ /* 0x000ea40000300800 */
[----:B------:R-:W2:Y:S01]  /*7b320*/  LDL.LU R9, [R1+0x6d4] ;  /* 0x0006d40001097983 */ /* 0x000ea20000300800 */
[----:B0-----:R-:W2:Y:S01]  /*7b330*/  LDL.LU R10, [R1+0x6d8] ;  /* 0x0006d800010a7983 */ /* 0x001ea20000300800 */
[----:B------:R-:W2:Y:S02]  /*7b340*/  LDL.LU R11, [R1+0x6dc] ;  /* 0x0006dc00010b7983 */ /* 0x000ea40000300800 */
[----:B------:R-:W3:Y:S02]  /*7b350*/  LDL.64 R6, [R1+0xe8] ;  /* 0x0000e80001067983 */ /* 0x000ee40000100a00 */
[----:B---3--:R0:W-:Y:S01]  /*7b360*/  STL.64 [R1+0x5588], R6 ;  /* 0x0055880601007387 */ /* 0x0081e20000100a00 */
[----:B------:R-:W3:Y:S02]  /*7b370*/  LDL.LU R4, [R1+0x6b0] ;  /* 0x0006b00001047983 */ /* 0x000ee40000300800 */
[----:B------:R-:W3:Y:S01]  /*7b380*/  LDL.LU R5, [R1+0x6b4] ;  /* 0x0006b40001057983 */ /* 0x000ee20000300800 */
[----:B0-----:R-:W3:Y:S01]  /*7b390*/  LDL.LU R6, [R1+0x6b8] ;  /* 0x0006b80001067983 */ /* 0x001ee20000300800 */
[----:B------:R-:W3:Y:S02]  /*7b3a0*/  LDL.LU R7, [R1+0x6bc] ;  /* 0x0006bc0001077983 */ /* 0x000ee40000300800 */
[----:B------:R-:W2:Y:S02]  /*7b3b0*/  LDL R26, [R1+0x28] ;  /* 0x00002800011a7983 */ /* 0x000ea40000100800 */
[----:B------:R-:W-:-:S05]  /*7b3c0*/  IMAD.MOV.U32 R27, RZ, RZ, R29 ;  /* 0x000000ffff1b7224 */ /* 0x000fca00078e001d */
[----:B--2---:R0:W-:Y:S01]  /*7b3d0*/  STL.64 [R1+0x5558], R26 ;  /* 0x0055581a01007387 */ /* 0x0041e20000100a00 */
[----:B------:R-:W2:Y:S02]  /*7b3e0*/  LDL.LU R24, [R1+0x3a0] ;  /* 0x0003a00001187983 */ /* 0x000ea40000300800 */
[----:B------:R-:W2:Y:S01]  /*7b3f0*/  LDL.LU R25, [R1+0x3a4] ;  /* 0x0003a40001197983 */ /* 0x000ea20000300800 */
[----:B0-----:R-:W2:Y:S01]  /*7b400*/  LDL.LU R26, [R1+0x3a8] ;  /* 0x0003a800011a7983 */ /* 0x001ea20000300800 */
[----:B------:R-:W2:Y:S02]  /*7b410*/  LDL.LU R27, [R1+0x3ac] ;  /* 0x0003ac00011b7983 */ /* 0x000ea40000300800 */
[----:B----4-:R-:W-:Y:S02]  /*7b420*/  STL.64 [R1+0x5508], R18 ;  /* 0x0055081201007387 */ /* 0x010fe40000100a00 */
[----:B------:R0:W-:Y:S02]  /*7b430*/  STL.64 [R1+0x5500], R16 ;  /* 0x0055001001007387 */ /* 0x0001e40000100a00 */
[----:B0-----:R-:W4:Y:S01]  /*7b440*/  LDL.LU R16, [R1+0x5d0] ;  /* 0x0005d00001107983 */ /* 0x001f220000300800 */
[----:B------:R-:W4:Y:S02]  /*7b450*/  LDL.LU R17, [R1+0x5d4] ;  /* 0x0005d40001117983 */ /* 0x000f240000300800 */
[----:B------:R-:W2:Y:S02]  /*7b460*/  LDL.LU R18, [R1+0x5d8] ;  /* 0x0005d80001127983 */ /* 0x000ea40000300800 */
[----:B------:R-:W2:Y:S01]  /*7b470*/  LDL.LU R19, [R1+0x5dc] ;  /* 0x0005dc0001137983 */ /* 0x000ea20000300800 */
[C---:B------:R-:W-:Y:S01]  /*7b480*/  HMMA.16816.F32.BF16 R12, R20.reuse, R14, R8 ;  /* 0x0000000e140c723c */ /* 0x040fe20000041808 */
[----:B--2---:R-:W-:Y:S01]  /*7b490*/  STL.64 [R1+0x5520], R18 ;  /* 0x0055201201007387 */ /* 0x004fe20000100a00 */
[----:B----4-:R0:W-:Y:S03]  /*7b4a0*/  STL.64 [R1+0x5518], R16 ;  /* 0x0055181001007387 */ /* 0x0101e60000100a00 */
        /* <DEDUP_REMOVED lines=10> */
[----:B------:R-:W4:Y:S01]  /*7b550*/  LDL.LU.64 R10, [R1+0x55b0] ;  /* 0x0055b000010a7983 */ /* 0x000f220000300a00 */
[----:B------:R-:W-:Y:S02]  /*7b560*/  STL.64 [R1+0x6d0], R12 ;  /* 0x0006d00c01007387 */ /* 0x000fe40000100a00 */
[----:B------:R0:W-:Y:S02]  /*7b570*/  STL.64 [R1+0x6d8], R14 ;  /* 0x0006d80e01007387 */ /* 0x0001e40000100a00 */
[----:B0-----:R-:W4:Y:S01]  /*7b580*/  LDL.LU.64 R14, [R1+0x55a8] ;  /* 0x0055a800010e7983 */ /* 0x001f220000300a00 */
[----:B------:R-:W4:Y:S02]  /*7b590*/  LDL.LU.64 R12, [R1+0x55a0] ;  /* 0x0055a000010c7983 */ /* 0x000f240000300a00 */
[C---:B----4-:R-:W-:Y:S01]  /*7b5a0*/  HMMA.16816.F32.BF16 R12, R20.reuse, R10, R12 ;  /* 0x0000000a140c723c */ /* 0x050fe2000004180c */
[----:B------:R-:W-:Y:S11]  /*7b5b0*/  IMAD.MOV.U32 R29, RZ, RZ, R11 ;  /* 0x000000ffff1d7224 */ /* 0x000ff600078e000b */
[----:B------:R-:W-:Y:S11]  /*7b5c0*/  @!UPT UIADD3 URZ, URZ, URZ, URZ ;  /* 0x0000003f3f3ff290 */ /* 0x000ff6000fffe03f */
[----:B------:R0:W-:Y:S01]  /*7b5d0*/  STL.64 [R1+0x6c0], R12 ;  /* 0x0006c00c01007387 */ /* 0x0001e20000100a00 */
[----:B------:R1:W-:Y:S02]  /*7b5e0*/  STL.64 [R1+0x6c8], R14 ;  /* 0x0006c80e01007387 */ /* 0x0003e40000100a00 */
[----:B0-----:R-:W-:Y:S01]  /*7b5f0*/  IMAD.MOV.U32 R13, RZ, RZ, R10 ;  /* 0x000000ffff0d7224 */ /* 0x001fe200078e000a */
[----:B-1----:R-:W4:Y:S01]  /*7b600*/  LDL.LU.64 R14, [R1+0x5598] ;  /* 0x00559800010e7983 */ /* 0x002f220000300a00 */
[----:B------:R-:W3:Y:S02]  /*7b610*/  LDL.LU.64 R10, [R1+0x5590] ;  /* 0x00559000010a7983 */ /* 0x000ee40000300a00 */
[C---:B---3--:R-:W-:Y:S01]  /*7b620*/  HMMA.16816.F32.BF16 R8, R20.reuse, R10, R4 ;  /* 0x0000000a1408723c */ /* 0x048fe20000041804 */
[----:B------:R-:W3:Y:S11]  /*7b630*/  LDL.LU.64 R6, [R1+0x5588] ;  /* 0x0055880001067983 */ /* 0x000ef60000300a00 */
[----:B------:R-:W-:Y:S11]  /*7b640*/  @!UPT UIADD3 URZ, URZ, URZ, URZ ;  /* 0x0000003f3f3ff290 */ /* 0x000ff6000fffe03f */
[----:B------:R-:W-:Y:S01]  /*7b650*/  STL.64 [R1+0x6b0], R8 ;  /* 0x0006b00801007387 */ /* 0x000fe20000100a00 */
[----:B------:R0:W-:Y:S03]  /*7b660*/  STL.64 [R1+0x6b8], R10 ;  /* 0x0006b80a01007387 */ /* 0x0001e60000100a00 */
[----:B0-----:R-:W2:Y:S01]  /*7b670*/  LDL.LU.64 R10, [R1+0x5580] ;  /* 0x00558000010a7983 */ /* 0x001ea20000300a00 */
[----:B------:R-:W2:Y:S02]  /*7b680*/  LDL.LU.64 R8, [R1+0x5578] ;  /* 0x0055780001087983 */ /* 0x000ea40000300a00 */
[----:B---3--:R-:W-:Y:S01]  /*7b690*/  IMAD.MOV.U32 R12, RZ, RZ, R7 ;  /* 0x000000ffff0c7224 */ /* 0x008fe200078e0007 */
[C---:B--2---:R-:W-:Y:S11]  /*7b6a0*/  HMMA.16816.F32.BF16 R8, R20.reuse, R6, R8 ;  /* 0x000000061408723c */ /* 0x044ff60000041808 */
[----:B------:R-:W-:Y:S11]  /*7b6b0*/  @!UPT UIADD3 URZ, URZ, URZ, URZ ;  /* 0x0000003f3f3ff290 */ /* 0x000ff6000fffe03f */
[----:B------:R-:W-:Y:S01]  /*7b6c0*/  @!UPT UIADD3 URZ, URZ, URZ, URZ ;  /* 0x0000003f3f3ff290 */ /* 0x000fe2000fffe03f */
[----:B------:R0:W-:Y:S01]  /*7b6d0*/  STL.64 [R1+0x6a0], R8 ;  /* 0x0006a00801007387 */ /* 0x0001e20000100a00 */
[----:B------:R1:W-:Y:S02]  /*7b6e0*/  STL.64 [R1+0x6a8], R10 ;  /* 0x0006a80a01007387 */ /* 0x0003e40000100a00 */
[----:B0-----:R-:W-:Y:S01]  /*7b6f0*/  IMAD.MOV.U32 R9, RZ, RZ, R6 ;  /* 0x000000ffff097224 */ /* 0x001fe200078e0006 */
[----:B-1----:R-:W2:Y:S01]  /*7b700*/  LDL.LU.64 R10, [R1+0x5570] ;  /* 0x00557000010a7983 */ /* 0x002ea20000300a00 */
[----:B------:R-:W3:Y:S02]  /*7b710*/  LDL.LU R8, [R1+0x5568] ;  /* 0x0055680001087983 */ /* 0x000ee40000300800 */
[----:B------:R-:W2:Y:S02]  /*7b720*/  LDL.LU.64 R6, [R1+0x5560] ;  /* 0x0055600001067983 */ /* 0x000ea40000300a00 */
[----:B--2---:R-:W-:Y:S01]  /*7b730*/  HMMA.16816.F32.BF16 R20, R20, R6, R24 ;  /* 0x000000061414723c */ /* 0x004fe20000041818 */
[----:B------:R-:W2:Y:S01]  /*7b740*/  LDL.LU.64 R26, [R1+0x5558] ;  /* 0x00555800011a7983 */ /* 0x000ea20000300a00 */
[----:B------:R-:W2:Y:S02]  /*7b750*/  LDL.LU.64 R6, [R1+0x5550] ;  /* 0x0055500001067983 */ /* 0x000ea40000300a00 */
[----:B------:R-:W2:Y:S11]  /*7b760*/  LDL.LU.64 R4, [R1+0x5548] ;  /* 0x0055480001047983 */ /* 0x000eb60000300a00 */
[----:B------:R-:W-:Y:S08]  /*7b770*/  @!UPT UIADD3 URZ, URZ, URZ, URZ ;  /* 0x0000003f3f3ff290 */ /* 0x000ff0000fffe03f */
[----:B------:R-:W-:Y:S01]  /*7b780*/  STL.64 [R1+0x3a0], R20 ;  /* 0x0003a01401007387 */ /* 0x000fe20000100a00 */
[----:B------:R-:W-:Y:S02]  /*7b790*/  STL.64 [R1+0x3a8], R22 ;  /* 0x0003a81601007387 */ /* 0x000fe40000100a00 */
[----:B---3--:R0:W1:Y:S02]  /*7b7a0*/  LDSM.16.MT88.4 R20, [R8+0x23080] ;  /* 0x023080000814783b */ /* 0x0080640000004200 */
[----:B0-----:R-:W3:Y:S04]  /*7b7b0*/  LDL.LU R8, [R1+0x5540] ;  /* 0x0055400001087983 */ /* 0x001ee80000300800 */
[----:B-1----:R0:W-:Y:S01]  /*7b7c0*/  STL.64 [R1+0x52e8], R22 ;  /* 0x0052e81601007387 */ /* 0x0021e20000100a00 */
[----:B------:R1:W-:Y:S03]  /*7b7d0*/  STL.64 [R1+0x52e0], R20 ;  /* 0x0052e01401007387 */ /* 0x0003e60000100a00 */
[----:B0-----:R-:W3:Y:S01]  /*7b7e0*/  LDL.LU.64 R22, [R1+0xd8] ;  /* 0x0000d80001167983 */ /* 0x001ee20000300a00 */
[C---:B--2---:R-:W-:Y:S03]  /*7b7f0*/  HMMA.16816.F32.BF16 R24, R4.reuse, R26, R16 ;  /* 0x0000001a0418723c */ /* 0x044fe60000041810 */
[----:B---3--:R0:W-:Y:S01]  /*7b800*/  STL.64 [R1+0x5450], R22 ;  /* 0x0054501601007387 */ /* 0x0081e20000100a00 */
[----:B-1----:R-:W4:Y:S02]  /*7b810*/  LDL.LU R20, [R1+0x5b0] ;  /* 0x0005b00001147983 */ /* 0x002f240000300800 */
[----:B------:R-:W4:Y:S01]  /*7b820*/  LDL.LU R21, [R1+0x5b4] ;  /* 0x0005b40001157983 */ /* 0x000f220000300800 */
[----:B0-----:R-:W4:Y:S01]  /*7b830*/  LDL.LU R22, [R1+0x5b8] ;  /* 0x0005b80001167983 */ /* 0x001f220000300800 */
[----:B------:R-:W4:Y:S02]  /*7b840*/  LDL.LU R23, [R1+0x5bc] ;  /* 0x0005bc0001177983 */ /* 0x000f240000300800 */
[----:B------:R-:W2:Y:S02]  /*7b850*/  LDL.LU.64 R18, [R1+0x5538] ;  /* 0x0055380001127983 */ /* 0x000ea40000300a00 */
[----:B------:R-:W2:Y:S11]  /*7b860*/  LDL.LU.64 R16, [R1+0x5530] ;  /* 0x0055300001107983 */ /* 0x000eb60000300a00 */
        /* <DEDUP_REMOVED lines=12> */
[----:B------:R-:W3:Y:S11]  /*7b930*/  LDL.LU.64 R16, [R1+0x5500] ;  /* 0x0055000001107983 */ /* 0x000ef60000300a00 */
        /* <DEDUP_REMOVED lines=9> */
[----:B------:R1:W-:Y:S03]  /*7b9d0*/  STL.64 [R1+0x5c8], R26 ;  /* 0x0005c81a01007387 */ /* 0x0003e60000100a00 */
[----:B0-----:R-:W2:Y:S01]  /*7b9e0*/  LDL.LU R24, [R1+0xb0] ;  /* 0x0000b00001187983 */ /* 0x001ea20000300800 */
[----:B------:R-:W2:Y:S02]  /*7b9f0*/  LDL.LU R25, [R1+0xb4] ;  /* 0x0000b40001197983 */ /* 0x000ea40000300800 */
[----:B-1----:R-:W2:Y:S02]  /*7ba00*/  LDL.LU R26, [R1+0xb8] ;  /* 0x0000b800011a7983 */ /* 0x002ea40000300800 */
[----:B------:R-:W2:Y:S01]  /*7ba10*/  LDL.LU R27, [R1+0xbc] ;  /* 0x0000bc00011b7983 */ /* 0x000ea20000300800 */
[----:B----4-:R-:W-:Y:S01]  /*7ba20*/  HMMA.16816.F32.BF16 R20, R4, R14, R20 ;  /* 0x0000000e0414723c */ /* 0x010fe20000041814 */
[----:B--2---:R0:W-:Y:S01]  /*7ba30*/  STL.64 [R1+0x5418], R26 ;  /* 0x0054181a01007387 */ /* 0x0041e20000100a00 */
[----:B------:R-:W-:Y:S02]  /*7ba40*/  STL.64 [R1+0x5410], R24 ;  /* 0x0054101801007387 */ /* 0x000fe40000100a00 */
[----:B0-----:R-:W-:-:S02]  /*7ba50*/  IMAD.MOV.U32 R26, RZ, RZ, R9 ;  /* 0x000000ffff1a7224 */ /* 0x001fc400078e0009 */
[----:B------:R-:W-:Y:S01]  /*7ba60*/  IMAD.MOV.U32 R27, RZ, RZ, R12 ;  /* 0x000000ffff1b7224 */ /* 0x000fe200078e000c */
[----:B------:R-:W2:Y:S01]  /*7ba70*/  LDL.LU R9, [R1+0x54e8] ;  /* 0x0054e80001097983 */ /* 0x000ea20000300800 */
[----:B------:R-:W4:Y:S03]  /*7ba80*/  LDL.LU R12, [R1+0x54e4] ;  /* 0x0054e400010c7983 */ /* 0x000f260000300800 */
[----:B------:R0:W-:Y:S04]  /*7ba90*/  STL.64 [R1+0x5428], R26 ;  /* 0x0054281a01007387 */ /* 0x0001e80000100a00 */
[----:B0-----:R-:W2:Y:S04]  /*7baa0*/  LDL.64 R26, [R1+0xf8] ;  /* 0x0000f800011a7983 */ /* 0x001ea80000100a00 */
[----:B--2---:R-:W-:Y:S01]  /*7bab0*/  STL.64 [R1+0x5440], R26 ;  /* 0x0054401a01007387 */ /* 0x004fe20000100a00 */
[----:B------:R0:W-:Y:S02]  /*7bac0*/  STL.64 [R1+0x53e0], R18 ;  /* 0x0053e01201007387 */ /* 0x0001e40000100a00 */
[----:B0-----:R-:W-:-:S02]  /*7bad0*/  IMAD.MOV.U32 R18, RZ, RZ, R13 ;  /* 0x000000ffff127224 */ /* 0x001fc400078e000d */
[----:B------:R-:W-:Y:S01]  /*7bae0*/  IMAD.MOV.U32 R19, RZ, RZ, R29 ;  /* 0x000000ffff137224 */ /* 0x000fe200078e001d */
[----:B------:R-:W4:Y:S01]  /*7baf0*/  LDL.LU R13, [R1+0x54e0] ;  /* 0x0054e000010d7983 */ /* 0x000f220000300800 */
[----:B------:R0:W-:Y:S02]  /*7bb00*/  STL.64 [R1+0x5b0], R20 ;  /* 0x0005b01401007387 */ /* 0x0001e40000100a00 */
[----:B------:R1:W-:Y:S01]  /*7bb10*/  STL.64 [R1+0x5b8], R22 ;  /* 0x0005b81601007387 */ /* 0x0003e20000100a00 */
[----:B------:R-:W-:Y:S01]  /*7bb20*/  STL.64 [R1+0x5448], R18 ;  /* 0x0054481201007387 */ /* 0x000fe20000100a00 */
[----:B------:R-:W2:Y:S02]  /*7bb30*/  LDL.LU R24, [R1+0x530] ;  /* 0x0005300001187983 */ /* 0x000ea40000300800 */
[----:B------:R-:W2:Y:S02]  /*7bb40*/  LDL.LU R25, [R1+0x534] ;  /* 0x0005340001197983 */ /* 0x000ea40000300800 */
[----:B------:R-:W2:Y:S01]  /*7bb50*/  LDL.LU R26, [R1+0x538] ;  /* 0x00053800011a7983 */ /* 0x000ea20000300800 */
[----:B------:R-:W2:Y:S04]  /*7bb60*/  LDL.LU R27, [R1+0x53c] ;  /* 0x00053c00011b7983 */ /* 0x000ea80000300800 */
[----:B--2---:R2:W-:Y:S01]  /*7bb70*/  STL.64 [R1+0x5460], R26 ;  /* 0x0054601a01007387 */ /* 0x0045e20000100a00 */
[----:B------:R-:W-:Y:S02]  /*7bb80*/  STL.64 [R1+0x5458], R24 ;  /* 0x0054581801007387 */ /* 0x000fe40000100a00 */
[----:B0-----:R-:W4:Y:S02]  /*7bb90*/  LDL.LU R20, [R1+0x540] ;  /* 0x0005400001147983 */ /* 0x001f240000300800 */
[----:B------:R-:W4:Y:S01]  /*7bba0*/  LDL.LU R21, [R1+0x544] ;  /* 0x0005440001157983 */ /* 0x000f220000300800 */
[----:B-1----:R-:W4:Y:S01]  /*7bbb0*/  LDL.LU R22, [R1+0x548] ;  /* 0x0005480001167983 */ /* 0x002f220000300800 */
[----:B------:R-:W4:Y:S02]  /*7bbc0*/  LDL.LU R23, [R1+0x54c] ;  /* 0x00054c0001177983 */ /* 0x000f240000300800 */
[----:B--2---:R-:W-:-:S02]  /*7bbd0*/  IMAD.MOV.U32 R26, RZ, RZ, R28 ;  /* 0x000000ffff1a7224 */ /* 0x004fc400078e001c */
[----:B---3--:R-:W-:Y:S01]  /*7bbe0*/  IMAD.MOV.U32 R27, RZ, RZ, R17 ;  /* 0x000000ffff1b7224 */ /* 0x008fe200078e0011 */
[----:B----4-:R-:W-:Y:S01]  /*7bbf0*/  STL.64 [R1+0x5470], R22 ;  /* 0x0054701601007387 */ /* 0x010fe20000100a00 */
[----:B------:R-:W-:Y:S03]  /*7bc00*/  STL.64 [R1+0x5468], R20 ;  /* 0x0054681401007387 */ /* 0x000fe60000100a00 */
[----:B------:R0:W-:Y:S02]  /*7bc10*/  STL.64 [R1+0x5478], R26 ;  /* 0x0054781a01007387 */ /* 0x0001e40000100a00 */
[----:B0-----:R-:W2:Y:S04]  /*7bc20*/  LDL.64 R26, [R1+0x138] ;  /* 0x00013800011a7983 */ /* 0x001ea80000100a00 */
[----:B--2---:R0:W-:Y:S01]  /*7bc30*/  STL.64 [R1+0x5490], R26 ;  /* 0x0054901a01007387 */ /* 0x0041e20000100a00 */
[----:B------:R-:W2:Y:S02]  /*7bc40*/  LDL.LU R20, [R1+0x550] ;  /* 0x0005500001147983 */ /* 0x000ea40000300800 */
[----:B------:R-:W2:Y:S02]  /*7bc50*/  LDL.LU R21, [R1+0x554] ;  /* 0x0005540001157983 */ /* 0x000ea40000300800 */
[----:B------:R-:W3:Y:S01]  /*7bc60*/  LDL.LU R22, [R1+0x558] ;  /* 0x0005580001167983 */ /* 0x000ee20000300800 */
[----:B------:R-:W3:Y:S04]  /*7bc70*/  LDL.LU R23, [R1+0x55c] ;  /* 0x00055c0001177983 */ /* 0x000ee80000300800 */
[----:B0-----:R-:W4:Y:S04]  /*7bc80*/  LDL.64 R26, [R1+0x148] ;  /* 0x00014800011a7983 */ /* 0x001f280000100a00 */
[----:B----4-:R-:W-:Y:S01]  /*7bc90*/  STL.64 [R1+0x54a8], R26 ;  /* 0x0054a81a01007387 */ /* 0x010fe20000100a00 */
[----:B---3--:R-:W-:Y:S02]  /*7bca0*/  STL.64 [R1+0x5488], R22 ;  /* 0x0054881601007387 */ /* 0x008fe40000100a00 */
[----:B--2---:R0:W-:Y:S02]  /*7bcb0*/  STL.64 [R1+0x5480], R20 ;  /* 0x0054801401007387 */ /* 0x0041e40000100a00 */
        /* <DEDUP_REMOVED lines=14> */
[----:B------:R-:W-:-:S05]  /*7bda0*/  IMAD.MOV.U32 R27, RZ, RZ, R0 ;  /* 0x000000ffff1b7224 */ /* 0x000fca00078e0000 */
[----:B------:R0:W-:Y:S01]  /*7bdb0*/  STL.64 [R1+0x54d8], R26 ;  /* 0x0054d81a01007387 */ /* 0x0001e20000100a00 */
[----:B------:R-:W4:Y:S02]  /*7bdc0*/  LDL.LU R24, [R1+0x5a0] ;  /* 0x0005a00001187983 */ /* 0x000f240000300800 */
[----:B------:R-:W4:Y:S01]  /*7bdd0*/  LDL.LU R25, [R1+0x5a4] ;  /* 0x0005a40001197983 */ /* 0x000f220000300800 */
[----:B0-----:R-:W4:Y:S01]  /*7bde0*/  LDL.LU R26, [R1+0x5a8] ;  /* 0x0005a800011a7983 */ /* 0x001f220000300800 */
        /* <DEDUP_REMOVED lines=14> */
[----:B------:R0:W-:Y:S02]  /*7bed0*/  STL.64 [R1+0x53d8], R14 ;  /* 0x0053d80e01007387 */ /* 0x0001e40000100a00 */
[----:B------:R-:W-:Y:S01]  /*7bee0*/  STL.64 [R1+0x53d0], R12 ;  /* 0x0053d00c01007387 */ /* 0x000fe20000100a00 */
[----:B0-----:R-:W2:Y:S04]  /*7bef0*/  LDL.LU.64 R14, [R1+0x18] ;  /* 0x00001800010e7983 */ /* 0x001ea80000300a00 */
[----:B--2---:R0:W-:Y:S04]  /*7bf00*/  STL.64 [R1+0x53f8], R14 ;  /* 0x0053f80e01007387 */ /* 0x0041e80000100a00 */
[----:B0-----:R-:W2:Y:S01]  /*7bf10*/  LDL.LU.64 R14, [R1+0x28] ;  /* 0x00002800010e7983 */ /* 0x001ea20000300a00 */
[C---:B----4-:R-:W-:Y:S03]  /*7bf20*/  HMMA.16816.F32.BF16 R24, R4.reuse, R10, R24 ;  /* 0x0000000a0418723c */ /* 0x050fe60000041818 */
[----:B--2---:R0:W-:Y:S01]  /*7bf30*/  STL.64 [R1+0x5420], R14 ;  /* 0x0054200e01007387 */ /* 0x0041e20000100a00 */
[----:B------:R-:W2:Y:S02]  /*7bf40*/  LDL.LU R12, [R1+0x510] ;  /* 0x00051000010c7983 */ /* 0x000ea40000300800 */
[----:B------:R-:W2:Y:S01]  /*7bf50*/  LDL.LU R13, [R1+0x514] ;  /* 0x00051400010d7983 */ /* 0x000ea20000300800 */
[----:B0-----:R-:W4:Y:S01]  /*7bf60*/  LDL.LU R14, [R1+0x518] ;  /* 0x00051800010e7983 */ /* 0x001f220000300800 */
[----:B------:R-:W4:Y:S03]  /*7bf70*/  LDL.LU R15, [R1+0x51c] ;  /* 0x00051c00010f7983 */ /* 0x000f260000300800 */
[----:B----4-:R-:W-:Y:S01]  /*7bf80*/  STL.64 [R1+0x5438], R14 ;  /* 0x0054380e01007387 */ /* 0x010fe20000100a00 */
[----:B--2---:R0:W-:Y:S03]  /*7bf90*/  STL.64 [R1+0x5430], R12 ;  /* 0x0054300c01007387 */ /* 0x0041e60000100a00 */
[----:B0-----:R-:W2:Y:S01]  /*7bfa0*/  LDL.LU R12, [R1+0x520] ;  /* 0x00052000010c7983 */ /* 0x001ea20000300800 */
[----:B------:R-:W2:Y:S02]  /*7bfb0*/  LDL.LU R13, [R1+0x524] ;  /* 0x00052400010d7983 */ /* 0x000ea40000300800 */
[----:B------:R-:W2:Y:S02]  /*7bfc0*/  LDL.LU R14, [R1+0x528] ;  /* 0x00052800010e7983 */ /* 0x000ea40000300800 */
[----:B------:R-:W2:Y:S03]  /*7bfd0*/  LDL.LU R15, [R1+0x52c] ;  /* 0x00052c00010f7983 */ /* 0x000ea60000300800 */
[----:B------:R-:W-:Y:S01]  /*7bfe0*/  STL.64 [R1+0x5a0], R24 ;  /* 0x0005a01801007387 */ /* 0x000fe20000100a00 */
[----:B------:R0:W-:Y:S03]  /*7bff0*/  STL.64 [R1+0x5a8], R26 ;  /* 0x0005a81a01007387 */ /* 0x0001e60000100a00 */
[----:B0-----:R-:W4:Y:S01]  /*7c000*/  LDL.LU.64 R26, [R1+0x54d8] ;  /* 0x0054d800011a7983 */ /* 0x001f220000300a00 */
[----:B------:R-:W-:Y:S02]  /*7c010*/  STL.64 [R1+0x53c8], R10 ;  /* 0x0053c80a01007387 */ /* 0x000fe40000100a00 */
[----:B------:R0:W-:Y:S02]  /*7c020*/  STL.64 [R1+0x53c0], R8 ;  /* 0x0053c00801007387 */ /* 0x0001e40000100a00 */
[----:B0-----:R-:W2:Y:S01]  /*7c030*/  LDL.LU R8, [R1+0x380] ;  /* 0x0003800001087983 */ /* 0x001ea20000300800 */
[----:B------:R-:W2:Y:S02]  /*7c040*/  LDL.LU R9, [R1+0x384] ;  /* 0x0003840001097983 */ /* 0x000ea40000300800 */
[----:B------:R-:W2:Y:S02]  /*7c050*/  LDL.LU R10, [R1+0x388] ;  /* 0x00038800010a7983 */ /* 0x000ea40000300800 */
        /* <DEDUP_REMOVED lines=16> */
[----:B------:R-:W-:Y:S11]  /*7c160*/  IMAD.MOV.U32 R2, RZ, RZ, R27 ;  /* 0x000000ffff027224 */ /* 0x000ff600078e001b */
[----:B------:R-:W-:Y:S11]  /*7c170*/  @!UPT UIADD3 URZ, URZ, URZ, URZ ;  /* 0x0000003f3f3ff290 */ /* 0x000ff6000fffe03f */
[----:B------:R-:W-:Y:S01]  /*7c180*/  STL.64 [R1+0x570], R20 ;  /* 0x0005701401007387 */ /* 0x000fe20000100a00 */
[----:B------:R0:W-:Y:S03]  /*7c190*/  STL.64 [R1+0x578], R22 ;  /* 0x0005781601007387 */ /* 0x0001e60000100a00 */
[----:B0-----:R-:W4:Y:S01]  /*7c1a0*/  LDL.LU.64 R22, [R1+0x54a0] ;  /* 0x0054a00001167983 */ /* 0x001f220000300a00 */
[----:B------:R-:W4:Y:S02]  /*7c1b0*/  LDL.LU.64 R20, [R1+0x5498] ;  /* 0x0054980001147983 */ /* 0x000f240000300a00 */
[----:B------:R-:W4:Y:S02]  /*7c1c0*/  LDL.LU.64 R26, [R1+0x5490] ;  /* 0x00549000011a7983 */ /* 0x000f240000300a00 */
        /* <DEDUP_REMOVED lines=9> */
[----:B------:R-:W4:Y:S01]  /*7c260*/  LDL.LU.64 R22, [R1+0x5470] ;  /* 0x0054700001167983 */ /* 0x000f220000300a00 */
[----:B------:R-:W4:Y:S02]  /*7c270*/  LDL.LU.64 R20, [R1+0x5468] ;  /* 0x0054680001147983 */ /* 0x000f240000300a00 */
[----:B---3--:R-:W-:Y:S11]  /*7c280*/  IMAD.MOV.U32 R3, RZ, RZ, R19 ;  /* 0x000000ffff037224 */ /* 0x008ff600078e0013 */
[----:B------:R-:W-:Y:S08]  /*7c290*/  @!UPT UIADD3 URZ, URZ, URZ, URZ ;  /* 0x0000003f3f3ff290 */ /* 0x000ff0000fffe03f */
[----:B------:R-:W-:Y:S01]  /*7c2a0*/  STL.64 [R1+0x550], R24 ;  /* 0x0005501801007387 */ /* 0x000fe20000100a00 */
[----:B------:R0:W-:Y:S03]  /*7c2b0*/  STL.64 [R1+0x558], R26 ;  /* 0x0005581a01007387 */ /* 0x0001e60000100a00 */
[----:B0-----:R-:W3:Y:S01]  /*7c2c0*/  LDL.LU.64 R26, [R1+0x5460] ;  /* 0x00546000011a7983 */ /* 0x001ee20000300a00 */
[----:B------:R-:W3:Y:S01]  /*7c2d0*/  LDL.LU.64 R24, [R1+0x5458] ;  /* 0x0054580001187983 */ /* 0x000ee20000300a00 */
[C---:B----4-:R-:W-:Y:S11]  /*7c2e0*/  HMMA.16816.F32.BF16 R20, R4.reuse, R18, R20 ;  /* 0x000000120414723c */ /* 0x050ff60000041814 */
[----:B------:R-:W-:Y:S11]  /*7c2f0*/  @!UPT UIADD3 URZ, URZ, URZ, URZ ;  /* 0x0000003f3f3ff290 */ /* 0x000ff6000fffe03f */
[----:B------:R-:W-:Y:S01]  /*7c300*/  @!UPT UIADD3 URZ, URZ, URZ, URZ ;  /* 0x0000003f3f3ff290 */ /* 0x000fe2000fffe03f */
[----:B------:R0:W-:Y:S01]  /*7c310*/  STL.64 [R1+0x540], R20 ;  /* 0x0005401401007387 */ /* 0x0001e20000100a00 */
[----:B------:R1:W-:Y:S02]  /*7c320*/  STL.64 [R1+0x548], R22 ;  /* 0x0005481601007387 */ /* 0x0003e40000100a00 */
[----:B0-----:R-:W-:Y:S01]  /*7c330*/  IMAD.MOV.U32 R20, RZ, RZ, R18 ;  /* 0x000000ffff147224 */ /* 0x001fe200078e0012 */
[----:B-1----:R-:W4:Y:S01]  /*7c340*/  LDL.LU.64 R22, [R1+0x5450] ;  /* 0x0054500001167983 */ /* 0x002f220000300a00 */
[----:B------:R-:W3:Y:S02]  /*7c350*/  LDL.LU.64 R18, [R1+0x5448] ;  /* 0x0054480001127983 */ /* 0x000ee40000300a00 */
[C---:B---3--:R-:W-:Y:S01]  /*7c360*/  HMMA.16816.F32.BF16 R16, R4.reuse, R18, R24 ;  /* 0x000000120410723c */ /* 0x048fe20000041818 */
[----:B------:R-:W2:Y:S11]  /*7c370*/  LDL.LU.64 R26, [R1+0x5440] ;  /* 0x00544000011a7983 */ /* 0x000eb60000300a00 */
[----:B------:R-:W-:Y:S11]  /*7c380*/  @!UPT UIADD3 URZ, URZ, URZ, URZ ;  /* 0x0000003f3f3ff290 */ /* 0x000ff6000fffe03f */
[----:B------:R-:W-:Y:S01]  /*7c390*/  STL.64 [R1+0x530], R16 ;  /* 0x0005301001007387 */ /* 0x000fe20000100a00 */
[----:B------:R0:W-:Y:S03]  /*7c3a0*/  STL.64 [R1+0x538], R18 ;  /* 0x0005381201007387 */ /* 0x0001e60000100a00 */
[----:B0-----:R-:W3:Y:S01]  /*7c3b0*/  LDL.LU.64 R18, [R1+0x8] ;  /* 0x0000080001127983 */ /* 0x001ee20000300a00 */
        /* <DEDUP_REMOVED lines=10> */
[----:B------:R-:W2:Y:S11]  /*7c460*/  LDL.LU.64 R14, [R1+0x5420] ;  /* 0x00542000010e7983 */ /* 0x000eb60000300a00 */
[----:B------:R-:W-:Y:S11]  /*7c470*/  @!UPT UIADD3 URZ, URZ, URZ, URZ ;  /* 0x0000003f3f3ff290 */ /* 0x000ff6000fffe03f */
[----:B------:R-:W-:Y:S01]  /*7c480*/  STL.64 [R1+0x510], R24 ;  /* 0x0005101801007387 */ /* 0x000fe20000100a00 */
[----:B------:R0:W-:Y:S03]  /*7c490*/  STL.64 [R1+0x518], R26 ;  /* 0x0005181a01007387 */ /* 0x0001e60000100a00 */
[----:B0-----:R-:W4:Y:S01]  /*7c4a0*/  LDL.LU.64 R26, [R1+0x5418] ;  /* 0x00541800011a7983 */ /* 0x001f220000300a00 */
[----:B------:R-:W4:Y:S02]  /*7c4b0*/  LDL.LU.64 R24, [R1+0x5410] ;  /* 0x0054100001187983 */ /* 0x000f240000300a00 */
[----:B----4-:R-:W-:Y:S01]  /*7c4c0*/  HMMA.16816.F32.BF16 R4, R4, R22, R24 ;  /* 0x000000160404723c */ /* 0x010fe20000041818 */
        /* <DEDUP_REMOVED lines=16> */
[----:B------:R-:W-:Y:S02]  /*7c5d0*/  IMAD.MOV.U32 R4, RZ, RZ, R15 ;  /* 0x000000ffff047224 */ /* 0x000fe400078e000f */
[----:B------:R-:W2:Y:S02]  /*7c5e0*/  LDL.LU.64 R14, [R1+0x53f8] ;  /* 0x0053f800010e7983 */ /* 0x000ea40000300a00 */
[----:B--2---:R-:W-:Y:S01]  /*7c5f0*/  HMMA.16816.F32.BF16 R8, R24, R14, R8 ;  /* 0x0000000e1808723c */ /* 0x004fe20000041808 */
[----:B------:R-:W-:-:S02]  /*7c600*/  IMAD.MOV.U32 R22, RZ, RZ, R14 ;  /* 0x000000ffff167224 */ /* 0x000fc400078e000e */
[----:B-1----:R-:W-:Y:S11]  /*7c610*/  IMAD.MOV.U32 R7, RZ, RZ, R15 ;  /* 0x000000ffff077224 */ /* 0x002ff600078e000f */
[----:B------:R-:W-:Y:S09]  /*7c620*/  @!UPT UIADD3 URZ, URZ, URZ, URZ ;  /* 0x0000003f3f3ff290 */ /* 0x000ff2000fffe03f */
[----:B------:R-:W-:Y:S01]  /*7c630*/  STL.64 [R1+0x380], R8 ;  /* 0x0003800801007387 */ /* 0x000fe20000100a00 */
[----:B------:R-:W-:Y:S02]  /*7c640*/  STL.64 [R1+0x388], R10 ;  /* 0x0003880a01007387 */ /* 0x000fe40000100a00 */
[----:B------:R-:W-:Y:S02]  /*7c650*/  STL [R1+0x53f0], R22 ;  /* 0x0053f01601007387 */ /* 0x000fe40000100800 */
[----:B------:R0:W-:Y:S02]  /*7c660*/  STL.64 [R1+0x53e8], R20 ;  /* 0x0053e81401007387 */ /* 0x0001e40000100a00 */
        /* <DEDUP_REMOVED lines=13> */
[----:B------:R0:W-:Y:S03]  /*7c740*/  STL.64 [R1+0x53a0], R4 ;  /* 0x0053a00401007387 */ /* 0x0001e60000100a00 */
[----:B0-----:R-:W2:Y:S01]  /*7c750*/  LDL.LU R4, [R1+0x330] ;  /* 0x0003300001047983 */ /* 0x001ea20000300800 */
[----:B------:R-:W2:Y:S02]  /*7c760*/  LDL.LU R5, [R1+0x334] ;  /* 0x0003340001057983 */ /* 0x000ea40000300800 */
[----:B------:R-:W2:Y:S02]  /*7c770*/  LDL.LU R6, [R1+0x338] ;  /* 0x0003380001067983 */ /* 0x000ea40000300800 */
[----:B------:R-:W2:Y:S01]  /*7c780*/  LDL.LU R7, [R1+0x33c] ;  /* 0x00033c0001077983 */ /* 0x000ea20000300800 */
[C---:B---3--:R-:W-:Y:S01]  /*7c790*/  HMMA.16816.F32.BF16 R20, R24.reuse, R18, R20 ;  /* 0x000000121814723c */ /* 0x048fe20000041814 */
        /* <DEDUP_REMOVED lines=9> */
[----:B0-----:R-:W3:Y:S01]  /*7c830*/  LDL.LU R22, [R1+0x53f0] ;  /* 0x0053f00001167983 */ /* 0x001ee20000300800 */
[----:B------:R-:W2:Y:S02]  /*7c840*/  LDL.LU.64 R20, [R1+0x53e8] ;  /* 0x0053e80001147983 */ /* 0x000ea40000300a00 */
[----:B------:R-:W-:Y:S02]  /*7c850*/  IMAD.MOV.U32 R23, RZ, RZ, R19 ;  /* 0x000000ffff177224 */ /* 0x000fe400078e0013 */
[----:B------:R-:W-:Y:S02]  /*7c860*/  IMAD.MOV.U32 R29, RZ, RZ, R18 ;  /* 0x000000ffff1d7224 */ /* 0x000fe400078e0012 */
[----:B------:R-:W4:Y:S04]  /*7c870*/  LDL.LU.64 R18, [R1+0x53e0] ;  /* 0x0053e00001127983 */ /* 0x000f280000300a00 */
[----:B---3--:R-:W-:Y:S01]  /*7c880*/  STL.64 [R1+0x5370], R22 ;  /* 0x0053701601007387 */ /* 0x008fe20000100a00 */
[----:B--2---:R0:W-:Y:S03]  /*7c890*/  STL.64 [R1+0x5368], R20 ;  /* 0x0053681401007387 */ /* 0x0041e60000100a00 */
[----:B0-----:R-:W2:Y:S01]  /*7c8a0*/  LDL.LU R20, [R1+0x310] ;  /* 0x0003100001147983 */ /* 0x001ea20000300800 */
[----:B------:R-:W2:Y:S02]  /*7c8b0*/  LDL.LU R21, [R1+0x314] ;  /* 0x0003140001157983 */ /* 0x000ea40000300800 */
[----:B------:R-:W3:Y:S02]  /*7c8c0*/  LDL.LU R22, [R1+0x318] ;  /* 0x0003180001167983 */ /* 0x000ee40000300800 */
[----:B------:R-:W3:Y:S01]  /*7c8d0*/  LDL.LU R23, [R1+0x31c] ;  /* 0x00031c0001177983 */ /* 0x000ee20000300800 */
[C---:B----4-:R-:W-:Y:S01]  /*7c8e0*/  HMMA.16816.F32.BF16 R12, R24.reuse, R18, R12 ;  /* 0x00000012180c723c */ /* 0x050fe2000004180c */
[----:B---3--:R0:W-:Y:S01]  /*7c8f0*/  STL.64 [R1+0x5388], R22 ;  /* 0x0053881601007387 */ /* 0x0081e20000100a00 */
[----:B--2---:R-:W-:Y:S03]  /*7c900*/  STL.64 [R1+0x5380], R20 ;  /* 0x0053801401007387 */ /* 0x004fe60000100a00 */
[----:B0-----:R-:W2:Y:S04]  /*7c910*/  LDL.LU.64 R22, [R1+0x158] ;  /* 0x0001580001167983 */ /* 0x001ea80000300a00 */
[----:B--2---:R0:W-:Y:S04]  /*7c920*/  STL.64 [R1+0x5398], R22 ;  /* 0x0053981601007387 */ /* 0x0041e80000100a00 */
[----:B0-----:R-:W2:Y:S10]  /*7c930*/  LDL.LU.64 R22, [R1+0x38] ;  /* 0x0000380001167983 */ /* 0x001eb40000300a00 */
[----:B------:R-:W-:Y:S02]  /*7c940*/  STL.64 [R1+0x360], R12 ;  /* 0x0003600c01007387 */ /* 0x000fe40000100a00 */
[----:B------:R0:W-:Y:S02]  /*7c950*/  STL.64 [R1+0x368], R14 ;  /* 0x0003680e01007387 */ /* 0x0001e40000100a00 */
[----:B0-----:R-:W3:Y:S01]  /*7c960*/  LDL.LU.64 R14, [R1+0x53d8] ;  /* 0x0053d800010e7983 */ /* 0x001ee20000300a00 */
[----:B------:R-:W4:Y:S02]  /*7c970*/  LDL.LU.64 R12, [R1+0x53d0] ;  /* 0x0053d000010c7983 */ /* 0x000f240000300a00 */
[----:B------:R0:W-:Y:S02]  /*7c980*/  STL.64 [R1+0x5390], R18 ;  /* 0x0053901201007387 */ /* 0x0001e40000100a00 */
[----:B------:R-:W2:Y:S01]  /*7c990*/  LDL.LU R16, [R1+0x320] ;  /* 0x0003200001107983 */ /* 0x000ea20000300800 */
[----:B------:R-:W2:Y:S04]  /*7c9a0*/  LDL.LU R17, [R1+0x324] ;  /* 0x0003240001117983 */ /* 0x000ea80000300800 */
[----:B0-----:R-:W2:Y:S01]  /*7c9b0*/  LDL.LU R18, [R1+0x328] ;  /* 0x0003280001127983 */ /* 0x001ea20000300800 */
[----:B------:R-:W2:Y:S01]  /*7c9c0*/  LDL.LU R19, [R1+0x32c] ;  /* 0x00032c0001137983 */ /* 0x000ea20000300800 */
[C---:B---3--:R-:W-:Y:S11]  /*7c9d0*/  HMMA.16816.F32.BF16 R8, R24.reuse, R14, R8 ;  /* 0x0000000e1808723c */ /* 0x048ff60000041808 */
[----:B------:R-:W-:Y:S11]  /*7c9e0*/  @!UPT UIADD3 URZ, URZ, URZ, URZ ;  /* 0x0000003f3f3ff290 */ /* 0x000ff6000fffe03f */
[----:B------:R-:W-:Y:S01]  /*7c9f0*/  @!UPT UIADD3 URZ, URZ, URZ, URZ ;  /* 0x0000003f3f3ff290 */ /* 0x000fe2000fffe03f */
[----:B------:R-:W-:Y:S01]  /*7ca00*/  STL.64 [R1+0x350], R8 ;  /* 0x0003500801007387 */ /* 0x000fe20000100a00 */
[----:B------:R0:W-:Y:S03]  /*7ca10*/  STL.64 [R1+0x358], R10 ;  /* 0x0003580a01007387 */ /* 0x0001e60000100a00 */
[----:B0-----:R-:W3:Y:S01]  /*7ca20*/  LDL.LU.64 R10, [R1+0x53c8] ;  /* 0x0053c800010a7983 */ /* 0x001ee20000300a00 */
[----:B------:R-:W2:Y:S02]  /*7ca30*/  LDL.LU.64 R8, [R1+0x53c0] ;  /* 0x0053c00001087983 */ /* 0x000ea40000300a00 */
[----:B------:R0:W-:Y:S02]  /*7ca40*/  STL.64 [R1+0x5288], R14 ;  /* 0x0052880e01007387 */ /* 0x0001e40000100a00 */
[----:B----4-:R-:W-:Y:S01]  /*7ca50*/  STL.64 [R1+0x5280], R12 ;  /* 0x0052800c01007387 */ /* 0x010fe20000100a00 */
[----:B0-----:R-:W4:Y:S01]  /*7ca60*/  LDL R14, [R1+0x138] ;  /* 0x00013800010e7983 */ /* 0x001f220000100800 */
[----:B---3--:R-:W-:Y:S11]  /*7ca70*/  HMMA.16816.F32.BF16 R4, R24, R10, R4 ;  /* 0x0000000a1804723c */ /* 0x008ff60000041804 */
[----:B------:R-:W-:Y:S11]  /*7ca80*/  @!UPT UIADD3 URZ, URZ, URZ, URZ ;  /* 0x0000003f3f3ff290 */ /* 0x000ff6000fffe03f */
[----:B------:R-:W-:Y:S01]  /*7ca90*/  @!UPT UIADD3 URZ, URZ, URZ, URZ ;  /* 0x0000003f3f3ff290 */ /* 0x000fe2000fffe03f */
[----:B------:R-:W-:Y:S01]  /*7caa0*/  STL.64 [R1+0x340], R4 ;  /* 0x0003400401007387 */ /* 0x000fe20000100a00 */
[----:B------:R0:W-:Y:S03]  /*7cab0*/  STL.64 [R1+0x348], R6 ;  /* 0x0003480601007387 */ /* 0x0001e60000100a00 */
[----:B0-----:R-:W3:Y:S01]  /*7cac0*/  LDL.LU.64 R6, [R1+0x53b8] ;  /* 0x0053b80001067983 */ /* 0x001ee20000300a00 */
[----:B------:R-:W3:Y:S02]  /*7cad0*/  LDL.LU.64 R4, [R1+0x53b0] ;  /* 0x0053b00001047983 */ /* 0x000ee40000300a00 */
[----:B------:R-:W-:Y:S02]  /*7cae0*/  STL.64 [R1+0x5278], R10 ;  /* 0x0052780a01007387 */ /* 0x000fe40000100a00 */
[----:B--2---:R0:W-:Y:S02]  /*7caf0*/  STL.64 [R1+0x5270], R8 ;  /* 0x0052700801007387 */ /* 0x0041e40000100a00 */
[----:B------:R-:W-:-:S02]  /*7cb00*/  IMAD.MOV.U32 R15, RZ, RZ, R0 ;  /* 0x000000ffff0f7224 */ /* 0x000fc400078e0000 */
[----:B------:R-:W-:Y:S01]  /*7cb10*/  IMAD.MOV.U32 R0, RZ, RZ, R23 ;  /* 0x000000ffff007224 */ /* 0x000fe200078e0017 */
[----:B0-----:R-:W4:Y:S01]  /*7cb20*/  LDL.LU R8, [R1+0x300] ;  /* 0x0003000001087983 */ /* 0x001f220000300800 */
[----:B------:R-:W4:Y:S02]  /*7cb30*/  LDL.LU R9, [R1+0x304] ;  /* 0x0003040001097983 */ /* 0x000f240000300800 */
[----:B------:R-:W4:Y:S02]  /*7cb40*/  LDL.LU R10, [R1+0x308] ;  /* 0x00030800010a7983 */ /* 0x000f240000300800 */
[----:B------:R-:W4:Y:S01]  /*7cb50*/  LDL.LU R11, [R1+0x30c] ;  /* 0x00030c00010b7983 */ /* 0x000f220000300800 */
[C---:B---3--:R-:W-:Y:S11]  /*7cb60*/  HMMA.16816.F32.BF16 R4, R24.reuse, R22, R4 ;  /* 0x000000161804723c */ /* 0x048ff60000041804 */
[----:B------:R-:W-:Y:S11]  /*7cb70*/  @!UPT UIADD3 URZ, URZ, URZ, URZ ;  /* 0x0000003f3f3ff290 */ /* 0x000ff6000fffe03f */
[----:B------:R-:W-:Y:S01]  /*7cb80*/  @!UPT UIADD3 URZ, URZ, URZ, URZ ;  /* 0x0000003f3f3ff290 */ /* 0x000fe2000fffe03f */
[----:B------:R-:W-:Y:S01]  /*7cb90*/  STL.64 [R1+0x330], R4 ;  /* 0x0003300401007387 */ /* 0x000fe20000100a00 */
[----:B------:R0:W-:Y:S03]  /*7cba0*/  STL.64 [R1+0x338], R6 ;  /* 0x0003380601007387 */ /* 0x0001e60000100a00 */
[----:B0-----:R-:W2:Y:S01]  /*7cbb0*/  LDL.LU R7, [R1+0x53a8] ;  /* 0x0053a80001077983 */ /* 0x001ea20000300800 */
[----:B------:R-:W3:Y:S02]  /*7cbc0*/  LDL.LU.64 R4, [R1+0x53a0] ;  /* 0x0053a00001047983 */ /* 0x000ee40000300a00 */
[----:B------:R-:W-:Y:S02]  /*7cbd0*/  IMAD.MOV.U32 R6, RZ, RZ, R22 ;  /* 0x000000ffff067224 */ /* 0x000fe400078e0016 */
[----:B------:R-:W2:Y:S03]  /*7cbe0*/  LDL.LU.64 R22, [R1+0x5398] ;  /* 0x0053980001167983 */ /* 0x000ea60000300a00 */
[----:B------:R-:W-:Y:S01]  /*7cbf0*/  STL [R1+0x5358], R6 ;  /* 0x0053580601007387 */ /* 0x000fe20000100800 */
[C---:B--2---:R-:W-:Y:S11]  /*7cc00*/  HMMA.16816.F32.BF16 R16, R24.reuse, R22, R16 ;  /* 0x000000161810723c */ /* 0x044ff60000041810 */
        /* <DEDUP_REMOVED lines=8> */
[----:B------:R-:W3:Y:S03]  /*7cc90*/  LDL.LU.64 R20, [R1+0x5380] ;  /* 0x0053800001147983 */ /* 0x000ee60000300a00 */
[----:B--2---:R0:W-:Y:S01]  /*7cca0*/  STL.64 [R1+0x5298], R18 ;  /* 0x0052981201007387 */ /* 0x0041e20000100a00 */
[----:B------:R3:W-:Y:S03]  /*7ccb0*/  STL.64 [R1+0x5290], R16 ;  /* 0x0052901001007387 */ /* 0x0007e60000100a00 */
[----:B0-----:R-:W3:Y:S01]  /*7ccc0*/  LDL R18, [R1+0x148] ;  /* 0x0001480001127983 */ /* 0x001ee20000100800 */
[----:B------:R-:W-:Y:S01]  /*7ccd0*/  IMAD.MOV.U32 R19, RZ, RZ, R2 ;  /* 0x000000ffff137224 */ /* 0x000fe200078e0002 */
[C---:B----4-:R-:W-:Y:S01]  /*7cce0*/  HMMA.16816.F32.BF16 R12, R24.reuse, R14, R8 ;  /* 0x0000000e180c723c */ /* 0x050fe20000041808 */
[----:B------:R-:W2:Y:S07]  /*7ccf0*/  LDL.LU R2, [R1+0x5378] ;  /* 0x0053780001027983 */ /* 0x000eae0000300800 */
[----:B---3--:R-:W-:Y:S01]  /*7cd00*/  HMMA.16816.F32.BF16 R16, R24, R18, R20 ;  /* 0x000000121810723c */ /* 0x008fe20000041814 */
[----:B------:R-:W3:Y:S01]  /*7cd10*/  LDL.LU.64 R22, [R1+0x5370] ;  /* 0x0053700001167983 */ /* 0x000ee20000300a00 */
[----:B------:R-:W4:Y:S02]  /*7cd20*/  LDL.LU.64 R20, [R1+0x5368] ;  /* 0x0053680001147983 */ /* 0x000f240000300a00 */
[----:B------:R-:W2:Y:S11]  /*7cd30*/  LDL.LU R8, [R1+0x50] ;  /* 0x0000500001087983 */ /* 0x000eb60000300800 */
[----:B------:R-:W-:Y:S08]  /*7cd40*/  @!UPT UIADD3 URZ, URZ, URZ, URZ ;  /* 0x0000003f3f3ff290 */ /* 0x000ff0000fffe03f */
[----:B------:R-:W-:Y:S01]  /*7cd50*/  STL.64 [R1+0x310], R16 ;  /* 0x0003101001007387 */ /* 0x000fe20000100a00 */
[----:B------:R0:W-:Y:S02]  /*7cd60*/  STL.64 [R1+0x318], R18 ;  /* 0x0003181201007387 */ /* 0x0001e40000100a00 */
[----:B------:R-:W-:Y:S02]  /*7cd70*/  STL.64 [R1+0x300], R12 ;  /* 0x0003000c01007387 */ /* 0x000fe40000100a00 */
[----:B------:R-:W-:Y:S01]  /*7cd80*/  STL.64 [R1+0x308], R14 ;  /* 0x0003080e01007387 */ /* 0x000fe20000100a00 */
[----:B------:R-:W2:Y:S01]  /*7cd90*/  LDL.LU R9, [R1+0x54] ;  /* 0x0000540001097983 */ /* 0x000ea20000300800 */
[----:B------:R-:W2:Y:S02]  /*7cda0*/  LDL.LU R10, [R1+0x58] ;  /* 0x00005800010a7983 */ /* 0x000ea40000300800 */
[----:B------:R-:W2:Y:S02]  /*7cdb0*/  LDL.LU R11, [R1+0x5c] ;  /* 0x00005c00010b7983 */ /* 0x000ea40000300800 */
[----:B0-----:R-:W-:-:S02]  /*7cdc0*/  IMAD.MOV.U32 R18, RZ, RZ, R29 ;  /* 0x000000ffff127224 */ /* 0x001fc400078e001d */
[----:B---3--:R-:W-:Y:S01]  /*7cdd0*/  IMAD.MOV.U32 R19, RZ, RZ, R23 ;  /* 0x000000ffff137224 */ /* 0x008fe200078e0017 */
[----:B--2---:R-:W-:Y:S01]  /*7cde0*/  STL.64 [R1+0x52a8], R10 ;  /* 0x0052a80a01007387 */ /* 0x004fe20000100a00 */
[----:B------:R0:W-:Y:S03]  /*7cdf0*/  STL.64 [R1+0x52a0], R8 ;  /* 0x0052a00801007387 */ /* 0x0001e60000100a00 */
        /* <DEDUP_REMOVED lines=8> */
[----:B--2---:R-:W-:Y:S03]  /*7ce80*/  STL.64 [R1+0x52b8], R8 ;  /* 0x0052b80801007387 */ /* 0x004fe60000100a00 */
[----:B------:R0:W-:Y:S02]  /*7ce90*/  STL.64 [R1+0x52c8], R18 ;  /* 0x0052c81201007387 */ /* 0x0001e40000100a00 */
[----:B------:R-:W2:Y:S02]  /*7cea0*/  LDL.LU.64 R22, [R1+0xe8] ;  /* 0x0000e80001167983 */ /* 0x000ea40000300a00 */
[----:B0-----:R-:W-:Y:S02]  /*7ceb0*/  IMAD.MOV.U32 R18, RZ, RZ, R5 ;  /* 0x000000ffff127224 */ /* 0x001fe400078e0005 */
[----:B------:R-:W-:Y:S01]  /*7cec0*/  IMAD.MOV.U32 R19, RZ, RZ, R4 ;  /* 0x000000ffff137224 */ /* 0x000fe200078e0004 */
[----:B--2---:R0:W-:Y:S04]  /*7ced0*/  STL.64 [R1+0x5310], R22 ;  /* 0x0053101601007387 */ /* 0x0041e80000100a00 */
[----:B------:R1:W-:Y:S02]  /*7cee0*/  STL.64 [R1+0x52f0], R18 ;  /* 0x0052f01201007387 */ /* 0x0003e40000100a00 */
[----:B------:R-:W2:Y:S02]  /*7cef0*/  LDL.LU R16, [R1+0xa0] ;  /* 0x0000a00001107983 */ /* 0x000ea40000300800 */
[----:B------:R-:W2:Y:S02]  /*7cf00*/  LDL.LU R17, [R1+0xa4] ;  /* 0x0000a40001117983 */ /* 0x000ea40000300800 */
[----:B0-----:R-:W-:-:S02]  /*7cf10*/  IMAD.MOV.U32 R22, RZ, RZ, R28 ;  /* 0x000000ffff167224 */ /* 0x001fc400078e001c */
[----:B----4-:R-:W-:Y:S01]  /*7cf20*/  IMAD.MOV.U32 R23, RZ, RZ, R21 ;  /* 0x000000ffff177224 */ /* 0x010fe200078e0015 */
[----:B-1----:R-:W3:Y:S01]  /*7cf30*/  LDL.LU R18, [R1+0xa8] ;  /* 0x0000a80001127983 */ /* 0x002ee20000300800 */
[----:B------:R-:W3:Y:S03]  /*7cf40*/  LDL.LU R19, [R1+0xac] ;  /* 0x0000ac0001137983 */ /* 0x000ee60000300800 */
[----:B------:R0:W-:Y:S04]  /*7cf50*/  STL.64 [R1+0x5328], R22 ;  /* 0x0053281601007387 */ /* 0x0001e80000100a00 */
[----:B0-----:R-:W4:Y:S04]  /*7cf60*/  LDL.LU.64 R22, [R1+0x108] ;  /* 0x0001080001167983 */ /* 0x001f280000300a00 */
        /* <DEDUP_REMOVED lines=13> */
[----:B------:R-:W4:Y:S02]  /*7d040*/  LDL.LU R23, [R1+0x2fc] ;  /* 0x0002fc0001177983 */ /* 0x000f240000300800 */
[----:B------:R-:W4:Y:S01]  /*7d050*/  LDL.LU.64 R6, [R1+0x128] ;  /* 0x0001280001067983 */ /* 0x000f220000300a00 */
        /* <DEDUP_REMOVED lines=12> */
[----:B----4-:R-:W-:Y:S01]  /*7d120*/  HMMA.16816.F32.BF16 R20, R24, R6, R20 ;  /* 0x000000061814723c */ /* 0x010fe20000041814 */
        /* <DEDUP_REMOVED lines=20> */
[----:B------:R-:W-:Y:S01]  /*7d270*/  STL.64 [R1+0x2f0], R20 ;  /* 0x0002f01401007387 */ /* 0x000fe20000100a00 */
[----:B------:R0:W-:Y:S03]  /*7d280*/  STL.64 [R1+0x2f8], R22 ;  /* 0x0002f81601007387 */ /* 0x0001e60000100a00 */
[----:B0-----:R-:W2:Y:S01]  /*7d290*/  LDL.LU.64 R22, [R1+0x5360] ;  /* 0x0053600001167983 */ /* 0x001ea20000300a00 */
[----:B------:R-:W-:-:S02]  /*7d2a0*/  IMAD.MOV.U32 R28, RZ, RZ, R7 ;  /* 0x000000ffff1c7224 */ /* 0x000fc400078e0007 */
[----:B------:R-:W-:Y:S02]  /*7d2b0*/  IMAD.MOV.U32 R3, RZ, RZ, R6 ;  /* 0x000000ffff037224 */ /* 0x000fe400078e0006 */
[----:B------:R-:W3:Y:S01]  /*7d2c0*/  LDL.LU R6, [R1+0x5358] ;  /* 0x0053580001067983 */ /* 0x000ee20000300800 */
[----:B------:R-:W3:Y:S02]  /*7d2d0*/  LDL R7, [R1+0xbd8] ;  /* 0x000bd80001077983 */ /* 0x000ee40000100800 */
[----:B------:R-:W-:Y:S02]  /*7d2e0*/  STL [R1+0x524c], R28 ;  /* 0x00524c1c01007387 */ /* 0x000fe40000100800 */
[----:B------:R-:W-:Y:S01]  /*7d2f0*/  STL [R1+0x5248], R3 ;  /* 0x0052480301007387 */ /* 0x000fe20000100800 */
[C---:B--2---:R-:W-:Y:S01]  /*7d300*/  HMMA.16816.F32.BF16 R20, R24.reuse, R22, R16 ;  /* 0x000000161814723c */ /* 0x044fe20000041810 */
[----:B------:R-:W2:Y:S01]  /*7d310*/  LDL.LU.64 R18, [R1+0x5350] ;  /* 0x0053500001127983 */ /* 0x000ea20000300a00 */
[----:B------:R-:W2:Y:S11]  /*7d320*/  LDL.LU.64 R16, [R1+0x5348] ;  /* 0x0053480001107983 */ /* 0x000eb60000300a00 */
[----:B------:R-:W-:Y:S10]  /*7d330*/  @!UPT UIADD3 URZ, URZ, URZ, URZ ;  /* 0x0000003f3f3ff290 */ /* 0x000ff4000fffe03f */
[----:B------:R-:W-:Y:S01]  /*7d340*/  STL.64 [R1+0x2e0], R20 ;  /* 0x0002e01401007387 */ /* 0x000fe20000100a00 */
[----:B------:R0:W-:Y:S03]  /*7d350*/  STL.64 [R1+0x2e8], R22 ;  /* 0x0002e81601007387 */ /* 0x0001e60000100a00 */
[----:B0-----:R-:W2:Y:S02]  /*7d360*/  LDL.LU.64 R22, [R1+0x5340] ;  /* 0x0053400001167983 */ /* 0x001ea40000300a00 */
        /* <DEDUP_REMOVED lines=11> */
[C---:B--2---:R-:W-:Y:S03]  /*7d420*/  HMMA.16816.F32.BF16 R20, R24.reuse, R22, R16 ;  /* 0x000000161814723c */ /* 0x044fe60000041810 */
[----:B------:R-:W2:Y:S01]  /*7d430*/  LDL.LU.64 R18, [R1+0x5320] ;  /* 0x0053200001127983 */ /* 0x000ea20000300a00 */
[----:B------:R-:W2:Y:S11]  /*7d440*/  LDL.LU.64 R16, [R1+0x5318] ;  /* 0x0053180001107983 */ /* 0x000eb60000300a00 */
[----:B------:R-:W-:Y:S08]  /*7d450*/  @!UPT UIADD3 URZ, URZ, URZ, URZ ;  /* 0x0000003f3f3ff290 */ /* 0x000ff0000fffe03f */
        /* <DEDUP_REMOVED lines=17> */
[----:B------:R0:W-:Y:S01]  /*7d570*/  STL.64 [R1+0xa0], R24 ;  /* 0x0000a01801007387 */ /* 0x0001e20000100a00 */
[----:B------:R1:W-:Y:S02]  /*7d580*/  STL.64 [R1+0xa8], R26 ;  /* 0x0000a81a01007387 */ /* 0x0003e40000100a00 */
[----:B------:R-:W3:Y:S02]  /*7d590*/  LDL.LU.64 R22, [R1+0x52e8] ;  /* 0x0052e80001167983 */ /* 0x000ee40000300a00 */
[----:B------:R-:W3:Y:S01]  /*7d5a0*/  LDL.LU.64 R20, [R1+0x52e0] ;  /* 0x0052e00001147983 */ /* 0x000ee20000300a00 */
[----:B0-----:R-:W2:Y:S01]  /*7d5b0*/  LDL.LU R24, [R1+0x40] ;  /* 0x0000400001187983 */ /* 0x001ea20000300800 */
[----:B------:R-:W2:Y:S02]  /*7d5c0*/  LDL.LU R25, [R1+0x44] ;  /* 0x0000440001197983 */ /* 0x000ea40000300800 */
[----:B-1----:R-:W2:Y:S02]  /*7d5d0*/  LDL.LU R26, [R1+0x48] ;  /* 0x00004800011a7983 */ /* 0x002ea40000300800 */
[----:B------:R-:W-:Y:S01]  /*7d5e0*/  IMAD.MOV.U32 R27, RZ, RZ, R2 ;  /* 0x000000ffff1b7224 */ /* 0x000fe200078e0002 */
[C---:B---3--:R-:W-:Y:S01]  /*7d5f0*/  HMMA.16816.F32.BF16 R16, R20.reuse, R18, R8 ;  /* 0x000000121410723c */ /* 0x048fe20000041808 */
[----:B------:R-:W3:Y:S01]  /*7d600*/  LDL.LU.64 R10, [R1+0x52d8] ;  /* 0x0052d800010a7983 */ /* 0x000ee20000300a00 */
[----:B------:R-:W3:Y:S11]  /*7d610*/  LDL.LU.64 R8, [R1+0x52d0] ;  /* 0x0052d00001087983 */ /* 0x000ef60000300a00 */
[----:B------:R-:W-:Y:S10]  /*7d620*/  @!UPT UIADD3 URZ, URZ, URZ, URZ ;  /* 0x0000003f3f3ff290 */ /* 0x000ff4000fffe03f */
[----:B------:R-:W-:Y:S01]  /*7d630*/  STL.64 [R1+0x90], R16 ;  /* 0x0000901001007387 */ /* 0x000fe20000100a00 */
[----:B------:R0:W-:Y:S02]  /*7d640*/  STL [R1+0x98], R18 ;  /* 0x0000981201007387 */ /* 0x0001e40000100800 */
[----:B------:R-:W-:Y:S02]  /*7d650*/  IMAD.MOV.U32 R2, RZ, RZ, R19 ;  /* 0x000000ffff027224 */ /* 0x000fe400078e0013 */
[----:B0-----:R-:W3:Y:S03]  /*7d660*/  LDL.LU.64 R18, [R1+0x52c8] ;  /* 0x0052c80001127983 */ /* 0x001ee60000300a00 */
        /* <DEDUP_REMOVED lines=13> */
[----:B------:R0:W-:Y:S02]  /*7d740*/  STL [R1+0x78], R18 ;  /* 0x0000781201007387 */ /* 0x0001e40000100800 */
[----:B------:R-:W-:Y:S02]  /*7d750*/  IMAD.MOV.U32 R2, RZ, RZ, R19 ;  /* 0x000000ffff027224 */ /* 0x000fe400078e0013 */
[----:B0-----:R-:W4:Y:S01]  /*7d760*/  LDL.LU.64 R18, [R1+0x5298] ;  /* 0x0052980001127983 */ /* 0x001f220000300a00 */
[----:B------:R-:W2:Y:S02]  /*7d770*/  LDL.LU.64 R16, [R1+0x5290] ;  /* 0x0052900001107983 */ /* 0x000ea40000300a00 */
[----:B------:R-:W-:Y:S01]  /*7d780*/  STL [R1+0x49f4], R2 ;  /* 0x0049f40201007387 */ /* 0x000fe20000100800 */
[C---:B----4-:R-:W-:Y:S11]  /*7d790*/  HMMA.16816.F32.BF16 R12, R20.reuse, R18, R12 ;  /* 0x00000012140c723c */ /* 0x050ff6000004180c */
[----:B------:R-:W-:Y:S11]  /*7d7a0*/  @!UPT UIADD3 URZ, URZ, URZ, URZ ;  /* 0x0000003f3f3ff290 */ /* 0x000ff6000fffe03f */
[----:B------:R-:W-:Y:S01]  /*7d7b0*/  @!UPT UIADD3 URZ, URZ, URZ, URZ ;  /* 0x0000003f3f3ff290 */ /* 0x000fe2000fffe03f */
[----:B------:R-:W-:Y:S01]  /*7d7c0*/  STL.64 [R1+0x60], R12 ;  /* 0x0000600c01007387 */ /* 0x000fe20000100a00 */
[----:B------:R0:W-:Y:S03]  /*7d7d0*/  STL.64 [R1+0x68], R14 ;  /* 0x0000680e01007387 */ /* 0x0001e60000100a00 */
[----:B0-----:R-:W3:Y:S01]  /*7d7e0*/  LDL.LU.64 R14, [R1+0x5288] ;  /* 0x00528800010e7983 */ /* 0x001ee20000300a00 */
[----:B------:R-:W4:Y:S01]  /*7d7f0*/  LDL.LU.64 R12, [R1+0x5280] ;  /* 0x00528000010c7983 */ /* 0x000f220000300a00 */
[C---:B---3--:R-:W-:Y:S11]  /*7d800*/  HMMA.16816.F32.BF16 R8, R20.reuse, R14, R8 ;  /* 0x0000000e1408723c */ /* 0x048ff60000041808 */
[----:B------:R-:W-:Y:S11]  /*7d810*/  @!UPT UIADD3 URZ, URZ, URZ, URZ ;  /* 0x0000003f3f3ff290 */ /* 0x000ff6000fffe03f */
[----:B------:R-:W-:Y:S01]  /*7d820*/  @!UPT UIADD3 URZ, URZ, URZ, URZ ;  /* 0x0000003f3f3ff290 */ /* 0x000fe2000fffe03f */
[----:B------:R-:W-:Y:S01]  /*7d830*/  STL.64 [R1+0x50], R8 ;  /* 0x0000500801007387 */ /* 0x000fe20000100a00 */
[----:B------:R0:W-:Y:S02]  /*7d840*/  STL [R1+0x58], R10 ;  /* 0x0000580a01007387 */ /* 0x0001e40000100800 */
[----:B------:R-:W-:Y:S02]  /*7d850*/  IMAD.MOV.U32 R2, RZ, RZ, R11 ;  /* 0x000000ffff027224 */ /* 0x000fe400078e000b */
[----:B0-----:R-:W2:Y:S01]  /*7d860*/  LDL.LU.64 R10, [R1+0x5278] ;  /* 0x00527800010a7983 */ /* 0x001ea20000300a00 */
[----:B------:R-:W3:Y:S02]  /*7d870*/  LDL.LU.64 R8, [R1+0x5270] ;  /* 0x0052700001087983 */ /* 0x000ee40000300a00 */
[----:B------:R0:W-:Y:S02]  /*7d880*/  STL [R1+0x4a58], R2 ;  /* 0x004a580201007387 */ /* 0x0001e40000100800 */
[----:B0-----:R-:W3:Y:S01]  /*7d890*/  LDL R2, [R1+0xbd0] ;  /* 0x000bd00001027983 */ /* 0x001ee20000100800 */
[----:B--2---:R-:W-:Y:S11]  /*7d8a0*/  HMMA.16816.F32.BF16 R24, R20, R10, R24 ;  /* 0x0000000a1418723c */ /* 0x004ff60000041818 */
[----:B------:R-:W-:Y:S11]  /*7d8b0*/  @!UPT UIADD3 URZ, URZ, URZ, URZ ;  /* 0x0000003f3f3ff290 */ /* 0x000ff6000fffe03f */
[----:B------:R-:W-:Y:S01]  /*7d8c0*/  @!UPT UIADD3 URZ, URZ, URZ, URZ ;  /* 0x0000003f3f3ff290 */ /* 0x000fe2000fffe03f */
[----:B------:R-:W-:Y:S01]  /*7d8d0*/  STL.64 [R1+0x40], R24 ;  /* 0x0000401801007387 */ /* 0x000fe20000100a00 */
[----:B------:R-:W-:Y:S02]  /*7d8e0*/  STL.64 [R1+0x48], R26 ;  /* 0x0000481a01007387 */ /* 0x000fe40000100a00 */
[----:B---3--:R-:W0:Y:S02]  /*7d8f0*/  LDSM.16.MT88.4 R24, [R2+0x24000] ;  /* 0x024000000218783b */ /* 0x008e240000004200 */
[----:B0-----:R-:W-:Y:S02]  /*7d900*/  STL.64 [R1+0x51c0], R26 ;  /* 0x0051c01a01007387 */ /* 0x001fe40000100a00 */
[----:B------:R-:W-:Y:S02]  /*7d910*/  STL.64 [R1+0x51b8], R24 ;  /* 0x0051b81801007387 */ /* 0x000fe40000100a00 */
[----:B------:R-:W0:Y:S02]  /*7d920*/  LDSM.16.M88.4 R24, [R7+0x80] ;  /* 0x000080000718783b */ /* 0x000e240000000200 */
[----:B0-----:R-:W-:Y:S02]  /*7d930*/  STL.64 [R1+0x20], R24 ;  /* 0x0000201801007387 */ /* 0x001fe40000100a00 */
[----:B------:R-:W-:Y:S02]  /*7d940*/  STL.64 [R1+0x28], R26 ;  /* 0x0000281a01007387 */ /* 0x000fe40000100a00 */
[----:B------:R-:W0:Y:S02]  /*7d950*/  LDSM.16.M88.4 R24, [R7+0x2080] ;  /* 0x002080000718783b */ /* 0x000e240000000200 */
[----:B0-----:R-:W-:Y:S02]  /*7d960*/  STL.64 [R1+0x10], R24 ;  /* 0x0000101801007387 */ /* 0x001fe40000100a00 */
[----:B------:R-:W-:Y:S02]  /*7d970*/  STL.64 [R1+0x18], R26 ;  /* 0x0000181a01007387 */ /* 0x000fe40000100a00 */
[----:B------:R-:W0:Y:S02]  /*7d980*/  LDSM.16.M88.4 R24, [R7+0x4080] ;  /* 0x004080000718783b */ /* 0x000e240000000200 */
[----:B0-----:R-:W-:Y:S02]  /*7d990*/  STL.64 [R1], R24 ;  /* 0x0000001801007387 */ /* 0x001fe40000100a00 */
[----:B------:R0:W-:Y:S02]  /*7d9a0*/  STL.64 [R1+0x8], R26 ;  /* 0x0000081a01007387 */ /* 0x0001e40000100a00 */
[----:B0-----:R-:W-:-:S02]  /*7d9b0*/  IMAD.MOV.U32 R26, RZ, RZ, R17 ;  /* 0x000000ffff1a7224 */ /* 0x001fc400078e0011 */
[----:B------:R-:W-:Y:S02]  /*7d9c0*/  IMAD.MOV.U32 R27, RZ, RZ, R16 ;  /* 0x000000ffff1b7224 */ /* 0x000fe400078e0010 */
[----:B------:R-:W0:Y:S04]  /*7d9d0*/  LDSM.16.M88.4 R16, [R7+0x6080] ;  /* 0x006080000710783b */ /* 0x000e280000000200 */
[----:B------:R-:W-:Y:S04]  /*7d9e0*/  STL.64 [R1+0x5258], R26 ;  /* 0x0052581a01007387 */ /* 0x000fe80000100a00 */
[----:B0-----:R-:W-:Y:S01]  /*7d9f0*/  STL.64 [R1+0x5180], R18 ;  /* 0x0051801201007387 */ /* 0x001fe20000100a00 */
[----:B------:R0:W-:Y:S03]  /*7da00*/  STL.64 [R1+0x5178], R16 ;  /* 0x0051781001007387 */ /* 0x0001e60000100a00 */
[----:B0-----:R-:W2:Y:S01]  /*7da10*/  LDL.LU R16, [R1+0x8c0] ;  /* 0x0008c00001107983 */ /* 0x001ea20000300800 */
[----:B------:R-:W2:Y:S02]  /*7da20*/  LDL.LU R17, [R1+0x8c4] ;  /* 0x0008c40001117983 */ /* 0x000ea40000300800 */
[----:B------:R-:W3:Y:S02]  /*7da30*/  LDL.LU R18, [R1+0x8c8] ;  /* 0x0008c80001127983 */ /* 0x000ee40000300800 */
[----:B------:R-:W3:Y:S02]  /*7da40*/  LDL.LU R19, [R1+0x8cc] ;  /* 0x0008cc0001137983 */ /* 0x000ee40000300800 */
[----:B------:R-:W-:-:S02]  /*7da50*/  IMAD.MOV.U32 R26, RZ, RZ, R6 ;  /* 0x000000ffff1a7224 */ /* 0x000fc400078e0006 */
[----:B------:R-:W-:Y:S01]  /*7da60*/  IMAD.MOV.U32 R27, RZ, RZ, R0 ;  /* 0x000000ffff1b7224 */ /* 0x000fe200078e0000 */
[----:B---3--:R-:W-:Y:S01]  /*7da70*/  STL.64 [R1+0x5268], R18 ;  /* 0x0052681201007387 */ /* 0x008fe20000100a00 */
[----:B--2---:R4:W-:Y:S02]  /*7da80*/  STL.64 [R1+0x5260], R16 ;  /* 0x0052601001007387 */ /* 0x0049e40000100a00 */
[----:B----4-:R-:W-:Y:S02]  /*7da90*/  IMAD.MOV.U32 R16, RZ, RZ, R13 ;  /* 0x000000ffff107224 */ /* 0x010fe400078e000d */
[----:B------:R-:W-:Y:S02]  /*7daa0*/  IMAD.MOV.U32 R17, RZ, RZ, R12 ;  /* 0x000000ffff117224 */ /* 0x000fe400078e000c */
[----:B------:R-:W0:Y:S01]  /*7dab0*/  LDSM.16.M88.4 R12, [R7+0x8080] ;  /* 0x00808000070c783b */ /* 0x000e220000000200 */
[----:B------:R-:W-:Y:S02]  /*7dac0*/  IMAD.MOV.U32 R18, RZ, RZ, R9 ;  /* 0x000000ffff127224 */ /* 0x000fe400078e0009 */
[----:B------:R-:W-:-:S02]  /*7dad0*/  IMAD.MOV.U32 R19, RZ, RZ, R8 ;  /* 0x000000ffff137224 */ /* 0x000fc400078e0008 */
[----:B------:R-:W1:Y:S05]  /*7dae0*/  LDSM.16.M88.4 R8, [R7+0xa080] ;  /* 0x00a080000708783b */ /* 0x000e6a0000000200 */
[----:B------:R-:W-:Y:S01]  /*7daf0*/  HMMA.16816.F32.BF16 R24, R20, R26, R16 ;  /* 0x0000001a1418723c */ /* 0x000fe20000041810 */
[----:B0-----:R-:W-:Y:S01]  /*7db00*/  STL [R1+0x5174], R13 ;  /* 0x0051740d01007387 */ /* 0x001fe20000100800 */
[----:B------:R-:W-:Y:S02]  /*7db10*/  STL [R1+0x48e4], R14 ;  /* 0x0048e40e01007387 */ /* 0x000fe40000100800 */
[----:B------:R-:W-:Y:S01]  /*7db20*/  STL [R1+0x48e0], R15 ;  /* 0x0048e00f01007387 */ /* 0x000fe20000100800 */
[----:B-1----:R-:W-:Y:S01]  /*7db30*/  STL [R1+0x483c], R10 ;  /* 0x00483c0a01007387 */ /* 0x002fe20000100800 */
[----:B------:R-:W-:Y:S02]  /*7db40*/  STL [R1+0x4838], R11 ;  /* 0x0048380b01007387 */ /* 0x000fe40000100800 */
[----:B------:R-:W2:Y:S02]  /*7db50*/  LDL.LU.64 R18, [R1+0x5268] ;  /* 0x0052680001127983 */ /* 0x000ea40000300a00 */
[----:B------:R-:W2:Y:S11]  /*7db60*/  LDL.LU.64 R16, [R1+0x5260] ;  /* 0x0052600001107983 */ /* 0x000eb60000300a00 */
[----:B------:R-:W-:Y:S02]  /*7db70*/  @!UPT UIADD3 URZ, URZ, URZ, URZ ;  /* 0x0000003f3f3ff290 */ /* 0x000fe4000fffe03f */
[----:B------:R-:W-:Y:S01]  /*7db80*/  STL.64 [R1+0x890], R24 ;  /* 0x0008901801007387 */ /* 0x000fe20000100a00 */
[----:B------:R-:W-:Y:S02]  /*7db90*/  STL.64 [R1+0x898], R26 ;  /* 0x0008981a01007387 */ /* 0x000fe40000100a00 */
[----:B------:R-:W0:Y:S04]  /*7dba0*/  LDSM.16.M88.4 R24, [R7+0xc080] ;  /* 0x00c080000718783b */ /* 0x000e280000000200 */
[----:B0-----:R-:W-:Y:S01]  /*7dbb0*/  IMAD.MOV.U32 R13, RZ, RZ, R24 ;  /* 0x000000ffff0d7224 */ /* 0x001fe200078e0018 */
[----:B------:R-:W-:Y:S01]  /*7dbc0*/  STL.64 [R1+0x30], R24 ;  /* 0x0000301801007387 */ /* 0x000fe20000100a00 */
[----:B------:R0:W-:Y:S03]  /*7dbd0*/  STL.64 [R1+0x38], R26 ;  /* 0x0000381a01007387 */ /* 0x0001e60000100a00 */
[----:B0-----:R-:W2:Y:S01]  /*7dbe0*/  LDL.LU.64 R26, [R1+0x5258] ;  /* 0x00525800011a7983 */ /* 0x001ea20000300a00 */
[----:B------:R-:W-:Y:S02]  /*7dbf0*/  STL.64 [R1+0x5218], R12 ;  /* 0x0052180c01007387 */ /* 0x000fe40000100a00 */
[----:B------:R-:W0:Y:S02]  /*7dc00*/  LDSM.16.M88.4 R12, [R7+0xe080] ;  /* 0x00e08000070c783b */ /* 0x000e240000000200 */
[----:B0-----:R-:W-:Y:S02]  /*7dc10*/  STL.64 [R1+0x1e0], R12 ;  /* 0x0001e00c01007387 */ /* 0x001fe40000100a00 */
[----:B------:R-:W-:Y:S02]  /*7dc20*/  STL.64 [R1+0x1e8], R14 ;  /* 0x0001e80e01007387 */ /* 0x000fe40000100a00 */
[----:B------:R-:W0:Y:S02]  /*7dc30*/  LDSM.16.M88.4 R12, [R7+0x10080] ;  /* 0x01008000070c783b */ /* 0x000e240000000200 */
[----:B0-----:R-:W-:Y:S02]  /*7dc40*/  STL.64 [R1+0x1d0], R12 ;  /* 0x0001d00c01007387 */ /* 0x001fe40000100a00 */
        /* <DEDUP_REMOVED lines=8> */
[----:B------:R-:W-:Y:S02]  /*7dcd0*/  STL.64 [R1+0x1c8], R14 ;  /* 0x0001c80e01007387 */ /* 0x000fe40000100a00 */
[----:B------:R-:W-:-:S02]  /*7dce0*/  IMAD.MOV.U32 R29, RZ, RZ, R13 ;  /* 0x000000ffff1d7224 */ /* 0x000fc400078e000d */
[----:B------:R-:W0:Y:S04]  /*7dcf0*/  LDSM.16.M88.4 R12, [R7+0x14080] ;  /* 0x01408000070c783b */ /* 0x000e280000000200 */
[----:B------:R-:W-:Y:S04]  /*7dd00*/  STL [R1+0x5124], R29 ;  /* 0x0051241d01007387 */ /* 0x000fe80000100800 */
[----:B0-----:R-:W-:Y:S01]  /*7dd10*/  STL.64 [R1+0x1b0], R12 ;  /* 0x0001b00c01007387 */ /* 0x001fe20000100a00 */
[----:B------:R-:W-:Y:S02]  /*7dd20*/  STL.64 [R1+0x1b8], R14 ;  /* 0x0001b80e01007387 */ /* 0x000fe40000100a00 */
[----:B------:R-:W0:Y:S04]  /*7dd30*/  LDSM.16.M88.4 R12, [R7+0x18080] ;  /* 0x01808000070c783b */ /* 0x000e280000000200 */
[----:B------:R-:W-:Y:S01]  /*7dd40*/  STL.64 [R1+0x1a0], R8 ;  /* 0x0001a00801007387 */ /* 0x000fe20000100a00 */
[----:B------:R-:W-:Y:S02]  /*7dd50*/  STL.64 [R1+0x1a8], R10 ;  /* 0x0001a80a01007387 */ /* 0x000fe40000100a00 */
[----:B------:R-:W1:Y:S02]  /*7dd60*/  LDSM.16.M88.4 R8, [R7+0x1a080] ;  /* 0x01a080000708783b */ /* 0x000e640000000200 */
[----:B0-----:R-:W-:Y:S02]  /*7dd70*/  STL.64 [R1+0x190], R12 ;  /* 0x0001900c01007387 */ /* 0x001fe40000100a00 */
[----:B------:R-:W-:Y:S02]  /*7dd80*/  STL.64 [R1+0x198], R14 ;  /* 0x0001980e01007387 */ /* 0x000fe40000100a00 */
[----:B-1----:R-:W-:Y:S02]  /*7dd90*/  STL.64 [R1+0x180], R8 ;  /* 0x0001800801007387 */ /* 0x002fe40000100a00 */
[----:B------:R-:W-:Y:S02]  /*7dda0*/  STL.64 [R1+0x188], R10 ;  /* 0x0001880a01007387 */ /* 0x000fe40000100a00 */
[----:B------:R-:W0:Y:S04]  /*7ddb0*/  LDSM.16.M88.4 R8, [R7+0x1e080] ;  /* 0x01e080000708783b */ /* 0x000e280000000200 */
[----:B------:R-:W1:Y:S04]  /*7ddc0*/  LDSM.16.M88.4 R12, [R7+0x1c080] ;  /* 0x01c08000070c783b */ /* 0x000e680000000200 */
[----:B0-----:R-:W-:Y:S01]  /*7ddd0*/  STL.64 [R1+0x160], R8 ;  /* 0x0001600801007387 */ /* 0x001fe20000100a00 */
[----:B-1----:R-:W-:Y:S02]  /*7dde0*/  STL.64 [R1+0x170], R12 ;  /* 0x0001700c01007387 */ /* 0x002fe40000100a00 */
[----:B------:R-:W-:Y:S02]  /*7ddf0*/  STL.64 [R1+0x178], R14 ;  /* 0x0001780e01007387 */ /* 0x000fe40000100a00 */
[----:B------:R0:W-:Y:S02]  /*7de00*/  STL.64 [R1+0x168], R10 ;  /* 0x0001680a01007387 */ /* 0x0001e40000100a00 */
[----:B0-----:R-:W-:-:S02]  /*7de10*/  IMAD.MOV.U32 R10, RZ, RZ, R5 ;  /* 0x000000ffff0a7224 */ /* 0x001fc400078e0005 */
[----:B------:R-:W-:Y:S02]  /*7de20*/  IMAD.MOV.U32 R11, RZ, RZ, R4 ;  /* 0x000000ffff0b7224 */ /* 0x000fe400078e0004 */
[----:B------:R-:W0:Y:S04]  /*7de30*/  LDSM.16.MT88.4 R4, [R2+0x24080] ;  /* 0x024080000204783b */ /* 0x000e280000004200 */
[----:B------:R-:W-:Y:S04]  /*7de40*/  STL.64 [R1+0x51c8], R10 ;  /* 0x0051c80a01007387 */ /* 0x000fe80000100a00 */
[----:B0-----:R-:W-:Y:S01]  /*7de50*/  STL.64 [R1+0x5088], R6 ;  /* 0x0050880601007387 */ /* 0x001fe20000100a00 */
[----:B------:R2:W-:Y:S02]  /*7de60*/  STL.64 [R1+0x5080], R4 ;  /* 0x0050800401007387 */ /* 0x0005e40000100a00 */
[----:B--2---:R-:W-:Y:S01]  /*7de70*/  HMMA.16816.F32.BF16 R4, R20, R26, R16 ;  /* 0x0000001a1404723c */ /* 0x004fe20000041810 */
[----:B------:R-:W-:Y:S06]  /*7de80*/  STL [R1+0x4b68], R2 ;  /* 0x004b680201007387 */ /* 0x000fec0000100800 */
[----:B------:R-:W-:-:S02]  /*7de90*/  IMAD.MOV.U32 R26, RZ, RZ, R3 ;  /* 0x000000ffff1a7224 */ /* 0x000fc400078e0003 */
[----:B------:R-:W-:Y:S01]  /*7dea0*/  IMAD.MOV.U32 R27, RZ, RZ, R28 ;  /* 0x000000ffff1b7224 */ /* 0x000fe200078e001c */
[----:B------:R-:W2:Y:S11]  /*7deb0*/  LDL.LU R3, [R1+0x5254] ;  /* 0x0052540001037983 */ /* 0x000eb60000300800 */
[----:B------:R-:W-:Y:S02]  /*7dec0*/  @!UPT UIADD3 URZ, URZ, URZ, URZ ;  /* 0x0000003f3f3ff290 */ /* 0x000fe4000fffe03f */
[----:B------:R-:W-:Y:S01]  /*7ded0*/  STL.64 [R1+0x8c0], R4 ;  /* 0x0008c00401007387 */ /* 0x000fe20000100a00 */
[----:B------:R-:W-:Y:S02]  /*7dee0*/  STL.64 [R1+0x8c8], R6 ;  /* 0x0008c80601007387 */ /* 0x000fe40000100a00 */
[----:B------:R-:W3:Y:S02]  /*7def0*/  LDL.LU R28, [R1+0x5250] ;  /* 0x00525000011c7983 */ /* 0x000ee40000300800 */
[----:B------:R0:W-:Y:S02]  /*7df00*/  STL.64 [R1+0x51d0], R26 ;  /* 0x0051d01a01007387 */ /* 0x0001e40000100a00 */
[----:B0-----:R-:W4:Y:S01]  /*7df10*/  LDL.LU R26, [R1+0xf8] ;  /* 0x0000f800011a7983 */ /* 0x001f220000300800 */
[----:B------:R-:W4:Y:S02]  /*7df20*/  LDL.LU R27, [R1+0xfc] ;  /* 0x0000fc00011b7983 */ /* 0x000f240000300800 */
[----:B------:R-:W-:Y:S01]  /*7df30*/  IMAD.MOV.U32 R29, RZ, RZ, R9 ;  /* 0x000000ffff1d7224 */ /* 0x000fe200078e0009 */
[----:B----4-:R3:W-:Y:S01]  /*7df40*/  STL.64 [R1+0x51e8], R26 ;  /* 0x0051e81a01007387 */ /* 0x0107e20000100a00 */
[----:B------:R-:W4:Y:S02]  /*7df50*/  LDL.LU R8, [R1+0x840] ;  /* 0x0008400001087983 */ /* 0x000f240000300800 */
[----:B------:R-:W4:Y:S02]  /*7df60*/  LDL.LU R9, [R1+0x844] ;  /* 0x0008440001097983 */ /* 0x000f240000300800 */
[----:B------:R-:W2:Y:S01]  /*7df70*/  LDL.LU R10, [R1+0x848] ;  /* 0x00084800010a7983 */ /* 0x000ea20000300800 */
[----:B------:R-:W2:Y:S01]  /*7df80*/  LDL.LU R11, [R1+0x84c] ;  /* 0x00084c00010b7983 */ /* 0x000ea20000300800 */
[----:B------:R-:W2:Y:S02]  /*7df90*/  LDL.LU R18, [R1+0x138] ;  /* 0x0001380001127983 */ /* 0x000ea40000300800 */
[----:B------:R-:W2:Y:S02]  /*7dfa0*/  LDL.LU R19, [R1+0x13c] ;  /* 0x00013c0001137983 */ /* 0x000ea40000300800 */
[----:B--2---:R0:W-:Y:S01]  /*7dfb0*/  STL.64 [R1+0x5228], R18 ;  /* 0x0052281201007387 */ /* 0x0041e20000100a00 */
[----:B------:R-:W2:Y:S02]  /*7dfc0*/  LDL.LU R4, [R1+0x8a0] ;  /* 0x0008a00001047983 */ /* 0x000ea40000300800 */
[----:B------:R-:W2:Y:S02]  /*7dfd0*/  LDL.LU R5, [R1+0x8a4] ;  /* 0x0008a40001057983 */ /* 0x000ea40000300800 */
[----:B------:R-:W2:Y:S01]  /*7dfe0*/  LDL.LU R6, [R1+0x8a8] ;  /* 0x0008a80001067983 */ /* 0x000ea20000300800 */
[----:B------:R-:W2:Y:S01]  /*7dff0*/  LDL.LU R7, [R1+0x8ac] ;  /* 0x0008ac0001077983 */ /* 0x000ea20000300800 */
[----:B---3--:R-:W-:-:S02]  /*7e000*/  IMAD.MOV.U32 R26, RZ, RZ, R28 ;  /* 0x000000ffff1a7224 */ /* 0x008fc400078e001c */
[----:B------:R-:W-:Y:S01]  /*7e010*/  IMAD.MOV.U32 R27, RZ, RZ, R3 ;  /* 0x000000ffff1b7224 */ /* 0x000fe200078e0003 */
[----:B--2---:R-:W-:Y:S01]  /*7e020*/  STL.64 [R1+0x5238], R6 ;  /* 0x0052380601007387 */ /* 0x004fe20000100a00 */
[----:B------:R1:W-:Y:S02]  /*7e030*/  STL.64 [R1+0x5230], R4 ;  /* 0x0052300401007387 */ /* 0x0003e40000100a00 */
[----:B0-----:R-:W2:Y:S02]  /*7e040*/  LDL.LU R18, [R1+0x148] ;  /* 0x0001480001127983 */ /* 0x001ea40000300800 */
[----:B------:R-:W2:Y:S01]  /*7e050*/  LDL.LU R19, [R1+0x14c] ;  /* 0x00014c0001137983 */ /* 0x000ea20000300800 */
[----:B-1----:R-:W2:Y:S01]  /*7e060*/  LDL.LU R4, [R1+0x8b0] ;  /* 0x0008b00001047983 */ /* 0x002ea20000300800 */
[----:B------:R-:W2:Y:S02]  /*7e070*/  LDL.LU R5, [R1+0x8b4] ;  /* 0x0008b40001057983 */ /* 0x000ea40000300800 */
[----:B------:R-:W2:Y:S02]  /*7e080*/  LDL.LU R6, [R1+0x8b8] ;  /* 0x0008b80001067983 */ /* 0x000ea40000300800 */
[----:B------:R-:W2:Y:S01]  /*7e090*/  LDL.LU R7, [R1+0x8bc] ;  /* 0x0008bc0001077983 */ /* 0x000ea20000300800 */
[----:B------:R-:W3:Y:S01]  /*7e0a0*/  LDL.LU R28, [R1+0x524c] ;  /* 0x00524c00011c7983 */ /* 0x000ee20000300800 */
[----:B------:R-:W2:Y:S02]  /*7e0b0*/  LDL.LU R3, [R1+0x5248] ;  /* 0x0052480001037983 */ /* 0x000ea40000300800 */
[----:B------:R-:W-:Y:S02]  /*7e0c0*/  STL.64 [R1+0x5200], R26 ;  /* 0x0052001a01007387 */ /* 0x000fe40000100a00 */
[----:B------:R-:W-:Y:S01]  /*7e0d0*/  STL.64 [R1+0x51e0], R10 ;  /* 0x0051e00a01007387 */ /* 0x000fe20000100a00 */
[----:B----4-:R0:W-:Y:S04]  /*7e0e0*/  STL.64 [R1+0x51d8], R8 ;  /* 0x0051d80801007387 */ /* 0x0101e80000100a00 */
[----:B0-----:R-:W4:Y:S01]  /*7e0f0*/  LDL.LU R8, [R1+0x850] ;  /* 0x0008500001087983 */ /* 0x001f220000300800 */
[----:B------:R-:W4:Y:S02]  /*7e100*/  LDL.LU R9, [R1+0x854] ;  /* 0x0008540001097983 */ /* 0x000f240000300800 */
[----:B------:R-:W4:Y:S02]  /*7e110*/  LDL.LU R10, [R1+0x858] ;  /* 0x00085800010a7983 */ /* 0x000f240000300800 */
[----:B------:R-:W4:Y:S01]  /*7e120*/  LDL.LU R11, [R1+0x85c] ;  /* 0x00085c00010b7983 */ /* 0x000f220000300800 */
[----:B------:R-:W4:Y:S01]  /*7e130*/  LDL.LU R26, [R1+0x118] ;  /* 0x00011800011a7983 */ /* 0x000f220000300800 */
[----:B------:R-:W4:Y:S02]  /*7e140*/  LDL.LU R27, [R1+0x11c] ;  /* 0x00011c00011b7983 */ /* 0x000f240000300800 */
[----:B------:R-:W-:-:S02]  /*7e150*/  IMAD.MOV.U32 R0, RZ, RZ, R25 ;  /* 0x000000ffff007224 */ /* 0x000fc400078e0019 */
[----:B---3--:R-:W-:Y:S02]  /*7e160*/  IMAD.MOV.U32 R15, RZ, RZ, R28 ;  /* 0x000000ffff0f7224 */ /* 0x008fe400078e001c */
[----:B--2---:R-:W-:Y:S01]  /*7e170*/  IMAD.MOV.U32 R14, RZ, RZ, R3 ;  /* 0x000000ffff0e7224 */ /* 0x004fe200078e0003 */
[----:B----4-:R0:W-:Y:S01]  /*7e180*/  STL.64 [R1+0x5220], R26 ;  /* 0x0052201a01007387 */ /* 0x0101e20000100a00 */
[----:B------:R-:W2:Y:S02]  /*7e190*/  LDL.LU R3, [R1+0x5244] ;  /* 0x0052440001037983 */ /* 0x000ea40000300800 */
[----:B------:R-:W3:Y:S02]  /*7e1a0*/  LDL.LU R28, [R1+0x5240] ;  /* 0x00524000011c7983 */ /* 0x000ee40000300800 */
[----:B------:R-:W4:Y:S01]  /*7e1b0*/  LDL.LU R24, [R1+0x960] ;  /* 0x0009600001187983 */ /* 0x000f220000300800 */
[----:B------:R-:W4:Y:S04]  /*7e1c0*/  LDL.LU R25, [R1+0x964] ;  /* 0x0009640001197983 */ /* 0x000f280000300800 */
[----:B0-----:R-:W4:Y:S01]  /*7e1d0*/  LDL.LU R26, [R1+0x968] ;  /* 0x00096800011a7983 */ /* 0x001f220000300800 */
[----:B------:R-:W4:Y:S02]  /*7e1e0*/  LDL.LU R27, [R1+0x96c] ;  /* 0x00096c00011b7983 */ /* 0x000f240000300800 */
[----:B------:R-:W-:Y:S02]  /*7e1f0*/  STL.64 [R1+0x51f8], R10 ;  /* 0x0051f80a01007387 */ /* 0x000fe40000100a00 */
[----:B------:R0:W-:Y:S02]  /*7e200*/  STL.64 [R1+0x51f0], R8 ;  /* 0x0051f00801007387 */ /* 0x0001e40000100a00 */
        /* <DEDUP_REMOVED lines=9> */
[----:B------:R-:W2:Y:S02]  /*7e2a0*/  LDL.LU.64 R6, [R1+0x5238] ;  /* 0x0052380001067983 */ /* 0x000ea40000300a00 */
[----:B------:R-:W2:Y:S11]  /*7e2b0*/  LDL.LU.64 R4, [R1+0x5230] ;  /* 0x0052300001047983 */ /* 0x000eb60000300a00 */
[----:B------:R-:W-:Y:S02]  /*7e2c0*/  @!UPT UIADD3 URZ, URZ, URZ, URZ ;  /* 0x0000003f3f3ff290 */ /* 0x000fe4000fffe03f */
[----:B------:R-:W-:Y:S01]  /*7e2d0*/  STL.64 [R1+0x8b0], R16 ;  /* 0x0008b01001007387 */ /* 0x000fe20000100a00 */
[----:B------:R0:W-:Y:S03]  /*7e2e0*/  STL.64 [R1+0x8b8], R18 ;  /* 0x0008b81201007387 */ /* 0x0001e60000100a00 */
[----:B0-----:R-:W2:Y:S01]  /*7e2f0*/  LDL.LU.64 R18, [R1+0x5228] ;  /* 0x0052280001127983 */ /* 0x001ea20000300a00 */
[----:B---3--:R-:W-:Y:S02]  /*7e300*/  IMAD.MOV.U32 R10, RZ, RZ, R28 ;  /* 0x000000ffff0a7224 */ /* 0x008fe400078e001c */
[----:B------:R-:W-:Y:S01]  /*7e310*/  IMAD.MOV.U32 R11, RZ, RZ, R3 ;  /* 0x000000ffff0b7224 */ /* 0x000fe200078e0003 */
[C---:B--2---:R-:W-:Y:S11]  /*7e320*/  HMMA.16816.F32.BF16 R4, R20.reuse, R18, R4 ;  /* 0x000000121404723c */ /* 0x044ff60000041804 */
[----:B------:R-:W-:Y:S11]  /*7e330*/  @!UPT UIADD3 URZ, URZ, URZ, URZ ;  /* 0x0000003f3f3ff290 */ /* 0x000ff6000fffe03f */
[----:B------:R-:W-:Y:S01]  /*7e340*/  @!UPT UIADD3 URZ, URZ, URZ, URZ ;  /* 0x0000003f3f3ff290 */ /* 0x000fe2000fffe03f */
[----:B------:R0:W-:Y:S01]  /*7e350*/  STL.64 [R1+0x8a0], R4 ;  /* 0x0008a00401007387 */ /* 0x0001e20000100a00 */
[----:B------:R-:W-:Y:S02]  /*7e360*/  IMAD.MOV.U32 R28, RZ, RZ, R6 ;  /* 0x000000ffff1c7224 */ /* 0x000fe400078e0006 */
[----:B------:R-:W-:Y:S01]  /*7e370*/  IMAD.MOV.U32 R3, RZ, RZ, R7 ;  /* 0x000000ffff037224 */ /* 0x000fe200078e0007 */
[----:B0-----:R-:W2:Y:S01]  /*7e380*/  LDL.LU R4, [R1+0x4f0] ;  /* 0x0004f00001047983 */ /* 0x001ea20000300800 */
[----:B------:R-:W2:Y:S02]  /*7e390*/  LDL.LU R5, [R1+0x4f4] ;  /* 0x0004f40001057983 */ /* 0x000ea40000300800 */
[----:B------:R-:W2:Y:S02]  /*7e3a0*/  LDL.LU R6, [R1+0x4f8] ;  /* 0x0004f80001067983 */ /* 0x000ea40000300800 */
[----:B------:R-:W2:Y:S01]  /*7e3b0*/  LDL.LU R7, [R1+0x4fc] ;  /* 0x0004fc0001077983 */ /* 0x000ea20000300800 */
[----:B------:R-:W3:Y:S04]  /*7e3c0*/  LDL.64 R16, [R1] ;  /* 0x0000000001107983 */ /* 0x000ee80000100a00 */
[----:B---3--:R0:W-:Y:S04]  /*7e3d0*/  STL.64 [R1+0x5198], R16 ;  /* 0x0051981001007387 */ /* 0x0081e80000100a00 */
[----:B0-----:R-:W3:Y:S01]  /*7e3e0*/  LDL.LU R16, [R1+0x4e0] ;  /* 0x0004e00001107983 */ /* 0x001ee20000300800 */
[----:B------:R-:W3:Y:S02]  /*7e3f0*/  LDL.LU R17, [R1+0x4e4] ;  /* 0x0004e40001117983 */ /* 0x000ee40000300800 */
[----:B------:R-:W2:Y:S02]  /*7e400*/  LDL.LU R18, [R1+0x4e8] ;  /* 0x0004e80001127983 */ /* 0x000ea40000300800 */
[----:B------:R-:W2:Y:S01]  /*7e410*/  LDL.LU R19, [R1+0x4ec] ;  /* 0x0004ec0001137983 */ /* 0x000ea20000300800 */
[----:B----4-:R-:W-:Y:S01]  /*7e420*/  HMMA.16816.F32.BF16 R12, R20, R14, R24 ;  /* 0x0000000e140c723c */ /* 0x010fe20000041818 */
[----:B--2---:R-:W-:Y:S01]  /*7e430*/  STL.64 [R1+0x51a8], R18 ;  /* 0x0051a81201007387 */ /* 0x004fe20000100a00 */
[----:B---3--:R0:W-:Y:S03]  /*7e440*/  STL.64 [R1+0x51a0], R16 ;  /* 0x0051a01001007387 */ /* 0x0081e60000100a00 */
[----:B0-----:R-:W2:Y:S01]  /*7e450*/  LDL.LU R16, [R1+0x500] ;  /* 0x0005000001107983 */ /* 0x001ea20000300800 */
[----:B------:R-:W2:Y:S02]  /*7e460*/  LDL.LU R17, [R1+0x504] ;  /* 0x0005040001117983 */ /* 0x000ea40000300800 */
[----:B------:R-:W2:Y:S02]  /*7e470*/  LDL.LU R18, [R1+0x508] ;  /* 0x0005080001127983 */ /* 0x000ea40000300800 */
[----:B------:R-:W2:Y:S01]  /*7e480*/  LDL.LU R19, [R1+0x50c] ;  /* 0x00050c0001137983 */ /* 0x000ea20000300800 */
[----:B------:R-:W-:Y:S01]  /*7e490*/  STL [R1+0x492c], R3 ;  /* 0x00492c0301007387 */ /* 0x000fe20000100800 */
[----:B------:R-:W-:Y:S02]  /*7e4a0*/  STL [R1+0x4928], R28 ;  /* 0x0049281c01007387 */ /* 0x000fe40000100800 */
[----:B------:R-:W3:Y:S09]  /*7e4b0*/  LDL.LU.64 R26, [R1+0x5220] ;  /* 0x00522000011a7983 */ /* 0x000ef20000300a00 */
[----:B------:R0:W-:Y:S01]  /*7e4c0*/  STL.64 [R1+0x880], R12 ;  /* 0x0008800c01007387 */ /* 0x0001e20000100a00 */
[----:B------:R1:W-:Y:S04]  /*7e4d0*/  STL [R1+0x888], R14 ;  /* 0x0008880e01007387 */ /* 0x0003e80000100800 */
[----:B0-----:R-:W4:Y:S01]  /*7e4e0*/  LDL.LU.64 R12, [R1+0x5218] ;  /* 0x00521800010c7983 */ /* 0x001f220000300a00 */
[----:B-1----:R-:W-:-:S05]  /*7e4f0*/  IMAD.MOV.U32 R14, RZ, RZ, R15 ;  /* 0x000000ffff0e7224 */ /* 0x002fca00078e000f */
[----:B------:R-:W-:Y:S01]  /*7e500*/  STL [R1+0x48e8], R14 ;  /* 0x0048e80e01007387 */ /* 0x000fe20000100800 */
[C---:B---3--:R-:W-:Y:S03]  /*7e510*/  HMMA.16816.F32.BF16 R24, R20.reuse, R26, R8 ;  /* 0x0000001a1418723c */ /* 0x048fe60000041808 */
[----:B----4-:R0:W-:Y:S04]  /*7e520*/  STL.64 [R1+0x51b0], R12 ;  /* 0x0051b00c01007387 */ /* 0x0101e80000100a00 */
[----:B0-----:R-:W3:Y:S01]  /*7e530*/  LDL.64 R12, [R1+0x20] ;  /* 0x00002000010c7983 */ /* 0x001ee20000100a00 */
[----:B------:R-:W4:Y:S02]  /*7e540*/  LDL.LU.64 R10, [R1+0x5210] ;  /* 0x00521000010a7983 */ /* 0x000f240000300a00 */
[----:B------:R-:W4:Y:S11]  /*7e550*/  LDL.LU.64 R8, [R1+0x5208] ;  /* 0x0052080001087983 */ /* 0x000f360000300a00 */
[----:B------:R-:W-:Y:S02]  /*7e560*/  @!UPT UIADD3 URZ, URZ, URZ, URZ ;  /* 0x0000003f3f3ff290 */ /* 0x000fe4000fffe03f */
        /* <DEDUP_REMOVED lines=18> */
[----:B------:R-:W2:Y:S11]  /*7e690*/  LDL.LU.64 R10, [R1+0x51c8] ;  /* 0x0051c800010a7983 */ /* 0x000eb60000300a00 */
[----:B------:R-:W-:Y:S10]  /*7e6a0*/  @!UPT UIADD3 URZ, URZ, URZ, URZ ;  /* 0x0000003f3f3ff290 */ /* 0x000ff4000fffe03f */
[----:B------:R-:W-:Y:S01]  /*7e6b0*/  STL.64 [R1+0x840], R24 ;  /* 0x0008401801007387 */ /* 0x000fe20000100a00 */
[----:B------:R0:W-:Y:S03]  /*7e6c0*/  STL.64 [R1+0x848], R26 ;  /* 0x0008481a01007387 */ /* 0x0001e60000100a00 */
[----:B0-----:R-:W3:Y:S01]  /*7e6d0*/  LDL.LU.64 R26, [R1+0x51c0] ;  /* 0x0051c000011a7983 */ /* 0x001ee20000300a00 */
[----:B------:R-:W3:Y:S01]  /*7e6e0*/  LDL.LU.64 R24, [R1+0x51b8] ;  /* 0x0051b80001187983 */ /* 0x000ee20000300a00 */
[----:B--2---:R-:W-:Y:S02]  /*7e6f0*/  HMMA.16816.F32.BF16 R16, R20, R10, R16 ;  /* 0x0000000a1410723c */ /* 0x004fe40000041810 */
[----:B------:R-:W2:Y:S01]  /*7e700*/  LDL.64 R20, [R1+0x10] ;  /* 0x0000100001147983 */ /* 0x000ea20000100a00 */
[----:B------:R-:W4:Y:S11]  /*7e710*/  LDL.LU R8, [R1+0x4c0] ;  /* 0x0004c00001087983 */ /* 0x000f360000300800 */
[----:B------:R-:W-:Y:S09]  /*7e720*/  @!UPT UIADD3 URZ, URZ, URZ, URZ ;  /* 0x0000003f3f3ff290 */ /* 0x000ff2000fffe03f */
[----:B------:R-:W-:Y:S01]  /*7e730*/  STL.64 [R1+0x500], R16 ;  /* 0x0005001001007387 */ /* 0x000fe20000100a00 */
[----:B------:R3:W-:Y:S02]  /*7e740*/  STL.64 [R1+0x508], R18 ;  /* 0x0005081201007387 */ /* 0x0007e40000100a00 */
[----:B------:R-:W4:Y:S02]  /*7e750*/  LDL.LU R9, [R1+0x4c4] ;  /* 0x0004c40001097983 */ /* 0x000f240000300800 */
[----:B------:R-:W2:Y:S01]  /*7e760*/  LDL.LU R10, [R1+0x4c8] ;  /* 0x0004c800010a7983 */ /* 0x000ea20000300800 */
[----:B------:R-:W2:Y:S01]  /*7e770*/  LDL.LU R11, [R1+0x4cc] ;  /* 0x0004cc00010b7983 */ /* 0x000ea20000300800 */
[----:B---3--:R-:W-:Y:S01]  /*7e780*/  HMMA.16816.F32.BF16 R16, R24, R12, R4 ;  /* 0x0000000c1810723c */ /* 0x008fe20000041804 */
[----:B------:R-:W-:-:S06]  /*7e790*/  IMAD.MOV.U32 R3, RZ, RZ, R13 ;  /* 0x000000ffff037224 */ /* 0x000fcc00078e000d */
[----:B------:R-:W-:Y:S11]  /*7e7a0*/  IMAD.MOV.U32 R4, RZ, RZ, R12 ;  /* 0x000000ffff047224 */ /* 0x000ff600078e000c */
[----:B------:R-:W-:Y:S06]  /*7e7b0*/  @!UPT UIADD3 URZ, URZ, URZ, URZ ;  /* 0x0000003f3f3ff290 */ /* 0x000fec000fffe03f */
[----:B------:R-:W-:Y:S01]  /*7e7c0*/  IMAD.MOV.U32 R15, RZ, RZ, R16 ;  /* 0x000000ffff0f7224 */ /* 0x000fe200078e0010 */
[----:B--2---:R-:W-:Y:S01]  /*7e7d0*/  STL.64 [R1+0x5190], R10 ;  /* 0x0051900a01007387 */ /* 0x004fe20000100a00 */
[----:B----4-:R0:W-:Y:S03]  /*7e7e0*/  STL.64 [R1+0x5188], R8 ;  /* 0x0051880801007387 */ /* 0x0101e60000100a00 */
[----:B0-----:R-:W2:Y:S01]  /*7e7f0*/  LDL.LU R8, [R1+0x4d0] ;  /* 0x0004d00001087983 */ /* 0x001ea20000300800 */
[----:B------:R-:W2:Y:S02]  /*7e800*/  LDL.LU R9, [R1+0x4d4] ;  /* 0x0004d40001097983 */ /* 0x000ea40000300800 */
[----:B------:R-:W2:Y:S02]  /*7e810*/  LDL.LU R10, [R1+0x4d8] ;  /* 0x0004d800010a7983 */ /* 0x000ea40000300800 */
[----:B------:R-:W2:Y:S01]  /*7e820*/  LDL.LU R11, [R1+0x4dc] ;  /* 0x0004dc00010b7983 */ /* 0x000ea20000300800 */
[----:B------:R-:W3:Y:S01]  /*7e830*/  LDL.LU.64 R12, [R1+0x51b0] ;  /* 0x0051b000010c7983 */ /* 0x000ee20000300a00 */
[----:B------:R-:W-:Y:S02]  /*7e840*/  STL [R1+0x4f4], R17 ;  /* 0x0004f41101007387 */ /* 0x000fe40000100800 */
[----:B------:R0:W-:Y:S02]  /*7e850*/  STL.64 [R1+0x4f8], R18 ;  /* 0x0004f81201007387 */ /* 0x0001e40000100a00 */
[----:B0-----:R-:W4:Y:S01]  /*7e860*/  LDL.LU.64 R18, [R1+0x51a8] ;  /* 0x0051a80001127983 */ /* 0x001f220000300a00 */
[----:B------:R-:W4:Y:S02]  /*7e870*/  LDL.LU.64 R16, [R1+0x51a0] ;  /* 0x0051a00001107983 */ /* 0x000f240000300a00 */
[----:B------:R-:W-:Y:S02]  /*7e880*/  STL [R1+0x48ec], R15 ;  /* 0x0048ec0f01007387 */ /* 0x000fe40000100800 */
[----:B------:R-:W-:-:S02]  /*7e890*/  IMAD.MOV.U32 R6, RZ, RZ, R20 ;  /* 0x000000ffff067224 */ /* 0x000fc400078e0014 */
[----:B------:R-:W-:Y:S01]  /*7e8a0*/  IMAD.MOV.U32 R5, RZ, RZ, R21 ;  /* 0x000000ffff057224 */ /* 0x000fe200078e0015 */
[C---:B----4-:R-:W-:Y:S11]  /*7e8b0*/  HMMA.16816.F32.BF16 R16, R24.reuse, R20, R16 ;  /* 0x000000141810723c */ /* 0x050ff60000041810 */
[----:B------:R-:W-:Y:S11]  /*7e8c0*/  @!UPT UIADD3 URZ, URZ, URZ, URZ ;  /* 0x0000003f3f3ff290 */ /* 0x000ff6000fffe03f */
[----:B------:R-:W-:Y:S01]  /*7e8d0*/  @!UPT UIADD3 URZ, URZ, URZ, URZ ;  /* 0x0000003f3f3ff290 */ /* 0x000fe2000fffe03f */
[----:B------:R0:W-:Y:S01]  /*7e8e0*/  STL.64 [R1+0x4e0], R16 ;  /* 0x0004e01001007387 */ /* 0x0001e20000100a00 */
[----:B------:R-:W-:Y:S03]  /*7e8f0*/  STL.64 [R1+0x4e8], R18 ;  /* 0x0004e81201007387 */ /* 0x000fe60000100a00 */
[----:B0-----:R-:W2:Y:S01]  /*7e900*/  LDL.LU.64 R16, [R1+0x5198] ;  /* 0x0051980001107983 */ /* 0x001ea20000300a00 */
[----:B------:R-:W4:Y:S02]  /*7e910*/  LDL.LU R20, [R1+0x4a0] ;  /* 0x0004a00001147983 */ /* 0x000f240000300800 */
[----:B------:R-:W4:Y:S02]  /*7e920*/  LDL.LU R21, [R1+0x4a4] ;  /* 0x0004a40001157983 */ /* 0x000f240000300800 */
[----:B------:R-:W3:Y:S01]  /*7e930*/  LDL.LU R22, [R1+0x4a8] ;  /* 0x0004a80001167983 */ /* 0x000ee20000300800 */
[----:B------:R-:W3:Y:S01]  /*7e940*/  LDL.LU R23, [R1+0x4ac] ;  /* 0x0004ac0001177983 */ /* 0x000ee20000300800 */
[----:B--2---:R-:W-:Y:S03]  /*7e950*/  HMMA.16816.F32.BF16 R8, R24, R16, R8 ;  /* 0x000000101808723c */ /* 0x004fe60000041808 */
[----:B---3--:R-:W-:Y:S01]  /*7e960*/  STL.64 [R1+0x5158], R22 ;  /* 0x0051581601007387 */ /* 0x008fe20000100a00 */
[----:B----4-:R0:W-:Y:S02]  /*7e970*/  STL.64 [R1+0x5150], R20 ;  /* 0x0051501401007387 */ /* 0x0101e40000100a00 */
[----:B------:R-:W-:-:S02]  /*7e980*/  IMAD.MOV.U32 R7, RZ, RZ, R17 ;  /* 0x000000ffff077224 */ /* 0x000fc400078e0011 */
[----:B------:R-:W-:Y:S01]  /*7e990*/  IMAD.MOV.U32 R14, RZ, RZ, R16 ;  /* 0x000000ffff0e7224 */ /* 0x000fe200078e0010 */
[----:B0-----:R-:W2:Y:S01]  /*7e9a0*/  LDL.LU R20, [R1+0x4b0] ;  /* 0x0004b00001147983 */ /* 0x001ea20000300800 */
[----:B------:R-:W2:Y:S02]  /*7e9b0*/  LDL.LU R21, [R1+0x4b4] ;  /* 0x0004b40001157983 */ /* 0x000ea40000300800 */
[----:B------:R-:W2:Y:S02]  /*7e9c0*/  LDL.LU R22, [R1+0x4b8] ;  /* 0x0004b80001167983 */ /* 0x000ea40000300800 */
[----:B------:R-:W2:Y:S09]  /*7e9d0*/  LDL.LU R23, [R1+0x4bc] ;  /* 0x0004bc0001177983 */ /* 0x000eb20000300800 */
[----:B------:R-:W-:Y:S01]  /*7e9e0*/  STL.64 [R1+0x4d0], R8 ;  /* 0x0004d00801007387 */ /* 0x000fe20000100a00 */
[----:B------:R0:W-:Y:S03]  /*7e9f0*/  STL.64 [R1+0x4d8], R10 ;  /* 0x0004d80a01007387 */ /* 0x0001e60000100a00 */
[----:B0-----:R-:W3:Y:S01]  /*7ea00*/  LDL.LU.64 R10, [R1+0x5190] ;  /* 0x00519000010a7983 */ /* 0x001ee20000300a00 */
[----:B------:R-:W3:Y:S02]  /*7ea10*/  LDL.LU.64 R8, [R1+0x5188] ;  /* 0x0051880001087983 */ /* 0x000ee40000300a00 */
[----:B------:R-:W4:Y:S02]  /*7ea20*/  LDL.LU.64 R18, [R1+0x5180] ;  /* 0x0051800001127983 */ /* 0x000f240000300a00 */
[----:B------:R-:W3:Y:S01]  /*7ea30*/  LDL.LU.64 R16, [R1+0x5178] ;  /* 0x0051780001107983 */ /* 0x000ee20000300a00 */
[----:B------:R-:W2:Y:S01]  /*7ea40*/  LDL R2, [R1+0x22c0] ;  /* 0x0022c00001027983 */ /* 0x000ea20000100800 */
[----:B------:R-:W-:Y:S02]  /*7ea50*/  STL.64 [R1+0x5130], R6 ;  /* 0x0051300601007387 */ /* 0x000fe40000100a00 */
[----:B------:R0:W-:Y:S02]  /*7ea60*/  STL.64 [R1+0x5128], R4 ;  /* 0x0051280401007387 */ /* 0x0001e40000100a00 */
[----:B0-----:R-:W2:Y:S01]  /*7ea70*/  LDL.LU R4, [R1+0x820] ;  /* 0x0008200001047983 */ /* 0x001ea20000300800 */
[----:B------:R-:W2:Y:S02]  /*7ea80*/  LDL.LU R5, [R1+0x824] ;  /* 0x0008240001057983 */ /* 0x000ea40000300800 */
[----:B------:R-:W2:Y:S02]  /*7ea90*/  LDL.LU R6, [R1+0x828] ;  /* 0x0008280001067983 */ /* 0x000ea40000300800 */
[----:B------:R-:W2:Y:S01]  /*7eaa0*/  LDL.LU R7, [R1+0x82c] ;  /* 0x00082c0001077983 */ /* 0x000ea20000300800 */
[----:B---3--:R-:W-:Y:S01]  /*7eab0*/  HMMA.16816.F32.BF16 R8, R24, R16, R8 ;  /* 0x000000101808723c */ /* 0x008fe20000041808 */
[----:B--2---:R-:W-:Y:S01]  /*7eac0*/  STL.64 [R1+0x5140], R6 ;  /* 0x0051400601007387 */ /* 0x004fe20000100a00 */
[----:B------:R0:W-:Y:S02]  /*7ead0*/  STL.64 [R1+0x5138], R4 ;  /* 0x0051380401007387 */ /* 0x0001e40000100a00 */
[----:B0-----:R-:W-:-:S02]  /*7eae0*/  IMAD.MOV.U32 R4, RZ, RZ, R13 ;  /* 0x000000ffff047224 */ /* 0x001fc400078e000d */
[----:B------:R-:W2:Y:S01]  /*7eaf0*/  LDL.LU R13, [R1+0x5174] ;  /* 0x00517400010d7983 */ /* 0x000ea20000300800 */
[----:B------:R-:W-:Y:S02]  /*7eb00*/  IMAD.MOV.U32 R5, RZ, RZ, R0 ;  /* 0x000000ffff057224 */ /* 0x000fe400078e0000 */
[----:B------:R-:W3:Y:S11]  /*7eb10*/  LDL.LU R0, [R1+0x5170] ;  /* 0x0051700001007983 */ /* 0x000ef60000300800 */
[----:B------:R-:W-:Y:S03]  /*7eb20*/  @!UPT UIADD3 URZ, URZ, URZ, URZ ;  /* 0x0000003f3f3ff290 */ /* 0x000fe6000fffe03f */
[----:B------:R-:W-:Y:S01]  /*7eb30*/  STL.64 [R1+0x4c0], R8 ;  /* 0x0004c00801007387 */ /* 0x000fe20000100a00 */
[----:B------:R0:W-:Y:S04]  /*7eb40*/  STL.64 [R1+0x4c8], R10 ;  /* 0x0004c80a01007387 */ /* 0x0001e80000100a00 */
[----:B0-----:R-:W3:Y:S01]  /*7eb50*/  LDL.LU.64 R10, [R1+0x5168] ;  /* 0x00516800010a7983 */ /* 0x001ee20000300a00 */
[----:B------:R-:W3:Y:S02]  /*7eb60*/  LDL.LU.64 R8, [R1+0x5160] ;  /* 0x0051600001087983 */ /* 0x000ee40000300a00 */
[----:B----4-:R3:W-:Y:S02]  /*7eb70*/  STL.64 [R1+0x5038], R18 ;  /* 0x0050381201007387 */ /* 0x0107e40000100a00 */
[----:B------:R0:W-:Y:S01]  /*7eb80*/  STL.64 [R1+0x5030], R16 ;  /* 0x0050301001007387 */ /* 0x0001e20000100a00 */
[----:B--2---:R-:W-:Y:S01]  /*7eb90*/  HMMA.16816.F32.BF16 R20, R24, R12, R20 ;  /* 0x0000000c1814723c */ /* 0x004fe20000041814 */
[----:B---3--:R-:W-:-:S02]  /*7eba0*/  IMAD.MOV.U32 R19, RZ, RZ, R0 ;  /* 0x000000ffff137224 */ /* 0x008fc400078e0000 */
[----:B0-----:R-:W-:Y:S02]  /*7ebb0*/  IMAD.MOV.U32 R16, RZ, RZ, R11 ;  /* 0x000000ffff107224 */ /* 0x001fe400078e000b */
[----:B------:R-:W-:-:S05]  /*7ebc0*/  IMAD.MOV.U32 R17, RZ, RZ, R10 ;  /* 0x000000ffff117224 */ /* 0x000fca00078e000a */
[----:B------:R0:W-:Y:S11]  /*7ebd0*/  STL.64 [R1+0x5148], R16 ;  /* 0x0051481001007387 */ /* 0x0001f60000100a00 */
[----:B------:R-:W-:Y:S03]  /*7ebe0*/  @!UPT UIADD3 URZ, URZ, URZ, URZ ;  /* 0x0000003f3f3ff290 */ /* 0x000fe6000fffe03f */
[----:B------:R-:W-:Y:S02]  /*7ebf0*/  IMAD.MOV.U32 R11, RZ, RZ, R22 ;  /* 0x000000ffff0b7224 */ /* 0x000fe400078e0016 */
[----:B------:R-:W-:Y:S02]  /*7ec00*/  IMAD.MOV.U32 R0, RZ, RZ, R23 ;  /* 0x000000ffff007224 */ /* 0x000fe400078e0017 */
[----:B------:R-:W-:Y:S01]  /*7ec10*/  IMAD.MOV.U32 R10, RZ, RZ, R21 ;  /* 0x000000ffff0a7224 */ /* 0x000fe200078e0015 */
[----:B0-----:R-:W2:Y:S01]  /*7ec20*/  LDL.LU R16, [R1+0x830] ;  /* 0x0008300001107983 */ /* 0x001ea20000300800 */
[----:B------:R-:W2:Y:S02]  /*7ec30*/  LDL.LU R17, [R1+0x834] ;  /* 0x0008340001117983 */ /* 0x000ea40000300800 */
[----:B------:R-:W2:Y:S02]  /*7ec40*/  LDL.LU R18, [R1+0x838] ;  /* 0x0008380001127983 */ /* 0x000ea40000300800 */
[----:B------:R0:W-:Y:S01]  /*7ec50*/  STL [R1+0x4b0], R20 ;  /* 0x0004b01401007387 */ /* 0x0001e20000100800 */
[----:B------:R-:W3:Y:S04]  /*7ec60*/  LDL.LU.64 R22, [R1+0x5158] ;  /* 0x0051580001167983 */ /* 0x000ee80000300a00 */
[----:B0-----:R-:W3:Y:S01]  /*7ec70*/  LDL.LU.64 R20, [R1+0x5150] ;  /* 0x0051500001147983 */ /* 0x001ee20000300a00 */
[----:B------:R-:W-:Y:S02]  /*7ec80*/  STL.64 [R1+0x50e8], R12 ;  /* 0x0050e80c01007387 */ /* 0x000fe40000100a00 */
[----:B------:R-:W-:Y:S02]  /*7ec90*/  STL [R1+0x4b70], R11 ;  /* 0x004b700b01007387 */ /* 0x000fe40000100800 */
[----:B------:R-:W-:Y:S01]  /*7eca0*/  STL [R1+0x4b6c], R10 ;  /* 0x004b6c0a01007387 */ /* 0x000fe20000100800 */
[----:B------:R-:W-:Y:S01]  /*7ecb0*/  STL [R1+0x48f0], R0 ;  /* 0x0048f00001007387 */ /* 0x000fe20000100800 */
[----:B------:R0:W-:Y:S01]  /*7ecc0*/  STL.64 [R1+0x5100], R8 ;  /* 0x0051000801007387 */ /* 0x0001e20000100a00 */
[C---:B---3--:R-:W-:Y:S02]  /*7ecd0*/  HMMA.16816.F32.BF16 R20, R24.reuse, R8, R20 ;  /* 0x000000081814723c */ /* 0x048fe40000041814 */
[----:B0-----:R-:W3:Y:S11]  /*7ece0*/  LDL.LU R8, [R1+0x810] ;  /* 0x0008100001087983 */ /* 0x001ef60000300800 */
[----:B------:R-:W-:Y:S10]  /*7ecf0*/  @!UPT UIADD3 URZ, URZ, URZ, URZ ;  /* 0x0000003f3f3ff290 */ /* 0x000ff4000fffe03f */
[----:B------:R-:W-:Y:S01]  /*7ed00*/  STL.64 [R1+0x4a0], R20 ;  /* 0x0004a01401007387 */ /* 0x000fe20000100a00 */
[----:B------:R-:W-:Y:S02]  /*7ed10*/  STL.64 [R1+0x4a8], R22 ;  /* 0x0004a81601007387 */ /* 0x000fe40000100a00 */
[----:B------:R-:W0:Y:S01]  /*7ed20*/  LDSM.16.MT88.4 R20, [R2+0x24000] ;  /* 0x024000000214783b */ /* 0x000e220000004200 */
[C---:B--2---:R-:W-:Y:S01]  /*7ed30*/  HMMA.16816.F32.BF16 R4, R24.reuse, R4, R16 ;  /* 0x000000041804723c */ /* 0x044fe20000041810 */
[----:B------:R-:W3:Y:S02]  /*7ed40*/  LDL.LU R9, [R1+0x814] ;  /* 0x0008140001097983 */ /* 0x000ee40000300800 */
[----:B------:R-:W3:Y:S02]  /*7ed50*/  LDL.LU R10, [R1+0x818] ;  /* 0x00081800010a7983 */ /* 0x000ee40000300800 */
[----:B------:R-:W3:Y:S01]  /*7ed60*/  LDL.LU R11, [R1+0x81c] ;  /* 0x00081c00010b7983 */ /* 0x000ee20000300800 */
[----:B0-----:R-:W-:Y:S01]  /*7ed70*/  STL.64 [R1+0x4f48], R22 ;  /* 0x004f481601007387 */ /* 0x001fe20000100a00 */
[----:B------:R0:W-:Y:S03]  /*7ed80*/  STL.64 [R1+0x4f40], R20 ;  /* 0x004f401401007387 */ /* 0x0001e60000100a00 */
[----:B0-----:R-:W2:Y:S01]  /*7ed90*/  LDL.64 R20, [R1+0x1e0] ;  /* 0x0001e00001147983 */ /* 0x001ea20000100a00 */
[----:B------:R-:W3:Y:S11]  /*7eda0*/  LDL.LU.64 R16, [R1+0x5148] ;  /* 0x0051480001107983 */ /* 0x000ef60000300a00 */
[----:B------:R-:W-:Y:S01]  /*7edb0*/  @!UPT UIADD3 URZ, URZ, URZ, URZ ;  /* 0x0000003f3f3ff290 */ /* 0x000fe2000fffe03f */
[----:B------:R-:W-:Y:S02]  /*7edc0*/  STL.64 [R1+0x830], R4 ;  /* 0x0008300401007387 */ /* 0x000fe40000100a00 */
[----:B------:R0:W-:Y:S02]  /*7edd0*/  STL.64 [R1+0x838], R6 ;  /* 0x0008380601007387 */ /* 0x0001e40000100a00 */
        /* <DEDUP_REMOVED lines=8> */
[----:B---3--:R-:W-:Y:S01]  /*7ee60*/  HMMA.16816.F32.BF16 R8, R24, R16, R8 ;  /* 0x000000101808723c */ /* 0x008fe20000041808 */
[----:B------:R-:W-:Y:S02]  /*7ee70*/  IMAD.MOV.U32 R2, RZ, RZ, R21 ;  /* 0x000000ffff027224 */ /* 0x000fe400078e0015 */
[----:B------:R-:W-:Y:S01]  /*7ee80*/  IMAD.MOV.U32 R28, RZ, RZ, R20 ;  /* 0x000000ffff1c7224 */ /* 0x000fe200078e0014 */
[----:B------:R-:W3:Y:S02]  /*7ee90*/  LDL.LU.64 R4, [R1+0x5128] ;  /* 0x0051280001047983 */ /* 0x000ee40000300a00 */
[----:B------:R-:W-:Y:S02]  /*7eea0*/  STL [R1+0x5014], R2 ;  /* 0x0050140201007387 */ /* 0x000fe40000100800 */
[----:B------:R-:W-:Y:S01]  /*7eeb0*/  IMAD.MOV.U32 R16, RZ, RZ, R14 ;  /* 0x000000ffff107224 */ /* 0x000fe200078e000e */
[----:B------:R-:W-:Y:S11]  /*7eec0*/  STL [R1+0x5010], R28 ;  /* 0x0050101c01007387 */ /* 0x000ff60000100800 */
[----:B------:R-:W-:Y:S03]  /*7eed0*/  @!UPT UIADD3 URZ, URZ, URZ, URZ ;  /* 0x0000003f3f3ff290 */ /* 0x000fe6000fffe03f */
[----:B------:R-:W-:Y:S01]  /*7eee0*/  STL.64 [R1+0x810], R8 ;  /* 0x0008100801007387 */ /* 0x000fe20000100a00 */
[----:B------:R-:W-:Y:S02]  /*7eef0*/  STL.64 [R1+0x818], R10 ;  /* 0x0008180a01007387 */ /* 0x000fe40000100a00 */
[----:B--2---:R-:W-:-:S05]  /*7ef00*/  IMAD.MOV.U32 R17, RZ, RZ, R7 ;  /* 0x000000ffff117224 */ /* 0x004fca00078e0007 */
[----:B------:R0:W-:Y:S01]  /*7ef10*/  STL.64 [R1+0x5050], R16 ;  /* 0x0050501001007387 */ /* 0x0001e20000100a00 */
[----:B------:R-:W2:Y:S02]  /*7ef20*/  LDL.LU R20, [R1+0x260] ;  /* 0x0002600001147983 */ /* 0x000ea40000300800 */
[----:B------:R-:W2:Y:S02]  /*7ef30*/  LDL.LU R21, [R1+0x264] ;  /* 0x0002640001157983 */ /* 0x000ea40000300800 */
[----:B------:R-:W4:Y:S01]  /*7ef40*/  LDL.LU R22, [R1+0x268] ;  /* 0x0002680001167983 */ /* 0x000f220000300800 */
[----:B------:R-:W4:Y:S01]  /*7ef50*/  LDL.LU R23, [R1+0x26c] ;  /* 0x00026c0001177983 */ /* 0x000f220000300800 */
[----:B0-----:R-:W-:Y:S02]  /*7ef60*/  IMAD.MOV.U32 R16, RZ, RZ, R6 ;  /* 0x000000ffff107224 */ /* 0x001fe400078e0006 */
[----:B---3--:R-:W-:-:S05]  /*7ef70*/  IMAD.MOV.U32 R17, RZ, RZ, R5 ;  /* 0x000000ffff117224 */ /* 0x008fca00078e0005 */
[----:B------:R-:W-:Y:S04]  /*7ef80*/  STL.64 [R1+0x5068], R16 ;  /* 0x0050681001007387 */ /* 0x000fe80000100a00 */
[----:B----4-:R-:W-:Y:S01]  /*7ef90*/  STL.64 [R1+0x5028], R22 ;  /* 0x0050281601007387 */ /* 0x010fe20000100a00 */
[----:B--2---:R0:W-:Y:S03]  /*7efa0*/  STL.64 [R1+0x5020], R20 ;  /* 0x0050201401007387 */ /* 0x0041e60000100a00 */
        /* <DEDUP_REMOVED lines=12> */
[----:B------:R-:W3:Y:S01]  /*7f070*/  LDL.LU R23, [R1+0x28c] ;  /* 0x00028c0001177983 */ /* 0x000ee20000300800 */
[----:B------:R-:W4:Y:S01]  /*7f080*/  LDL R4, [R1+0x160] ;  /* 0x0001600001047983 */ /* 0x000f220000100800 */
[----:B------:R-:W-:-:S02]  /*7f090*/  IMAD.MOV.U32 R5, RZ, RZ, R29 ;  /* 0x000000ffff057224 */ /* 0x000fc400078e001d */
[----:B------:R-:W2:Y:S03]  /*7f0a0*/  LDL.LU R29, [R1+0x5124] ;  /* 0x00512400011d7983 */ /* 0x000ea60000300800 */
[----:B----4-:R0:W-:Y:S04]  /*7f0b0*/  STL.64 [R1+0x5098], R4 ;  /* 0x0050980401007387 */ /* 0x0101e80000100a00 */
[----:B0-----:R-:W4:Y:S04]  /*7f0c0*/  LDL.64 R4, [R1+0x170] ;  /* 0x0001700001047983 */ /* 0x001f280000100a00 */
[----:B----4-:R0:W-:Y:S01]  /*7f0d0*/  STL.64 [R1+0x50b0], R4 ;  /* 0x0050b00401007387 */ /* 0x0101e20000100a00 */
[----:B------:R-:W4:Y:S02]  /*7f0e0*/  LDL.LU R16, [R1+0x490] ;  /* 0x0004900001107983 */ /* 0x000f240000300800 */
[----:B------:R-:W4:Y:S02]  /*7f0f0*/  LDL.LU R17, [R1+0x494] ;  /* 0x0004940001117983 */ /* 0x000f240000300800 */
[----:B------:R-:W2:Y:S01]  /*7f100*/  LDL.LU R18, [R1+0x498] ;  /* 0x0004980001127983 */ /* 0x000ea20000300800 */
[----:B------:R-:W2:Y:S04]  /*7f110*/  LDL.LU R19, [R1+0x49c] ;  /* 0x00049c0001137983 */ /* 0x000ea80000300800 */
[----:B0-----:R-:W2:Y:S04]  /*7f120*/  LDL.64 R4, [R1+0x180] ;  /* 0x0001800001047983 */ /* 0x001ea80000100a00 */
[----:B--2---:R0:W-:Y:S04]  /*7f130*/  STL.64 [R1+0x50c8], R4 ;  /* 0x0050c80401007387 */ /* 0x0041e80000100a00 */
[----:B0-----:R-:W2:Y:S04]  /*7f140*/  LDL.64 R4, [R1+0x190] ;  /* 0x0001900001047983 */ /* 0x001ea80000100a00 */
[----:B--2---:R-:W-:Y:S01]  /*7f150*/  STL.64 [R1+0x50e0], R4 ;  /* 0x0050e00401007387 */ /* 0x004fe20000100a00 */
[----:B------:R-:W-:Y:S02]  /*7f160*/  STL.64 [R1+0x50a8], R18 ;  /* 0x0050a81201007387 */ /* 0x000fe40000100a00 */
[----:B----4-:R0:W-:Y:S02]  /*7f170*/  STL.64 [R1+0x50a0], R16 ;  /* 0x0050a01001007387 */ /* 0x0101e40000100a00 */
[----:B0-----:R-:W2:Y:S01]  /*7f180*/  LDL.LU R16, [R1+0x7b0] ;  /* 0x0007b00001107983 */ /* 0x001ea20000300800 */
[----:B------:R-:W2:Y:S02]  /*7f190*/  LDL.LU R17, [R1+0x7b4] ;  /* 0x0007b40001117983 */ /* 0x000ea40000300800 */
[----:B------:R-:W4:Y:S02]  /*7f1a0*/  LDL.LU R18, [R1+0x7b8] ;  /* 0x0007b80001127983 */ /* 0x000f240000300800 */
[----:B------:R-:W4:Y:S01]  /*7f1b0*/  LDL.LU R19, [R1+0x7bc] ;  /* 0x0007bc0001137983 */ /* 0x000f220000300800 */
[----:B------:R-:W2:Y:S01]  /*7f1c0*/  LDL.LU R8, [R1+0x7f0] ;  /* 0x0007f00001087983 */ /* 0x000ea20000300800 */
[----:B------:R-:W2:Y:S02]  /*7f1d0*/  LDL.LU R9, [R1+0x7f4] ;  /* 0x0007f40001097983 */ /* 0x000ea40000300800 */
[----:B------:R-:W2:Y:S02]  /*7f1e0*/  LDL.LU R10, [R1+0x7f8] ;  /* 0x0007f800010a7983 */ /* 0x000ea40000300800 */
[----:B------:R-:W2:Y:S02]  /*7f1f0*/  LDL.LU R11, [R1+0x7fc] ;  /* 0x0007fc00010b7983 */ /* 0x000ea40000300800 */
[----:B--2---:R-:W-:Y:S01]  /*7f200*/  STL.64 [R1+0x5110], R10 ;  /* 0x0051100a01007387 */ /* 0x004fe20000100a00 */
[----:B------:R0:W-:Y:S03]  /*7f210*/  STL.64 [R1+0x5108], R8 ;  /* 0x0051080801007387 */ /* 0x0001e60000100a00 */
[----:B0-----:R-:W2:Y:S01]  /*7f220*/  LDL R8, [R1+0x1c0] ;  /* 0x0001c00001087983 */ /* 0x001ea20000100800 */
[----:B------:R-:W-:-:S02]  /*7f230*/  IMAD.MOV.U32 R9, RZ, RZ, R29 ;  /* 0x000000ffff097224 */ /* 0x000fc400078e001d */
[----:B------:R-:W2:Y:S02]  /*7f240*/  LDL.LU R29, [R1+0x5120] ;  /* 0x00512000011d7983 */ /* 0x000ea40000300800 */
[----:B------:R-:W2:Y:S01]  /*7f250*/  LDL.LU R12, [R1+0x7e0] ;  /* 0x0007e000010c7983 */ /* 0x000ea20000300800 */
[----:B------:R-:W2:Y:S01]  /*7f260*/  LDL.LU R13, [R1+0x7e4] ;  /* 0x0007e400010d7983 */ /* 0x000ea20000300800 */
[----:B------:R-:W2:Y:S02]  /*7f270*/  LDL.LU R14, [R1+0x7e8] ;  /* 0x0007e800010e7983 */ /* 0x000ea40000300800 */
[----:B------:R-:W2:Y:S02]  /*7f280*/  LDL.LU R15, [R1+0x7ec] ;  /* 0x0007ec00010f7983 */ /* 0x000ea40000300800 */
[----:B--2---:R-:W-:Y:S01]  /*7f290*/  STL.64 [R1+0x50f8], R14 ;  /* 0x0050f80e01007387 */ /* 0x004fe20000100a00 */
[----:B------:R0:W-:Y:S03]  /*7f2a0*/  STL.64 [R1+0x50f0], R12 ;  /* 0x0050f00c01007387 */ /* 0x0001e60000100a00 */
[----:B0-----:R-:W2:Y:S04]  /*7f2b0*/  LDL.64 R12, [R1+0x1b0] ;  /* 0x0001b000010c7983 */ /* 0x001ea80000100a00 */
[----:B--2---:R0:W-:Y:S04]  /*7f2c0*/  STL.64 [R1+0x5118], R12 ;  /* 0x0051180c01007387 */ /* 0x0041e80000100a00 */
[----:B0-----:R-:W2:Y:S01]  /*7f2d0*/  LDL.LU R12, [R1+0x800] ;  /* 0x00080000010c7983 */ /* 0x001ea20000300800 */
[----:B------:R-:W2:Y:S02]  /*7f2e0*/  LDL.LU R13, [R1+0x804] ;  /* 0x00080400010d7983 */ /* 0x000ea40000300800 */
[----:B------:R-:W2:Y:S02]  /*7f2f0*/  LDL.LU R14, [R1+0x808] ;  /* 0x00080800010e7983 */ /* 0x000ea40000300800 */
[----:B------:R-:W2:Y:S01]  /*7f300*/  LDL.LU R15, [R1+0x80c] ;  /* 0x00080c00010f7983 */ /* 0x000ea20000300800 */
[----:B------:R-:W2:Y:S01]  /*7f310*/  LDL.64 R4, [R1+0x1a0] ;  /* 0x0001a00001047983 */ /* 0x000ea20000100a00 */
[----:B----4-:R-:W-:Y:S02]  /*7f320*/  STL.64 [R1+0x50c0], R18 ;  /* 0x0050c01201007387 */ /* 0x010fe40000100a00 */
[----:B------:R0:W-:Y:S02]  /*7f330*/  STL.64 [R1+0x50b8], R16 ;  /* 0x0050b81001007387 */ /* 0x0001e40000100a00 */
[----:B0-----:R-:W4:Y:S01]  /*7f340*/  LDL.LU R16, [R1+0x7c0] ;  /* 0x0007c00001107983 */ /* 0x001f220000300800 */
[----:B------:R-:W4:Y:S02]  /*7f350*/  LDL.LU R17, [R1+0x7c4] ;  /* 0x0007c40001117983 */ /* 0x000f240000300800 */
[----:B------:R-:W2:Y:S02]  /*7f360*/  LDL.LU R18, [R1+0x7c8] ;  /* 0x0007c80001127983 */ /* 0x000ea40000300800 */
[----:B------:R-:W2:Y:S02]  /*7f370*/  LDL.LU R19, [R1+0x7cc] ;  /* 0x0007cc0001137983 */ /* 0x000ea40000300800 */
[----:B--2---:R-:W-:Y:S01]  /*7f380*/  STL.64 [R1+0x50d8], R18 ;  /* 0x0050d81201007387 */ /* 0x004fe20000100a00 */
[----:B----4-:R0:W-:Y:S03]  /*7f390*/  STL.64 [R1+0x50d0], R16 ;  /* 0x0050d01001007387 */ /* 0x0101e60000100a00 */
[----:B0-----:R-:W2:Y:S01]  /*7f3a0*/  LDL.LU R16, [R1+0x7d0] ;  /* 0x0007d00001107983 */ /* 0x001ea20000300800 */
[----:B------:R-:W2:Y:S02]  /*7f3b0*/  LDL.LU R17, [R1+0x7d4] ;  /* 0x0007d40001117983 */ /* 0x000ea40000300800 */
[----:B------:R-:W2:Y:S02]  /*7f3c0*/  LDL.LU R18, [R1+0x7d8] ;  /* 0x0007d80001127983 */ /* 0x000ea40000300800 */
[----:B------:R-:W2:Y:S01]  /*7f3d0*/  LDL.LU R19, [R1+0x7dc] ;  /* 0x0007dc0001137983 */ /* 0x000ea20000300800 */
[----:B---3--:R-:W-:Y:S01]  /*7f3e0*/  STL.64 [R1+0x5060], R22 ;  /* 0x0050601601007387 */ /* 0x008fe20000100a00 */
[----:B------:R0:W-:Y:S03]  /*7f3f0*/  STL.64 [R1+0x5058], R20 ;  /* 0x0050581401007387 */ /* 0x0001e60000100a00 */
[----:B0-----:R-:W3:Y:S01]  /*7f400*/  LDL.LU R20, [R1+0x290] ;  /* 0x0002900001147983 */ /* 0x001ee20000300800 */
[----:B------:R-:W3:Y:S02]  /*7f410*/  LDL.LU R21, [R1+0x294] ;  /* 0x0002940001157983 */ /* 0x000ee40000300800 */
[----:B------:R-:W4:Y:S02]  /*7f420*/  LDL.LU R22, [R1+0x298] ;  /* 0x0002980001167983 */ /* 0x000f240000300800 */
[----:B------:R-:W4:Y:S01]  /*7f430*/  LDL.LU R23, [R1+0x29c] ;  /* 0x00029c0001177983 */ /* 0x000f220000300800 */
[C---:B------:R-:W-:Y:S01]  /*7f440*/  HMMA.16816.F32.BF16 R8, R24.reuse, R8, R12 ;  /* 0x000000081808723c */ /* 0x040fe2000004180c */
[----:B----4-:R-:W-:Y:S01]  /*7f450*/  STL.64 [R1+0x5078], R22 ;  /* 0x0050781601007387 */ /* 0x010fe20000100a00 */
[----:B---3--:R0:W-:Y:S03]  /*7f460*/  STL.64 [R1+0x5070], R20 ;  /* 0x0050701401007387 */ /* 0x0081e60000100a00 */
[----:B0-----:R-:W3:Y:S01]  /*7f470*/  LDL.LU R20, [R1+0x2a0] ;  /* 0x0002a00001147983 */ /* 0x001ee20000300800 */
[----:B------:R-:W3:Y:S02]  /*7f480*/  LDL.LU R21, [R1+0x2a4] ;  /* 0x0002a40001157983 */ /* 0x000ee40000300800 */
[----:B------:R-:W3:Y:S02]  /*7f490*/  LDL.LU R22, [R1+0x2a8] ;  /* 0x0002a80001167983 */ /* 0x000ee40000300800 */
[----:B------:R-:W3:Y:S01]  /*7f4a0*/  LDL.LU R23, [R1+0x2ac] ;  /* 0x0002ac0001177983 */ /* 0x000ee20000300800 */
[----:B------:R-:W4:Y:S11]  /*7f4b0*/  LDL.LU.64 R12, [R1+0x5118] ;  /* 0x00511800010c7983 */ /* 0x000f360000300a00 */
[----:B------:R-:W-:Y:S01]  /*7f4c0*/  @!UPT UIADD3 URZ, URZ, URZ, URZ ;  /* 0x0000003f3f3ff290 */ /* 0x000fe2000fffe03f */
[----:B------:R-:W-:Y:S02]  /*7f4d0*/  STL.64 [R1+0x800], R8 ;  /* 0x0008000801007387 */ /* 0x000fe40000100a00 */
[----:B------:R0:W-:Y:S02]  /*7f4e0*/  STL.64 [R1+0x808], R10 ;  /* 0x0008080a01007387 */ /* 0x0001e40000100a00 */
[----:B0-----:R-:W4:Y:S01]  /*7f4f0*/  LDL.LU.64 R10, [R1+0x5110] ;  /* 0x00511000010a7983 */ /* 0x001f220000300a00 */
[----:B------:R-:W4:Y:S02]  /*7f500*/  LDL.LU.64 R8, [R1+0x5108] ;  /* 0x0051080001087983 */ /* 0x000f240000300a00 */
        /* <DEDUP_REMOVED lines=8> */
[----:B------:R-:W2:Y:S01]  /*7f590*/  LDL.LU.64 R14, [R1+0x50f8] ;  /* 0x0050f800010e7983 */ /* 0x000ea20000300a00 */
[----:B------:R-:W2:Y:S02]  /*7f5a0*/  LDL.LU.64 R12, [R1+0x50f0] ;  /* 0x0050f000010c7983 */ /* 0x000ea40000300a00 */
[----:B------:R-:W-:Y:S02]  /*7f5b0*/  STL [R1+0x501c], R10 ;  /* 0x00501c0a01007387 */ /* 0x000fe40000100800 */
[----:B------:R-:W-:Y:S01]  /*7f5c0*/  STL [R1+0x5018], R11 ;  /* 0x0050180b01007387 */ /* 0x000fe20000100800 */
        /* <DEDUP_REMOVED lines=38> */
[----:B------:R-:W3:Y:S02]  /*7f830*/  LDL.LU.64 R6, [R1+0x5088] ;  /* 0x0050880001067983 */ /* 0x000ee40000300a00 */
[----:B------:R-:W3:Y:S11]  /*7f840*/  LDL.LU.64 R4, [R1+0x5080] ;  /* 0x0050800001047983 */ /* 0x000ef60000300a00 */
[----:B------:R-:W-:Y:S08]  /*7f850*/  @!UPT UIADD3 URZ, URZ, URZ, URZ ;  /* 0x0000003f3f3ff290 */ /* 0x000ff0000fffe03f */
[----:B------:R-:W-:Y:S01]  /*7f860*/  STL.64 [R1+0x490], R24 ;  /* 0x0004901801007387 */ /* 0x000fe20000100a00 */
[----:B------:R0:W-:Y:S03]  /*7f870*/  STL.64 [R1+0x498], R26 ;  /* 0x0004981a01007387 */ /* 0x0001e60000100a00 */
[----:B0-----:R-:W2:Y:S01]  /*7f880*/  LDL R27, [R1+0x22c0] ;  /* 0x0022c000011b7983 */ /* 0x001ea20000100800 */
[C---:B---3--:R-:W-:Y:S03]  /*7f890*/  HMMA.16816.F32.BF16 R16, R4.reuse, R16, R20 ;  /* 0x000000100410723c */ /* 0x048fe60000041814 */
[----:B------:R-:W3:Y:S01]  /*7f8a0*/  LDL.LU.64 R22, [R1+0x5078] ;  /* 0x0050780001167983 */ /* 0x000ee20000300a00 */
[----:B------:R-:W3:Y:S11]  /*7f8b0*/  LDL.LU.64 R20, [R1+0x5070] ;  /* 0x0050700001147983 */ /* 0x000ef60000300a00 */
[----:B------:R-:W-:Y:S08]  /*7f8c0*/  @!UPT UIADD3 URZ, URZ, URZ, URZ ;  /* 0x0000003f3f3ff290 */ /* 0x000ff0000fffe03f */
[----:B------:R0:W-:Y:S01]  /*7f8d0*/  STL.64 [R1+0x2a0], R16 ;  /* 0x0002a01001007387 */ /* 0x0001e20000100a00 */
[----:B------:R3:W-:Y:S03]  /*7f8e0*/  STL.64 [R1+0x2a8], R18 ;  /* 0x0002a81201007387 */ /* 0x0007e60000100a00 */
[----:B--2---:R-:W1:Y:S04]  /*7f8f0*/  LDSM.16.MT88.4 R24, [R27+0x24080] ;  /* 0x024080001b18783b */ /* 0x004e680000004200 */
[----:B0-----:R-:W3:Y:S02]  /*7f900*/  LDL.LU.64 R16, [R1+0x5068] ;  /* 0x0050680001107983 */ /* 0x001ee40000300a00 */
[C---:B---3--:R-:W-:Y:S02]  /*7f910*/  HMMA.16816.F32.BF16 R16, R4.reuse, R16, R20 ;  /* 0x000000100410723c */ /* 0x048fe40000041814 */
        /* <DEDUP_REMOVED lines=21> */
[----:B---3--:R-:W-:Y:S02]  /*7fa70*/  STL.64 [R1+0x4f00], R18 ;  /* 0x004f001201007387 */ /* 0x008fe40000100a00 */
[----:B------:R0:W-:Y:S02]  /*7fa80*/  STL.64 [R1+0x4ef8], R16 ;  /* 0x004ef81001007387 */ /* 0x0001e40000100a00 */
[----:B0-----:R-:W4:Y:S01]  /*7fa90*/  LDL.LU R16, [R1+0x250] ;  /* 0x0002500001107983 */ /* 0x001f220000300800 */
[----:B------:R-:W4:Y:S02]  /*7faa0*/  LDL.LU R17, [R1+0x254] ;  /* 0x0002540001117983 */ /* 0x000f240000300800 */
[----:B------:R-:W4:Y:S02]  /*7fab0*/  LDL.LU R18, [R1+0x258] ;  /* 0x0002580001127983 */ /* 0x000f240000300800 */
[----:B------:R-:W-:Y:S01]  /*7fac0*/  IMAD.MOV.U32 R19, RZ, RZ, R29 ;  /* 0x000000ffff137224 */ /* 0x000fe200078e001d */
[C---:B--2---:R-:W-:Y:S11]  /*7fad0*/  HMMA.16816.F32.BF16 R20, R4.reuse, R12, R20 ;  /* 0x0000000c0414723c */ /* 0x044ff60000041814 */
[----:B------:R-:W-:Y:S11]  /*7fae0*/  @!UPT UIADD3 URZ, URZ, URZ, URZ ;  /* 0x0000003f3f3ff290 */ /* 0x000ff6000fffe03f */
[----:B------:R-:W-:Y:S01]  /*7faf0*/  @!UPT UIADD3 URZ, URZ, URZ, URZ ;  /* 0x0000003f3f3ff290 */ /* 0x000fe2000fffe03f */
[----:B------:R0:W-:Y:S01]  /*7fb00*/  STL.64 [R1+0x260], R20 ;  /* 0x0002601401007387 */ /* 0x0001e20000100a00 */
[----:B------:R2:W-:Y:S02]  /*7fb10*/  STL [R1+0x268], R22 ;  /* 0x0002681601007387 */ /* 0x0005e40000100800 */
[----:B------:R-:W-:Y:S01]  /*7fb20*/  IMAD.MOV.U32 R29, RZ, RZ, R23 ;  /* 0x000000ffff1d7224 */ /* 0x000fe200078e0017 */
[----:B0-----:R-:W3:Y:S01]  /*7fb30*/  LDL.LU R20, [R1+0x240] ;  /* 0x0002400001147983 */ /* 0x001ee20000300800 */
[----:B------:R-:W3:Y:S02]  /*7fb40*/  LDL.LU R21, [R1+0x244] ;  /* 0x0002440001157983 */ /* 0x000ee40000300800 */
[----:B--2---:R-:W2:Y:S02]  /*7fb50*/  LDL.LU R22, [R1+0x248] ;  /* 0x0002480001167983 */ /* 0x004ea40000300800 */
[----:B------:R-:W2:Y:S01]  /*7fb60*/  LDL.LU R23, [R1+0x24c] ;  /* 0x00024c0001177983 */ /* 0x000ea20000300800 */
[----:B----4-:R-:W-:Y:S01]  /*7fb70*/  HMMA.16816.F32.BF16 R16, R4, R8, R16 ;  /* 0x000000080410723c */ /* 0x010fe20000041810 */
[----:B--2---:R-:W-:Y:S01]  /*7fb80*/  STL.64 [R1+0x4f58], R22 ;  /* 0x004f581601007387 */ /* 0x004fe20000100a00 */
[----:B---3--:R0:W-:Y:S02]  /*7fb90*/  STL.64 [R1+0x4f50], R20 ;  /* 0x004f501401007387 */ /* 0x0081e40000100a00 */
[----:B0-----:R-:W-:-:S02]  /*7fba0*/  IMAD.MOV.U32 R20, RZ, RZ, R10 ;  /* 0x000000ffff147224 */ /* 0x001fc400078e000a */
[----:B------:R-:W-:Y:S01]  /*7fbb0*/  IMAD.MOV.U32 R21, RZ, RZ, R11 ;  /* 0x000000ffff157224 */ /* 0x000fe200078e000b */
[----:B------:R-:W2:Y:S01]  /*7fbc0*/  LDL.LU R10, [R1+0x501c] ;  /* 0x00501c00010a7983 */ /* 0x000ea20000300800 */
[----:B------:R-:W3:Y:S03]  /*7fbd0*/  LDL.LU R11, [R1+0x5018] ;  /* 0x00501800010b7983 */ /* 0x000ee60000300800 */
[----:B------:R0:W-:Y:S01]  /*7fbe0*/  STL.64 [R1+0x4f70], R20 ;  /* 0x004f701401007387 */ /* 0x0001e20000100a00 */
[----:B------:R-:W-:Y:S02]  /*7fbf0*/  STL.64 [R1+0x4f38], R12 ;  /* 0x004f380c01007387 */ /* 0x000fe40000100a00 */
[----:B------:R-:W-:Y:S02]  /*7fc00*/  STL [R1+0x48f4], R29 ;  /* 0x0048f41d01007387 */ /* 0x000fe40000100800 */
[----:B------:R-:W-:Y:S07]  /*7fc10*/  STL.64 [R1+0x4ff0], R8 ;  /* 0x004ff00801007387 */ /* 0x000fee0000100a00 */
[----:B------:R-:W-:Y:S01]  /*7fc20*/  STL.64 [R1+0x250], R16 ;  /* 0x0002501001007387 */ /* 0x000fe20000100a00 */
[----:B------:R-:W-:Y:S02]  /*7fc30*/  STL.64 [R1+0x258], R18 ;  /* 0x0002581201007387 */ /* 0x000fe40000100a00 */
[----:B0-----:R-:W-:-:S02]  /*7fc40*/  IMAD.MOV.U32 R20, RZ, RZ, R2 ;  /* 0x000000ffff147224 */ /* 0x001fc400078e0002 */
[----:B------:R-:W-:Y:S01]  /*7fc50*/  IMAD.MOV.U32 R21, RZ, RZ, R28 ;  /* 0x000000ffff157224 */ /* 0x000fe200078e001c */
[----:B------:R-:W4:Y:S01]  /*7fc60*/  LDL.LU R2, [R1+0x5014] ;  /* 0x0050140001027983 */ /* 0x000f220000300800 */
[----:B------:R-:W2:Y:S03]  /*7fc70*/  LDL.LU R28, [R1+0x5010] ;  /* 0x00501000011c7983 */ /* 0x000ea60000300800 */
[----:B------:R0:W-:Y:S02]  /*7fc80*/  STL.64 [R1+0x4f88], R20 ;  /* 0x004f881401007387 */ /* 0x0001e40000100a00 */
[----:B0-----:R-:W-:Y:S02]  /*7fc90*/  IMAD.MOV.U32 R20, RZ, RZ, R3 ;  /* 0x000000ffff147224 */ /* 0x001fe400078e0003 */
[----:B------:R-:W-:-:S05]  /*7fca0*/  IMAD.MOV.U32 R21, RZ, RZ, R0 ;  /* 0x000000ffff157224 */ /* 0x000fca00078e0000 */
[----:B------:R0:W-:Y:S01]  /*7fcb0*/  STL.64 [R1+0x4fa0], R20 ;  /* 0x004fa01401007387 */ /* 0x0001e20000100a00 */
[----:B------:R-:W2:Y:S03]  /*7fcc0*/  LDL.64 R16, [R1] ;  /* 0x0000000001107983 */ /* 0x000ea60000100a00 */
[----:B0-----:R-:W3:Y:S04]  /*7fcd0*/  LDL.64 R20, [R1+0x30] ;  /* 0x0000300001147983 */ /* 0x001ee80000100a00 */
[----:B--2---:R0:W-:Y:S04]  /*7fce0*/  STL.64 [R1+0x4f18], R16 ;  /* 0x004f181001007387 */ /* 0x0041e80000100a00 */
[----:B0-----:R-:W2:Y:S04]  /*7fcf0*/  LDL.64 R16, [R1+0x10] ;  /* 0x0000100001107983 */ /* 0x001ea80000100a00 */
[----:B--2---:R0:W-:Y:S04]  /*7fd00*/  STL.64 [R1+0x4f30], R16 ;  /* 0x004f301001007387 */ /* 0x0041e80000100a00 */
[----:B0-----:R-:W2:Y:S01]  /*7fd10*/  LDL.LU R16, [R1+0x690] ;  /* 0x0006900001107983 */ /* 0x001ea20000300800 */
[----:B------:R-:W2:Y:S02]  /*7fd20*/  LDL.LU R17, [R1+0x694] ;  /* 0x0006940001117983 */ /* 0x000ea40000300800 */
[----:B------:R-:W2:Y:S02]  /*7fd30*/  LDL.LU R18, [R1+0x698] ;  /* 0x0006980001127983 */ /* 0x000ea40000300800 */
[----:B------:R-:W2:Y:S01]  /*7fd40*/  LDL.LU R19, [R1+0x69c] ;  /* 0x00069c0001137983 */ /* 0x000ea20000300800 */
[----:B-1----:R-:W-:Y:S01]  /*7fd50*/  STL.64 [R1+0x4e20], R26 ;  /* 0x004e201a01007387 */ /* 0x002fe20000100a00 */
[----:B------:R0:W-:Y:S03]  /*7fd60*/  STL.64 [R1+0x4e18], R24 ;  /* 0x004e181801007387 */ /* 0x0001e60000100a00 */
[----:B0-----:R-:W4:Y:S01]  /*7fd70*/  LDL.64 R24, [R1+0x160] ;  /* 0x0001600001187983 */ /* 0x001f220000100a00 */
[----:B---3--:R-:W-:-:S02]  /*7fd80*/  IMAD.MOV.U32 R3, RZ, RZ, R20 ;  /* 0x000000ffff037224 */ /* 0x008fc400078e0014 */
[----:B------:R-:W-:Y:S01]  /*7fd90*/  IMAD.MOV.U32 R0, RZ, RZ, R21 ;  /* 0x000000ffff007224 */ /* 0x000fe200078e0015 */
[----:B--2---:R-:W-:Y:S07]  /*7fda0*/  HMMA.16816.F32.BF16 R16, R4, R20, R16 ;  /* 0x000000140410723c */ /* 0x004fee0000041810 */
[----:B------:R-:W-:Y:S02]  /*7fdb0*/  IMAD.MOV.U32 R20, RZ, RZ, R15 ;  /* 0x000000ffff147224 */ /* 0x000fe400078e000f */
[----:B------:R-:W-:Y:S01]  /*7fdc0*/  IMAD.MOV.U32 R21, RZ, RZ, R14 ;  /* 0x000000ffff157224 */ /* 0x000fe200078e000e */
[----:B----4-:R-:W-:Y:S11]  /*7fdd0*/  STL.64 [R1+0x4fd0], R24 ;  /* 0x004fd01801007387 */ /* 0x010ff60000100a00 */
[----:B------:R-:W-:Y:S02]  /*7fde0*/  @!UPT UIADD3 URZ, URZ, URZ, URZ ;  /* 0x0000003f3f3ff290 */ /* 0x000fe4000fffe03f */
[----:B------:R-:W-:Y:S01]  /*7fdf0*/  STL.64 [R1+0x690], R16 ;  /* 0x0006901001007387 */ /* 0x000fe20000100a00 */
[----:B------:R-:W-:Y:S02]  /*7fe00*/  STL.64 [R1+0x698], R18 ;  /* 0x0006981201007387 */ /* 0x000fe40000100a00 */
[----:B------:R0:W-:Y:S02]  /*7fe10*/  STL.64 [R1+0x4fb8], R20 ;  /* 0x004fb81401007387 */ /* 0x0001e40000100a00 */
[----:B------:R-:W2:Y:S01]  /*7fe20*/  LDL.LU R12, [R1+0x480] ;  /* 0x00048000010c7983 */ /* 0x000ea20000300800 */
[----:B------:R-:W2:Y:S01]  /*7fe30*/  LDL.LU R13, [R1+0x484] ;  /* 0x00048400010d7983 */ /* 0x000ea20000300800 */
[----:B------:R-:W3:Y:S02]  /*7fe40*/  LDL.LU R14, [R1+0x488] ;  /* 0x00048800010e7983 */ /* 0x000ee40000300800 */
[----:B------:R-:W3:Y:S02]  /*7fe50*/  LDL.LU R15, [R1+0x48c] ;  /* 0x00048c00010f7983 */ /* 0x000ee40000300800 */
[----:B0-----:R-:W-:-:S02]  /*7fe60*/  IMAD.MOV.U32 R20, RZ, RZ, R11 ;  /* 0x000000ffff147224 */ /* 0x001fc400078e000b */
[----:B------:R-:W-:-:S05]  /*7fe70*/  IMAD.MOV.U32 R21, RZ, RZ, R10 ;  /* 0x000000ffff157224 */ /* 0x000fca00078e000a */
[----:B------:R0:W-:Y:S04]  /*7fe80*/  STL.64 [R1+0x4fd8], R20 ;  /* 0x004fd81401007387 */ /* 0x0001e80000100a00 */
[----:B0-----:R-:W4:Y:S01]  /*7fe90*/  LDL.LU R20, [R1+0x660] ;  /* 0x0006600001147983 */ /* 0x001f220000300800 */
[----:B------:R-:W4:Y:S02]  /*7fea0*/  LDL.LU R21, [R1+0x664] ;  /* 0x0006640001157983 */ /* 0x000f240000300800 */
[----:B------:R-:W2:Y:S02]  /*7feb0*/  LDL.LU R22, [R1+0x668] ;  /* 0x0006680001167983 */ /* 0x000ea40000300800 */
[----:B------:R-:W2:Y:S01]  /*7fec0*/  LDL.LU R23, [R1+0x66c] ;  /* 0x00066c0001177983 */ /* 0x000ea20000300800 */
[----:B------:R-:W2:Y:S01]  /*7fed0*/  LDL.LU R8, [R1+0x670] ;  /* 0x0006700001087983 */ /* 0x000ea20000300800 */
[----:B------:R-:W2:Y:S02]  /*7fee0*/  LDL.LU R9, [R1+0x674] ;  /* 0x0006740001097983 */ /* 0x000ea40000300800 */
[----:B------:R-:W2:Y:S02]  /*7fef0*/  LDL.LU R10, [R1+0x678] ;  /* 0x00067800010a7983 */ /* 0x000ea40000300800 */
[----:B------:R-:W2:Y:S02]  /*7ff00*/  LDL.LU R11, [R1+0x67c] ;  /* 0x00067c00010b7983 */ /* 0x000ea40000300800 */
[----:B--2---:R-:W-:Y:S01]  /*7ff10*/  STL.64 [R1+0x5000], R10 ;  /* 0x0050000a01007387 */ /* 0x004fe20000100a00 */
[----:B------:R-:W-:Y:S02]  /*7ff20*/  STL.64 [R1+0x4ff8], R8 ;  /* 0x004ff80801007387 */ /* 0x000fe40000100a00 */
[----:B------:R-:W-:Y:S02]  /*7ff30*/  STL.64 [R1+0x4fe8], R22 ;  /* 0x004fe81601007387 */ /* 0x000fe40000100a00 */
[----:B----4-:R0:W-:Y:S02]  /*7ff40*/  STL.64 [R1+0x4fe0], R20 ;  /* 0x004fe01401007387 */ /* 0x0101e40000100a00 */
[----:B0-----:R-:W2:Y:S04]  /*7ff50*/  LDL.64 R20, [R1+0x1d0] ;  /* 0x0001d00001147983 */ /* 0x001ea80000100a00 */
[----:B--2---:R0:W-:Y:S04]  /*7ff60*/  STL.64 [R1+0x5008], R20 ;  /* 0x0050081401007387 */ /* 0x0041e80000100a00 */
[----:B0-----:R-:W2:Y:S01]  /*7ff70*/  LDL.LU R20, [R1+0x680] ;  /* 0x0006800001147983 */ /* 0x001ea20000300800 */
[----:B------:R-:W2:Y:S02]  /*7ff80*/  LDL.LU R21, [R1+0x684] ;  /* 0x0006840001157983 */ /* 0x000ea40000300800 */
[----:B------:R-:W2:Y:S02]  /*7ff90*/  LDL.LU R22, [R1+0x688] ;  /* 0x0006880001167983 */ /* 0x000ea40000300800 */
[----:B------:R-:W2:Y:S01]  /*7ffa0*/  LDL.LU R23, [R1+0x68c] ;  /* 0x00068c0001177983 */ /* 0x000ea20000300800 */
[----:B------:R-:W4:Y:S01]  /*7ffb0*/  LDL.64 R24, [R1+0x1c0] ;  /* 0x0001c00001187983 */ /* 0x000f220000100a00 */
[----:B---3--:R-:W-:Y:S02]  /*7ffc0*/  STL.64 [R1+0x4f68], R14 ;  /* 0x004f680e01007387 */ /* 0x008fe40000100a00 */
[----:B------:R0:W-:Y:S02]  /*7ffd0*/  STL.64 [R1+0x4f60], R12 ;  /* 0x004f600c01007387 */ /* 0x0001e40000100a00 */
        /* <DEDUP_REMOVED lines=16> */
[----:B------:R-:W-:-:S02]  /*800e0*/  IMAD.MOV.U32 R8, RZ, RZ, R28 ;  /* 0x000000ffff087224 */ /* 0x000fc400078e001c */
        /* <DEDUP_REMOVED lines=15> */
[----:B------:R-:W2:Y:S02]  /*801e0*/  LDL.LU.64 R20, [R1+0x5008] ;  /* 0x0050080001147983 */ /* 0x000ea40000300a00 */
[----:B------:R-:W-:Y:S02]  /*801f0*/  STL.64 [R1+0x680], R8 ;  /* 0x0006800801007387 */ /* 0x000fe40000100a00 */
[----:B------:R0:W-:Y:S02]  /*80200*/  STL.64 [R1+0x688], R10 ;  /* 0x0006880a01007387 */ /* 0x0001e40000100a00 */
[----:B0-----:R-:W2:Y:S01]  /*80210*/  LDL.LU.64 R10, [R1+0x5000] ;  /* 0x00500000010a7983 */ /* 0x001ea20000300a00 */
[----:B------:R-:W2:Y:S02]  /*80220*/  LDL.LU.64 R8, [R1+0x4ff8] ;  /* 0x004ff80001087983 */ /* 0x000ea40000300a00 */
[C---:B--2---:R-:W-:Y:S01]  /*80230*/  HMMA.16816.F32.BF16 R8, R4.reuse, R20, R8 ;  /* 0x000000140408723c */ /* 0x044fe20000041808 */
[----:B------:R-:W-:Y:S11]  /*80240*/  IMAD.MOV.U32 R2, RZ, RZ, R21 ;  /* 0x000000ffff027224 */ /* 0x000ff600078e0015 */
[----:B------:R-:W-:Y:S11]  /*80250*/  @!UPT UIADD3 URZ, URZ, URZ, URZ ;  /* 0x0000003f3f3ff290 */ /* 0x000ff6000fffe03f */
[----:B------:R0:W-:Y:S01]  /*80260*/  STL.64 [R1+0x670], R8 ;  /* 0x0006700801007387 */ /* 0x0001e20000100a00 */
[----:B------:R1:W-:Y:S03]  /*80270*/  STL.64 [R1+0x678], R10 ;  /* 0x0006780a01007387 */ /* 0x0003e60000100a00 */
[----:B0-----:R-:W2:Y:S01]  /*80280*/  LDL.LU.64 R8, [R1+0x4ff0] ;  /* 0x004ff00001087983 */ /* 0x001ea20000300a00 */
[----:B-1----:R-:W-:Y:S02]  /*80290*/  IMAD.MOV.U32 R10, RZ, RZ, R20 ;  /* 0x000000ffff0a7224 */ /* 0x002fe400078e0014 */
[----:B------:R-:W4:Y:S02]  /*802a0*/  LDL.LU.64 R22, [R1+0x4fe8] ;  /* 0x004fe80001167983 */ /* 0x000f240000300a00 */
[----:B------:R-:W4:Y:S02]  /*802b0*/  LDL.LU.64 R20, [R1+0x4fe0] ;  /* 0x004fe00001147983 */ /* 0x000f240000300a00 */
[C---:B----4-:R-:W-:Y:S11]  /*802c0*/  HMMA.16816.F32.BF16 R20, R4.reuse, R24, R20 ;  /* 0x000000180414723c */ /* 0x050ff60000041814 */
[----:B------:R-:W-:Y:S11]  /*802d0*/  @!UPT UIADD3 URZ, URZ, URZ, URZ ;  /* 0x0000003f3f3ff290 */ /* 0x000ff6000fffe03f */
[----:B------:R-:W-:Y:S01]  /*802e0*/  @!UPT UIADD3 URZ, URZ, URZ, URZ ;  /* 0x0000003f3f3ff290 */ /* 0x000fe2000fffe03f */
[----:B------:R0:W-:Y:S01]  /*802f0*/  STL.64 [R1+0x660], R20 ;  /* 0x0006601401007387 */ /* 0x0001e20000100a00 */
[----:B------:R1:W-:Y:S03]  /*80300*/  STL.64 [R1+0x668], R22 ;  /* 0x0006681601007387 */ /* 0x0003e60000100a00 */
[----:B0-----:R-:W1:Y:S01]  /*80310*/  LDL.LU.64 R20, [R1+0x4fd8] ;  /* 0x004fd80001147983 */ /* 0x001e620000300a00 */
[----:B------:R-:W-:Y:S02]  /*80320*/  IMAD.MOV.U32 R28, RZ, RZ, R24 ;  /* 0x000000ffff1c7224 */ /* 0x000fe400078e0018 */
[----:B------:R-:W-:Y:S02]  /*80330*/  IMAD.MOV.U32 R27, RZ, RZ, R25 ;  /* 0x000000ffff1b7224 */ /* 0x000fe400078e0019 */
[----:B------:R-:W4:Y:S01]  /*80340*/  LDL.LU.64 R24, [R1+0x4fd0] ;  /* 0x004fd00001187983 */ /* 0x000f220000300a00 */
[C---:B-1----:R-:W-:Y:S03]  /*80350*/  HMMA.16816.F32.BF16 R20, R4.reuse, R20, R12 ;  /* 0x000000140414723c */ /* 0x042fe6000004180c */
[----:B------:R-:W2:Y:S01]  /*80360*/  LDL.LU.64 R14, [R1+0x4fc8] ;  /* 0x004fc800010e7983 */ /* 0x000ea20000300a00 */
[----:B------:R-:W2:Y:S11]  /*80370*/  LDL.LU.64 R12, [R1+0x4fc0] ;  /* 0x004fc000010c7983 */ /* 0x000eb60000300a00 */
[----:B------:R-:W-:Y:S08]  /*80380*/  @!UPT UIADD3 URZ, URZ, URZ, URZ ;  /* 0x0000003f3f3ff290 */ /* 0x000ff0000fffe03f */
        /* <DEDUP_REMOVED lines=25> */
[----:B------:R-:W3:Y:S01]  /*80520*/  LDL.LU.64 R14, [R1+0x4f68] ;  /* 0x004f6800010e7983 */ /* 0x000ee20000300a00 */
[----:B------:R-:W3:Y:S11]  /*80530*/  LDL.LU.64 R12, [R1+0x4f60] ;  /* 0x004f6000010c7983 */ /* 0x000ef60000300a00 */
[----:B------:R-:W-:Y:S09]  /*80540*/  @!UPT UIADD3 URZ, URZ, URZ, URZ ;  /* 0x0000003f3f3ff290 */ /* 0x000ff2000fffe03f */
        /* <DEDUP_REMOVED lines=9> */
[----:B------:R1:W-:Y:S03]  /*805e0*/  STL.64 [R1+0x248], R6 ;  /* 0x0002480601007387 */ /* 0x0003e60000100a00 */
[----:B0-----:R-:W2:Y:S01]  /*805f0*/  LDL.LU R4, [R1+0x450] ;  /* 0x0004500001047983 */ /* 0x001ea20000300800 */
[----:B------:R-:W2:Y:S02]  /*80600*/  LDL.LU R5, [R1+0x454] ;  /* 0x0004540001057983 */ /* 0x000ea40000300800 */
[----:B-1----:R-:W4:Y:S02]  /*80610*/  LDL.LU R6, [R1+0x458] ;  /* 0x0004580001067983 */ /* 0x002f240000300800 */
[----:B------:R-:W4:Y:S02]  /*80620*/  LDL.LU R7, [R1+0x45c] ;  /* 0x00045c0001077983 */ /* 0x000f240000300800 */
[----:B----4-:R-:W-:Y:S01]  /*80630*/  STL.64 [R1+0x4f10], R6 ;  /* 0x004f100601007387 */ /* 0x010fe20000100a00 */
[----:B--2---:R0:W-:Y:S03]  /*80640*/  STL.64 [R1+0x4f08], R4 ;  /* 0x004f080401007387 */ /* 0x0041e60000100a00 */
[----:B0-----:R-:W2:Y:S01]  /*80650*/  LDL.LU R4, [R1+0x460] ;  /* 0x0004600001047983 */ /* 0x001ea20000300800 */
[----:B------:R-:W2:Y:S02]  /*80660*/  LDL.LU R5, [R1+0x464] ;  /* 0x0004640001057983 */ /* 0x000ea40000300800 */
[----:B------:R-:W4:Y:S02]  /*80670*/  LDL.LU R6, [R1+0x468] ;  /* 0x0004680001067983 */ /* 0x000f240000300800 */
[----:B------:R-:W4:Y:S01]  /*80680*/  LDL.LU R7, [R1+0x46c] ;  /* 0x00046c0001077983 */ /* 0x000f220000300800 */
[----:B---3--:R-:W-:Y:S01]  /*80690*/  HMMA.16816.F32.BF16 R12, R20, R16, R12 ;  /* 0x00000010140c723c */ /* 0x008fe2000004180c */
[----:B------:R-:W-:Y:S01]  /*806a0*/  IMAD.MOV.U32 R11, RZ, RZ, R17 ;  /* 0x000000ffff0b7224 */ /* 0x000fe200078e0011 */
[----:B----4-:R-:W-:Y:S01]  /*806b0*/  STL.64 [R1+0x4f28], R6 ;  /* 0x004f280601007387 */ /* 0x010fe20000100a00 */
[----:B--2---:R0:W-:Y:S03]  /*806c0*/  STL.64 [R1+0x4f20], R4 ;  /* 0x004f200401007387 */ /* 0x0041e60000100a00 */
[----:B0-----:R-:W2:Y:S01]  /*806d0*/  LDL.LU R4, [R1+0x470] ;  /* 0x0004700001047983 */ /* 0x001ea20000300800 */
[----:B------:R-:W2:Y:S02]  /*806e0*/  LDL.LU R5, [R1+0x474] ;  /* 0x0004740001057983 */ /* 0x000ea40000300800 */
[----:B------:R-:W2:Y:S02]  /*806f0*/  LDL.LU R6, [R1+0x478] ;  /* 0x0004780001067983 */ /* 0x000ea40000300800 */
[----:B------:R-:W2:Y:S01]  /*80700*/  LDL.LU R7, [R1+0x47c] ;  /* 0x00047c0001077983 */ /* 0x000ea20000300800 */
[----:B------:R-:W-:Y:S11]  /*80710*/  STL.64 [R1+0x4e30], R24 ;  /* 0x004e301801007387 */ /* 0x000ff60000100a00 */
[----:B------:R0:W-:Y:S02]  /*80720*/  STL.64 [R1+0x480], R12 ;  /* 0x0004800c01007387 */ /* 0x0001e40000100a00 */
[----:B------:R1:W-:Y:S01]  /*80730*/  STL.64 [R1+0x488], R14 ;  /* 0x0004880e01007387 */ /* 0x0003e20000100a00 */
[----:B0-----:R-:W3:Y:S01]  /*80740*/  LDL.LU.64 R12, [R1+0x4f38] ;  /* 0x004f3800010c7983 */ /* 0x001ee20000300a00 */
[----:B-1----:R-:W-:-:S02]  /*80750*/  IMAD.MOV.U32 R14, RZ, RZ, R16 ;  /* 0x000000ffff0e7224 */ /* 0x002fc400078e0010 */
[----:B------:R-:W2:Y:S02]  /*80760*/  LDL.LU.64 R16, [R1+0x4f30] ;  /* 0x004f300001107983 */ /* 0x000ea40000300a00 */
[----:B------:R-:W-:Y:S01]  /*80770*/  STL [R1+0x4ef0], R11 ;  /* 0x004ef00b01007387 */ /* 0x000fe20000100800 */
[----:B------:R-:W-:Y:S01]  /*80780*/  STL.64 [R1+0x4ee8], R8 ;  /* 0x004ee80801007387 */ /* 0x000fe20000100a00 */
        /* <DEDUP_REMOVED lines=19> */
[----:B------:R-:W-:Y:S01]  /*808c0*/  STL [R1+0x4e90], R26 ;  /* 0x004e901a01007387 */ /* 0x000fe20000100800 */
[----:B------:R0:W-:Y:S02]  /*808d0*/  STL.64 [R1+0x4e88], R24 ;  /* 0x004e881801007387 */ /* 0x0001e40000100a00 */
[----:B0-----:R-:W-:-:S02]  /*808e0*/  IMAD.MOV.U32 R24, RZ, RZ, R28 ;  /* 0x000000ffff187224 */ /* 0x001fc400078e001c */
[----:B------:R-:W-:-:S05]  /*808f0*/  IMAD.MOV.U32 R25, RZ, RZ, R27 ;  /* 0x000000ffff197224 */ /* 0x000fca00078e001b */
[----:B------:R0:W-:Y:S02]  /*80900*/  STL.64 [R1+0x4ea0], R24 ;  /* 0x004ea01801007387 */ /* 0x0001e40000100a00 */
[----:B0-----:R-:W-:Y:S02]  /*80910*/  IMAD.MOV.U32 R24, RZ, RZ, R10 ;  /* 0x000000ffff187224 */ /* 0x001fe400078e000a */
[----:B------:R-:W-:-:S05]  /*80920*/  IMAD.MOV.U32 R25, RZ, RZ, R2 ;  /* 0x000000ffff197224 */ /* 0x000fca00078e0002 */
[----:B------:R0:W-:Y:S04]  /*80930*/  STL.64 [R1+0x4eb8], R24 ;  /* 0x004eb81801007387 */ /* 0x0001e80000100a00 */
[----:B0-----:R-:W3:Y:S01]  /*80940*/  LDL.64 R24, [R1+0x1e0] ;  /* 0x0001e00001187983 */ /* 0x001ee20000100a00 */
[C---:B--2---:R-:W-:Y:S03]  /*80950*/  HMMA.16816.F32.BF16 R4, R20.reuse, R16, R4 ;  /* 0x000000101404723c */ /* 0x044fe60000041804 */
[----:B---3--:R-:W-:Y:S01]  /*80960*/  STL.64 [R1+0x4ed0], R24 ;  /* 0x004ed01801007387 */ /* 0x008fe20000100a00 */
[----:B------:R-:W2:Y:S11]  /*80970*/  LDL.LU R8, [R1+0x440] ;  /* 0x0004400001087983 */ /* 0x000eb60000300800 */
[----:B------:R-:W-:Y:S08]  /*80980*/  @!UPT UIADD3 URZ, URZ, URZ, URZ ;  /* 0x0000003f3f3ff290 */ /* 0x000ff0000fffe03f */
[----:B------:R0:W-:Y:S02]  /*80990*/  STL.64 [R1+0x450], R4 ;  /* 0x0004500401007387 */ /* 0x0001e40000100a00 */
[----:B------:R1:W-:Y:S01]  /*809a0*/  STL.64 [R1+0x458], R6 ;  /* 0x0004580601007387 */ /* 0x0003e20000100a00 */
[----:B------:R-:W2:Y:S01]  /*809b0*/  LDL.LU R9, [R1+0x444] ;  /* 0x0004440001097983 */ /* 0x000ea20000300800 */
[----:B------:R-:W2:Y:S02]  /*809c0*/  LDL.LU R10, [R1+0x448] ;  /* 0x00044800010a7983 */ /* 0x000ea40000300800 */
[----:B------:R-:W2:Y:S01]  /*809d0*/  LDL.LU R11, [R1+0x44c] ;  /* 0x00044c00010b7983 */ /* 0x000ea20000300800 */
[----:B0-----:R-:W3:Y:S01]  /*809e0*/  LDL.LU R4, [R1+0x430] ;  /* 0x0004300001047983 */ /* 0x001ee20000300800 */
[----:B------:R-:W3:Y:S02]  /*809f0*/  LDL.LU R5, [R1+0x434] ;  /* 0x0004340001057983 */ /* 0x000ee40000300800 */
[----:B-1----:R-:W3:Y:S02]  /*80a00*/  LDL.LU R6, [R1+0x438] ;  /* 0x0004380001067983 */ /* 0x002ee40000300800 */
[----:B------:R-:W3:Y:S01]  /*80a10*/  LDL.LU R7, [R1+0x43c] ;  /* 0x00043c0001077983 */ /* 0x000ee20000300800 */
[----:B------:R-:W2:Y:S01]  /*80a20*/  LDL R2, [R1+0x22bc] ;  /* 0x0022bc0001027983 */ /* 0x000ea20000100800 */
[----:B----4-:R-:W-:Y:S02]  /*80a30*/  STL.64 [R1+0x4dd0], R18 ;  /* 0x004dd01201007387 */ /* 0x010fe40000100a00 */
[----:B------:R0:W-:Y:S02]  /*80a40*/  STL.64 [R1+0x4dc8], R16 ;  /* 0x004dc81001007387 */ /* 0x0001e40000100a00 */
[----:B0-----:R-:W4:Y:S04]  /*80a50*/  LDL.64 R16, [R1+0x1b0] ;  /* 0x0001b00001107983 */ /* 0x001f280000100a00 */
[----:B----4-:R0:W-:Y:S04]  /*80a60*/  STL.64 [R1+0x4e98], R16 ;  /* 0x004e981001007387 */ /* 0x0101e80000100a00 */
        /* <DEDUP_REMOVED lines=9> */
[----:B------:R-:W4:Y:S01]  /*80b00*/  LDL.LU R19, [R1+0x78c] ;  /* 0x00078c0001137983 */ /* 0x000f220000300800 */
[----:B------:R-:W-:Y:S01]  /*80b10*/  HMMA.16816.F32.BF16 R8, R20, R12, R8 ;  /* 0x0000000c1408723c */ /* 0x000fe20000041808 */
        /* <DEDUP_REMOVED lines=11> */
[----:B------:R-:W2:Y:S02]  /*80bd0*/  LDL.LU R19, [R1+0x7ac] ;  /* 0x0007ac0001137983 */ /* 0x000ea40000300800 */
[----:B------:R-:W-:Y:S01]  /*80be0*/  STL.64 [R1+0x440], R8 ;  /* 0x0004400801007387 */ /* 0x000fe20000100a00 */
[----:B------:R0:W-:Y:S03]  /*80bf0*/  STL.64 [R1+0x448], R10 ;  /* 0x0004480a01007387 */ /* 0x0001e60000100a00 */
[----:B0-----:R-:W4:Y:S01]  /*80c00*/  LDL.LU R11, [R1+0x4ef0] ;  /* 0x004ef000010b7983 */ /* 0x001f220000300800 */
[----:B------:R-:W3:Y:S02]  /*80c10*/  LDL.LU.64 R8, [R1+0x4ee8] ;  /* 0x004ee80001087983 */ /* 0x000ee40000300a00 */
[----:B------:R-:W-:Y:S02]  /*80c20*/  STL.64 [R1+0x4e80], R12 ;  /* 0x004e800c01007387 */ /* 0x000fe40000100a00 */
[----:B------:R-:W-:-:S02]  /*80c30*/  IMAD.MOV.U32 R24, RZ, RZ, R3 ;  /* 0x000000ffff187224 */ /* 0x000fc400078e0003 */
[----:B------:R-:W-:Y:S01]  /*80c40*/  IMAD.MOV.U32 R25, RZ, RZ, R0 ;  /* 0x000000ffff197224 */ /* 0x000fe200078e0000 */
[C---:B---3--:R-:W-:Y:S11]  /*80c50*/  HMMA.16816.F32.BF16 R4, R20.reuse, R8, R4 ;  /* 0x000000081404723c */ /* 0x048ff60000041804 */
[----:B------:R-:W-:Y:S11]  /*80c60*/  @!UPT UIADD3 URZ, URZ, URZ, URZ ;  /* 0x0000003f3f3ff290 */ /* 0x000ff6000fffe03f */
[----:B------:R-:W-:Y:S01]  /*80c70*/  @!UPT UIADD3 URZ, URZ, URZ, URZ ;  /* 0x0000003f3f3ff290 */ /* 0x000fe2000fffe03f */
[----:B------:R-:W-:Y:S01]  /*80c80*/  STL.64 [R1+0x430], R4 ;  /* 0x0004300401007387 */ /* 0x000fe20000100a00 */
[----:B------:R-:W-:Y:S02]  /*80c90*/  STL.64 [R1+0x438], R6 ;  /* 0x0004380601007387 */ /* 0x000fe40000100a00 */
[----:B------:R-:W0:Y:S01]  /*80ca0*/  LDSM.16.MT88.4 R4, [R2+0x24000] ;  /* 0x024000000204783b */ /* 0x000e220000004200 */
[C---:B--2---:R-:W-:Y:S01]  /*80cb0*/  HMMA.16816.F32.BF16 R24, R20.reuse, R24, R16 ;  /* 0x000000181418723c */ /* 0x044fe20000041810 */
[----:B0-----:R-:W-:Y:S02]  /*80cc0*/  STL.64 [R1+0x4d10], R6 ;  /* 0x004d100601007387 */ /* 0x001fe40000100a00 */
[----:B------:R0:W-:Y:S02]  /*80cd0*/  STL.64 [R1+0x4d08], R4 ;  /* 0x004d080401007387 */ /* 0x0001e40000100a00 */
[----:B0-----:R-:W2:Y:S01]  /*80ce0*/  LDL.LU R4, [R1+0x760] ;  /* 0x0007600001047983 */ /* 0x001ea20000300800 */
[----:B------:R-:W2:Y:S02]  /*80cf0*/  LDL.LU R5, [R1+0x764] ;  /* 0x0007640001057983 */ /* 0x000ea40000300800 */
[----:B------:R-:W2:Y:S02]  /*80d00*/  LDL.LU R6, [R1+0x768] ;  /* 0x0007680001067983 */ /* 0x000ea40000300800 */
[----:B------:R-:W2:Y:S01]  /*80d10*/  LDL.LU R7, [R1+0x76c] ;  /* 0x00076c0001077983 */ /* 0x000ea20000300800 */
[----:B------:R-:W3:Y:S01]  /*80d20*/  LDL.LU.64 R18, [R1+0x4ee0] ;  /* 0x004ee00001127983 */ /* 0x000ee20000300a00 */
[----:B------:R-:W3:Y:S11]  /*80d30*/  LDL.LU.64 R16, [R1+0x4ed8] ;  /* 0x004ed80001107983 */ /* 0x000ef60000300a00 */
[----:B------:R0:W-:Y:S02]  /*80d40*/  STL.64 [R1+0x7a0], R24 ;  /* 0x0007a01801007387 */ /* 0x0001e40000100a00 */
[----:B------:R-:W-:Y:S01]  /*80d50*/  STL.64 [R1+0x7a8], R26 ;  /* 0x0007a81a01007387 */ /* 0x000fe20000100a00 */
[----:B0-----:R-:W3:Y:S02]  /*80d60*/  LDL.LU.64 R24, [R1+0x4ed0] ;  /* 0x004ed00001187983 */ /* 0x001ee40000300a00 */
        /* <DEDUP_REMOVED lines=9> */
[----:B------:R-:W-:Y:S01]  /*80e00*/  STL [R1+0x4db4], R2 ;  /* 0x004db40201007387 */ /* 0x000fe20000100800 */
[----:B------:R-:W-:Y:S01]  /*80e10*/  STL [R1+0x4db0], R10 ;  /* 0x004db00a01007387 */ /* 0x000fe20000100800 */
[----:B------:R-:W-:Y:S01]  /*80e20*/  STL.64 [R1+0x4e78], R8 ;  /* 0x004e780801007387 */ /* 0x000fe20000100a00 */
[C---:B---3--:R-:W-:Y:S02]  /*80e30*/  HMMA.16816.F32.BF16 R24, R20.reuse, R24, R16 ;  /* 0x000000181418723c */ /* 0x048fe40000041810 */
[----:B------:R-:W3:Y:S01]  /*80e40*/  LDL.LU.64 R18, [R1+0x4eb0] ;  /* 0x004eb00001127983 */ /* 0x000ee20000300a00 */
[----:B------:R-:W3:Y:S11]  /*80e50*/  LDL.LU.64 R16, [R1+0x4ea8] ;  /* 0x004ea80001107983 */ /* 0x000ef60000300a00 */
[----:B------:R-:W-:Y:S09]  /*80e60*/  @!UPT UIADD3 URZ, URZ, URZ, URZ ;  /* 0x0000003f3f3ff290 */ /* 0x000ff2000fffe03f */
[----:B------:R0:W-:Y:S01]  /*80e70*/  STL.64 [R1+0x780], R24 ;  /* 0x0007801801007387 */ /* 0x0001e20000100a00 */
[----:B------:R3:W-:Y:S03]  /*80e80*/  STL.64 [R1+0x788], R26 ;  /* 0x0007881a01007387 */ /* 0x0007e60000100a00 */
[----:B0-----:R-:W3:Y:S01]  /*80e90*/  LDL.LU.64 R24, [R1+0x4ea0] ;  /* 0x004ea00001187983 */ /* 0x001ee20000300a00 */
[----:B------:R-:W2:Y:S01]  /*80ea0*/  LDL R3, [R1+0x22b8] ;  /* 0x0022b80001037983 */ /* 0x000ea20000100800 */
[C---:B---3--:R-:W-:Y:S02]  /*80eb0*/  HMMA.16816.F32.BF16 R24, R20.reuse, R24, R16 ;  /* 0x000000181418723c */ /* 0x048fe40000041810 */
[----:B--2---:R-:W-:Y:S01]  /*80ec0*/  STL [R1+0x4d90], R3 ;  /* 0x004d900301007387 */ /* 0x004fe20000100800 */
[----:B------:R-:W2:Y:S11]  /*80ed0*/  LDL.LU.64 R16, [R1+0x4e98] ;  /* 0x004e980001107983 */ /* 0x000eb60000300a00 */
[----:B------:R-:W-:Y:S09]  /*80ee0*/  @!UPT UIADD3 URZ, URZ, URZ, URZ ;  /* 0x0000003f3f3ff290 */ /* 0x000ff2000fffe03f */
[----:B------:R-:W-:Y:S01]  /*80ef0*/  STL.64 [R1+0x770], R24 ;  /* 0x0007701801007387 */ /* 0x000fe20000100a00 */
[----:B------:R0:W-:Y:S03]  /*80f00*/  STL.64 [R1+0x778], R26 ;  /* 0x0007781a01007387 */ /* 0x0001e60000100a00 */
[----:B0-----:R-:W3:Y:S01]  /*80f10*/  LDL.LU R26, [R1+0x4e90] ;  /* 0x004e9000011a7983 */ /* 0x001ee20000300800 */
[----:B------:R-:W4:Y:S01]  /*80f20*/  LDL.LU.64 R24, [R1+0x4e88] ;  /* 0x004e880001187983 */ /* 0x000f220000300a00 */
[----:B--2---:R-:W-:Y:S01]  /*80f30*/  HMMA.16816.F32.BF16 R4, R20, R16, R4 ;  /* 0x000000101404723c */ /* 0x004fe20000041804 */
[----:B------:R-:W-:Y:S02]  /*80f40*/  IMAD.MOV.U32 R28, RZ, RZ, R16 ;  /* 0x000000ffff1c7224 */ /* 0x000fe400078e0010 */
[----:B------:R-:W-:Y:S11]  /*80f50*/  IMAD.MOV.U32 R0, RZ, RZ, R17 ;  /* 0x000000ffff007224 */ /* 0x000ff600078e0011 */
[----:B------:R-:W-:Y:S09]  /*80f60*/  @!UPT UIADD3 URZ, URZ, URZ, URZ ;  /* 0x0000003f3f3ff290 */ /* 0x000ff2000fffe03f */
[----:B------:R-:W-:Y:S01]  /*80f70*/  STL.64 [R1+0x760], R4 ;  /* 0x0007600401007387 */ /* 0x000fe20000100a00 */
[----:B------:R-:W-:Y:S02]  /*80f80*/  STL.64 [R1+0x768], R6 ;  /* 0x0007680601007387 */ /* 0x000fe40000100a00 */
[----:B---3--:R-:W-:Y:S02]  /*80f90*/  IMAD.MOV.U32 R16, RZ, RZ, R26 ;  /* 0x000000ffff107224 */ /* 0x008fe400078e001a */
[----:B----4-:R-:W-:-:S05]  /*80fa0*/  IMAD.MOV.U32 R17, RZ, RZ, R25 ;  /* 0x000000ffff117224 */ /* 0x010fca00078e0019 */
[----:B------:R0:W-:Y:S02]  /*80fb0*/  STL.64 [R1+0x4de8], R16 ;  /* 0x004de81001007387 */ /* 0x0001e40000100a00 */
[----:B0-----:R-:W-:Y:S02]  /*80fc0*/  IMAD.MOV.U32 R16, RZ, RZ, R24 ;  /* 0x000000ffff107224 */ /* 0x001fe400078e0018 */
[----:B------:R-:W-:-:S05]  /*80fd0*/  IMAD.MOV.U32 R17, RZ, RZ, R15 ;  /* 0x000000ffff117224 */ /* 0x000fca00078e000f */
[----:B------:R0:W-:Y:S01]  /*80fe0*/  STL.64 [R1+0x4e00], R16 ;  /* 0x004e001001007387 */ /* 0x0001e20000100a00 */
[----:B------:R-:W2:Y:S02]  /*80ff0*/  LDL R7, [R1+0x22bc] ;  /* 0x0022bc0001077983 */ /* 0x000ea40000100800 */
[----:B0-----:R-:W-:Y:S02]  /*81000*/  IMAD.MOV.U32 R16, RZ, RZ, R14 ;  /* 0x000000ffff107224 */ /* 0x001fe400078e000e */
[----:B------:R-:W-:Y:S01]  /*81010*/  IMAD.MOV.U32 R17, RZ, RZ, R11 ;  /* 0x000000ffff117224 */ /* 0x000fe200078e000b */
[----:B--2---:R0:W-:Y:S01]  /*81020*/  STL [R1+0x4dc0], R7 ;  /* 0x004dc00701007387 */ /* 0x0041e20000100800 */
[----:B------:R-:W2:Y:S02]  /*81030*/  LDL.LU R4, [R1+0x200] ;  /* 0x0002000001047983 */ /* 0x000ea40000300800 */
[----:B------:R-:W2:Y:S02]  /*81040*/  LDL.LU R5, [R1+0x204] ;  /* 0x0002040001057983 */ /* 0x000ea40000300800 */
[----:B------:R-:W3:Y:S01]  /*81050*/  LDL.LU R6, [R1+0x208] ;  /* 0x0002080001067983 */ /* 0x000ee20000300800 */
[----:B0-----:R-:W3:Y:S01]  /*81060*/  LDL.LU R7, [R1+0x20c] ;  /* 0x00020c0001077983 */ /* 0x001ee20000300800 */
[----:B------:R0:W-:Y:S03]  /*81070*/  STL.64 [R1+0x4e28], R16 ;  /* 0x004e281001007387 */ /* 0x0001e60000100a00 */
        /* <DEDUP_REMOVED lines=10> */
[----:B------:R-:W2:Y:S01]  /*81120*/  LDL.LU R12, [R1+0x750] ;  /* 0x00075000010c7983 */ /* 0x000ea20000300800 */
[----:B------:R-:W3:Y:S02]  /*81130*/  LDL.LU R13, [R1+0x754] ;  /* 0x00075400010d7983 */ /* 0x000ee40000300800 */
[----:B------:R-:W3:Y:S02]  /*81140*/  LDL.LU R14, [R1+0x758] ;  /* 0x00075800010e7983 */ /* 0x000ee40000300800 */
[----:B------:R-:W3:Y:S01]  /*81150*/  LDL.LU R15, [R1+0x75c] ;  /* 0x00075c00010f7983 */ /* 0x000ee20000300800 */
[----:B------:R-:W3:Y:S04]  /*81160*/  LDL.64 R8, [R1+0x1a0] ;  /* 0x0001a00001087983 */ /* 0x000ee80000100a00 */
[----:B----4-:R-:W-:Y:S01]  /*81170*/  STL.64 [R1+0x4e50], R18 ;  /* 0x004e501201007387 */ /* 0x010fe20000100a00 */
[----:B--2---:R0:W-:Y:S03]  /*81180*/  STL.64 [R1+0x4e48], R16 ;  /* 0x004e481001007387 */ /* 0x0041e60000100a00 */
[----:B0-----:R-:W2:Y:S04]  /*81190*/  LDL.64 R16, [R1+0x180] ;  /* 0x0001800001107983 */ /* 0x001ea80000100a00 */
[----:B--2---:R0:W-:Y:S01]  /*811a0*/  STL.64 [R1+0x4e60], R16 ;  /* 0x004e601001007387 */ /* 0x0041e20000100a00 */
[----:B------:R-:W2:Y:S03]  /*811b0*/  LDL.64 R24, [R1+0x170] ;  /* 0x0001700001187983 */ /* 0x000ea60000100a00 */
[----:B0-----:R-:W4:Y:S04]  /*811c0*/  LDL.64 R16, [R1+0x190] ;  /* 0x0001900001107983 */ /* 0x001f280000100a00 */
[----:B--2---:R0:W-:Y:S04]  /*811d0*/  STL.64 [R1+0x4e58], R24 ;  /* 0x004e581801007387 */ /* 0x0041e80000100a00 */
[----:B0-----:R-:W2:Y:S01]  /*811e0*/  LDL.LU R24, [R1+0x730] ;  /* 0x0007300001187983 */ /* 0x001ea20000300800 */
[----:B------:R-:W2:Y:S02]  /*811f0*/  LDL.LU R25, [R1+0x734] ;  /* 0x0007340001197983 */ /* 0x000ea40000300800 */
[----:B------:R-:W2:Y:S02]  /*81200*/  LDL.LU R26, [R1+0x738] ;  /* 0x00073800011a7983 */ /* 0x000ea40000300800 */
[----:B------:R-:W2:Y:S02]  /*81210*/  LDL.LU R27, [R1+0x73c] ;  /* 0x00073c00011b7983 */ /* 0x000ea40000300800 */
[----:B--2---:R-:W-:Y:S01]  /*81220*/  STL.64 [R1+0x4e70], R26 ;  /* 0x004e701a01007387 */ /* 0x004fe20000100a00 */
[----:B------:R0:W-:Y:S03]  /*81230*/  STL.64 [R1+0x4e68], R24 ;  /* 0x004e681801007387 */ /* 0x0001e60000100a00 */
[----:B0-----:R-:W4:Y:S01]  /*81240*/  LDL.LU R24, [R1+0x740] ;  /* 0x0007400001187983 */ /* 0x001f220000300800 */
[----:B------:R-:W4:Y:S02]  /*81250*/  LDL.LU R25, [R1+0x744] ;  /* 0x0007440001197983 */ /* 0x000f240000300800 */
[----:B------:R-:W4:Y:S02]  /*81260*/  LDL.LU R26, [R1+0x748] ;  /* 0x00074800011a7983 */ /* 0x000f240000300800 */
[----:B------:R-:W4:Y:S01]  /*81270*/  LDL.LU R27, [R1+0x74c] ;  /* 0x00074c00011b7983 */ /* 0x000f220000300800 */
[----:B---3--:R-:W-:Y:S01]  /*81280*/  STL.64 [R1+0x4de0], R6 ;  /* 0x004de00601007387 */ /* 0x008fe20000100a00 */
[----:B------:R0:W-:Y:S03]  /*81290*/  STL.64 [R1+0x4dd8], R4 ;  /* 0x004dd80401007387 */ /* 0x0001e60000100a00 */
[----:B0-----:R-:W2:Y:S01]  /*812a0*/  LDL.LU R4, [R1+0x210] ;  /* 0x0002100001047983 */ /* 0x001ea20000300800 */
[----:B------:R-:W2:Y:S02]  /*812b0*/  LDL.LU R5, [R1+0x214] ;  /* 0x0002140001057983 */ /* 0x000ea40000300800 */
[----:B------:R-:W3:Y:S02]  /*812c0*/  LDL.LU R6, [R1+0x218] ;  /* 0x0002180001067983 */ /* 0x000ee40000300800 */
[----:B------:R-:W3:Y:S01]  /*812d0*/  LDL.LU R7, [R1+0x21c] ;  /* 0x00021c0001077983 */ /* 0x000ee20000300800 */
[C---:B------:R-:W-:Y:S01]  /*812e0*/  HMMA.16816.F32.BF16 R12, R20.reuse, R8, R12 ;  /* 0x00000008140c723c */ /* 0x040fe2000004180c */
[----:B---3--:R-:W-:Y:S01]  /*812f0*/  STL.64 [R1+0x4df8], R6 ;  /* 0x004df80601007387 */ /* 0x008fe20000100a00 */
[----:B--2---:R0:W-:Y:S03]  /*81300*/  STL.64 [R1+0x4df0], R4 ;  /* 0x004df00401007387 */ /* 0x0041e60000100a00 */
[----:B0-----:R-:W2:Y:S01]  /*81310*/  LDL.LU R4, [R1+0x220] ;  /* 0x0002200001047983 */ /* 0x001ea20000300800 */
[----:B------:R-:W2:Y:S02]  /*81320*/  LDL.LU R5, [R1+0x224] ;  /* 0x0002240001057983 */ /* 0x000ea40000300800 */
[----:B------:R-:W3:Y:S02]  /*81330*/  LDL.LU R6, [R1+0x228] ;  /* 0x0002280001067983 */ /* 0x000ee40000300800 */
[----:B------:R-:W3:Y:S01]  /*81340*/  LDL.LU R7, [R1+0x22c] ;  /* 0x00022c0001077983 */ /* 0x000ee20000300800 */
[----:B----4-:R-:W-:Y:S01]  /*81350*/  HMMA.16816.F32.BF16 R24, R20, R16, R24 ;  /* 0x000000101418723c */ /* 0x010fe20000041818 */
        /* <DEDUP_REMOVED lines=9> */
[----:B------:R-:W-:Y:S01]  /*813f0*/  STL [R1+0x4db8], R0 ;  /* 0x004db80001007387 */ /* 0x000fe20000100800 */
[----:B------:R-:W-:Y:S02]  /*81400*/  STL [R1+0x4da0], R28 ;  /* 0x004da01c01007387 */ /* 0x000fe40000100800 */
[----:B------:R0:W-:Y:S02]  /*81410*/  STL.64 [R1+0x750], R12 ;  /* 0x0007500c01007387 */ /* 0x0001e40000100a00 */
[----:B------:R1:W-:Y:S01]  /*81420*/  STL.64 [R1+0x758], R14 ;  /* 0x0007580e01007387 */ /* 0x0003e20000100a00 */
[----:B0-----:R-:W3:Y:S01]  /*81430*/  LDL.LU.64 R12, [R1+0x4e80] ;  /* 0x004e8000010c7983 */ /* 0x001ee20000300a00 */
[----:B-1----:R-:W-:-:S02]  /*81440*/  IMAD.MOV.U32 R14, RZ, RZ, R8 ;  /* 0x000000ffff0e7224 */ /* 0x002fc400078e0008 */
[----:B------:R-:W4:Y:S02]  /*81450*/  LDL.LU.64 R8, [R1+0x4e78] ;  /* 0x004e780001087983 */ /* 0x000f240000300a00 */
[----:B------:R-:W-:Y:S01]  /*81460*/  STL [R1+0x4dbc], R11 ;  /* 0x004dbc0b01007387 */ /* 0x000fe20000100800 */
        /* <DEDUP_REMOVED lines=24> */
[----:B------:R-:W2:Y:S01]  /*815f0*/  LDL.LU.64 R16, [R1+0x4e28] ;  /* 0x004e280001107983 */ /* 0x000ea20000300a00 */
[----:B------:R-:W-:-:S02]  /*81600*/  IMAD.MOV.U32 R2, RZ, RZ, R24 ;  /* 0x000000ffff027224 */ /* 0x000fc400078e0018 */
[----:B------:R-:W-:Y:S11]  /*81610*/  IMAD.MOV.U32 R10, RZ, RZ, R25 ;  /* 0x000000ffff0a7224 */ /* 0x000ff600078e0019 */
[----:B------:R-:W-:Y:S08]  /*81620*/  @!UPT UIADD3 URZ, URZ, URZ, URZ ;  /* 0x0000003f3f3ff290 */ /* 0x000ff0000fffe03f */
[----:B------:R0:W-:Y:S01]  /*81630*/  STL.64 [R1+0x420], R20 ;  /* 0x0004201401007387 */ /* 0x0001e20000100a00 */
[----:B------:R1:W-:Y:S02]  /*81640*/  STL.64 [R1+0x428], R22 ;  /* 0x0004281601007387 */ /* 0x0003e40000100a00 */
[----:B------:R-:W2:Y:S02]  /*81650*/  LDL.LU.64 R26, [R1+0x4e20] ;  /* 0x004e2000011a7983 */ /* 0x000ea40000300a00 */
[----:B------:R-:W2:Y:S01]  /*81660*/  LDL.LU.64 R24, [R1+0x4e18] ;  /* 0x004e180001187983 */ /* 0x000ea20000300a00 */
        /* <DEDUP_REMOVED lines=31> */
[----:B0-----:R-:W2:Y:S01]  /*81860*/  LDL.LU R7, [R1+0x4dc0] ;  /* 0x004dc00001077983 */ /* 0x001ea20000300800 */
[----:B------:R-:W-:Y:S02]  /*81870*/  STL.64 [R1+0x4cc8], R18 ;  /* 0x004cc81201007387 */ /* 0x000fe40000100a00 */
[----:B------:R0:W-:Y:S02]  /*81880*/  STL.64 [R1+0x4cc0], R16 ;  /* 0x004cc01001007387 */ /* 0x0001e40000100a00 */
[----:B0-----:R-:W2:Y:S01]  /*81890*/  LDL.LU R16, [R1+0x1f0] ;  /* 0x0001f00001107983 */ /* 0x001ea20000300800 */
[----:B------:R-:W2:Y:S02]  /*818a0*/  LDL.LU R17, [R1+0x1f4] ;  /* 0x0001f40001117983 */ /* 0x000ea40000300800 */
[----:B------:R-:W2:Y:S02]  /*818b0*/  LDL.LU R18, [R1+0x1f8] ;  /* 0x0001f80001127983 */ /* 0x000ea40000300800 */
[----:B------:R-:W2:Y:S01]  /*818c0*/  LDL.LU R19, [R1+0x1fc] ;  /* 0x0001fc0001137983 */ /* 0x000ea20000300800 */
[----:B---3--:R0:W-:Y:S01]  /*818d0*/  STL.64 [R1+0x4ce8], R12 ;  /* 0x004ce80c01007387 */ /* 0x0081e20000100a00 */
[----:B------:R1:W-:Y:S01]  /*818e0*/  STL.64 [R1+0x4da8], R14 ;  /* 0x004da80e01007387 */ /* 0x0003e20000100a00 */
[C---:B--2---:R-:W-:Y:S11]  /*818f0*/  HMMA.16816.F32.BF16 R16, R24.reuse, R12, R16 ;  /* 0x0000000c1810723c */ /* 0x044ff60000041810 */
[----:B------:R-:W-:Y:S11]  /*81900*/  @!UPT UIADD3 URZ, URZ, URZ, URZ ;  /* 0x0000003f3f3ff290 */ /* 0x000ff6000fffe03f */
[----:B------:R-:W-:Y:S01]  /*81910*/  @!UPT UIADD3 URZ, URZ, URZ, URZ ;  /* 0x0000003f3f3ff290 */ /* 0x000fe2000fffe03f */
[----:B------:R-:W-:Y:S01]  /*81920*/  STL.64 [R1+0x1f0], R16 ;  /* 0x0001f01001007387 */ /* 0x000fe20000100a00 */
[----:B------:R4:W-:Y:S02]  /*81930*/  STL.64 [R1+0x1f8], R18 ;  /* 0x0001f81201007387 */ /* 0x0009e40000100a00 */
[----:B0-----:R-:W2:Y:S02]  /*81940*/  LDL.LU R12, [R1+0x950] ;  /* 0x00095000010c7983 */ /* 0x001ea40000300800 */
[----:B------:R-:W2:Y:S01]  /*81950*/  LDL.LU R13, [R1+0x954] ;  /* 0x00095400010d7983 */ /* 0x000ea20000300800 */
[----:B-1----:R-:W2:Y:S01]  /*81960*/  LDL.LU R14, [R1+0x958] ;  /* 0x00095800010e7983 */ /* 0x002ea20000300800 */
[----:B------:R-:W2:Y:S01]  /*81970*/  LDL.LU R15, [R1+0x95c] ;  /* 0x00095c00010f7983 */ /* 0x000ea20000300800 */
[----:B----4-:R-:W-:Y:S02]  /*81980*/  HMMA.16816.F32.BF16 R16, R24, R8, R20 ;  /* 0x000000081810723c */ /* 0x010fe40000041814 */
[----:B------:R-:W-:Y:S04]  /*81990*/  STL.64 [R1+0x4d00], R8 ;  /* 0x004d000801007387 */ /* 0x000fe80000100a00 */
[----:B------:R0:W1:Y:S11]  /*819a0*/  LDSM.16.MT88.4 R20, [R7+0x24080] ;  /* 0x024080000714783b */ /* 0x0000760000004200 */
[----:B------:R-:W-:Y:S06]  /*819b0*/  @!UPT UIADD3 URZ, URZ, URZ, URZ ;  /* 0x0000003f3f3ff290 */ /* 0x000fec000fffe03f */
[----:B------:R-:W-:Y:S01]  /*819c0*/  STL.64 [R1+0x150], R16 ;  /* 0x0001501001007387 */ /* 0x000fe20000100a00 */
[----:B------:R-:W-:Y:S02]  /*819d0*/  STL.64 [R1+0x158], R18 ;  /* 0x0001581201007387 */ /* 0x000fe40000100a00 */
[----:B------:R-:W3:Y:S02]  /*819e0*/  LDL.LU R4, [R1+0xc0] ;  /* 0x0000c00001047983 */ /* 0x000ee40000300800 */
[----:B------:R-:W3:Y:S01]  /*819f0*/  LDL.LU R5, [R1+0xc4] ;  /* 0x0000c40001057983 */ /* 0x000ee20000300800 */
[----:B------:R-:W4:Y:S01]  /*81a00*/  LDL.LU R6, [R1+0xc8] ;  /* 0x0000c80001067983 */ /* 0x000f220000300800 */
[----:B0-----:R-:W4:Y:S03]  /*81a10*/  LDL.LU R7, [R1+0xcc] ;  /* 0x0000cc0001077983 */ /* 0x001f260000300800 */
[----:B----4-:R-:W-:Y:S01]  /*81a20*/  STL.64 [R1+0x4d20], R6 ;  /* 0x004d200601007387 */ /* 0x010fe20000100a00 */
[----:B---3--:R0:W-:Y:S02]  /*81a30*/  STL.64 [R1+0x4d18], R4 ;  /* 0x004d180401007387 */ /* 0x0081e40000100a00 */
[----:B0-----:R-:W-:-:S02]  /*81a40*/  IMAD.MOV.U32 R4, RZ, RZ, R11 ;  /* 0x000000ffff047224 */ /* 0x001fc400078e000b */
[----:B------:R-:W-:Y:S01]  /*81a50*/  IMAD.MOV.U32 R5, RZ, RZ, R0 ;  /* 0x000000ffff057224 */ /* 0x000fe200078e0000 */
[----:B------:R-:W3:Y:S01]  /*81a60*/  LDL.LU R11, [R1+0x4dbc] ;  /* 0x004dbc00010b7983 */ /* 0x000ee20000300800 */
[----:B------:R-:W4:Y:S02]  /*81a70*/  LDL.LU R0, [R1+0x4db8] ;  /* 0x004db80001007983 */ /* 0x000f240000300800 */
[----:B------:R-:W2:Y:S02]  /*81a80*/  LDL.64 R16, [R1+0x1d0] ;  /* 0x0001d00001107983 */ /* 0x000ea40000100a00 */
[----:B--2---:R0:W-:Y:S04]  /*81a90*/  STL.64 [R1+0x4d98], R16 ;  /* 0x004d981001007387 */ /* 0x0041e80000100a00 */
[----:B0-----:R-:W2:Y:S01]  /*81aa0*/  LDL.LU R16, [R1+0x940] ;  /* 0x0009400001107983 */ /* 0x001ea20000300800 */
[----:B------:R-:W2:Y:S02]  /*81ab0*/  LDL.LU R17, [R1+0x944] ;  /* 0x0009440001117983 */ /* 0x000ea40000300800 */
[----:B------:R-:W2:Y:S02]  /*81ac0*/  LDL.LU R18, [R1+0x948] ;  /* 0x0009480001127983 */ /* 0x000ea40000300800 */
[----:B------:R-:W2:Y:S01]  /*81ad0*/  LDL.LU R19, [R1+0x94c] ;  /* 0x00094c0001137983 */ /* 0x000ea20000300800 */
[----:B------:R0:W-:Y:S04]  /*81ae0*/  STL.64 [R1+0x4d38], R4 ;  /* 0x004d380401007387 */ /* 0x0001e80000100a00 */
[----:B0-----:R-:W2:Y:S04]  /*81af0*/  LDL R4, [R1+0x30] ;  /* 0x0000300001047983 */ /* 0x001ea80000100800 */
[----:B------:R-:W2:Y:S01]  /*81b00*/  LDL R5, [R1+0x34] ;  /* 0x0000340001057983 */ /* 0x000ea20000100800 */
[----:B-1----:R-:W-:Y:S02]  /*81b10*/  STL.64 [R1+0x4be8], R22 ;  /* 0x004be81601007387 */ /* 0x002fe40000100a00 */
[----:B------:R0:W-:Y:S02]  /*81b20*/  STL.64 [R1+0x4be0], R20 ;  /* 0x004be01401007387 */ /* 0x0001e40000100a00 */
[----:B0-----:R-:W-:-:S02]  /*81b30*/  IMAD.MOV.U32 R20, RZ, RZ, R2 ;  /* 0x000000ffff147224 */ /* 0x001fc400078e0002 */
[----:B------:R-:W-:Y:S01]  /*81b40*/  IMAD.MOV.U32 R21, RZ, RZ, R10 ;  /* 0x000000ffff157224 */ /* 0x000fe200078e000a */
[----:B------:R-:W4:Y:S01]  /*81b50*/  LDL.LU R2, [R1+0x4db4] ;  /* 0x004db40001027983 */ /* 0x000f220000300800 */
[----:B------:R-:W4:Y:S01]  /*81b60*/  LDL.LU R10, [R1+0x4db0] ;  /* 0x004db000010a7983 */ /* 0x000f220000300800 */
[----:B--2---:R-:W-:Y:S02]  /*81b70*/  HMMA.16816.F32.BF16 R4, R24, R4, R12 ;  /* 0x000000041804723c */ /* 0x004fe4000004180c */
[----:B------:R-:W2:Y:S05]  /*81b80*/  LDL.LU.64 R14, [R1+0x4da8] ;  /* 0x004da800010e7983 */ /* 0x000eaa0000300a00 */
[----:B---3--:R-:W-:Y:S11]  /*81b90*/  IMAD.MOV.U32 R13, RZ, RZ, R11 ;  /* 0x000000ffff0d7224 */ /* 0x008ff600078e000b */
[----:B------:R-:W-:Y:S05]  /*81ba0*/  @!UPT UIADD3 URZ, URZ, URZ, URZ ;  /* 0x0000003f3f3ff290 */ /* 0x000fea000fffe03f */
[----:B------:R0:W-:Y:S01]  /*81bb0*/  STL.64 [R1+0x140], R4 ;  /* 0x0001400401007387 */ /* 0x0001e20000100a00 */
[----:B------:R-:W-:Y:S02]  /*81bc0*/  STL.64 [R1+0x148], R6 ;  /* 0x0001480601007387 */ /* 0x000fe40000100a00 */
[----:B0-----:R-:W-:Y:S02]  /*81bd0*/  IMAD.MOV.U32 R4, RZ, RZ, R28 ;  /* 0x000000ffff047224 */ /* 0x001fe400078e001c */
[----:B------:R-:W3:Y:S01]  /*81be0*/  LDL.LU R28, [R1+0x4da0] ;  /* 0x004da000011c7983 */ /* 0x000ee20000300800 */
[----:B--2---:R-:W-:-:S05]  /*81bf0*/  IMAD.MOV.U32 R12, RZ, RZ, R14 ;  /* 0x000000ffff0c7224 */ /* 0x004fca00078e000e */
[----:B------:R4:W-:Y:S01]  /*81c00*/  STL.64 [R1+0x4d68], R12 ;  /* 0x004d680c01007387 */ /* 0x0009e20000100a00 */
[----:B------:R-:W2:Y:S02]  /*81c10*/  LDL.LU R8, [R1+0x900] ;  /* 0x0009000001087983 */ /* 0x000ea40000300800 */
[----:B------:R-:W2:Y:S02]  /*81c20*/  LDL.LU R9, [R1+0x904] ;  /* 0x0009040001097983 */ /* 0x000ea40000300800 */
[----:B----4-:R-:W-:Y:S02]  /*81c30*/  IMAD.MOV.U32 R12, RZ, RZ, R10 ;  /* 0x000000ffff0c7224 */ /* 0x010fe400078e000a */
[----:B------:R-:W4:Y:S01]  /*81c40*/  LDL.LU R10, [R1+0x908] ;  /* 0x00090800010a7983 */ /* 0x000f220000300800 */
[----:B------:R-:W4:Y:S02]  /*81c50*/  LDL.LU R11, [R1+0x90c] ;  /* 0x00090c00010b7983 */ /* 0x000f240000300800 */
[----:B------:R-:W-:-:S02]  /*81c60*/  IMAD.MOV.U32 R13, RZ, RZ, R2 ;  /* 0x000000ffff0d7224 */ /* 0x000fc400078e0002 */
[----:B------:R-:W-:-:S05]  /*81c70*/  IMAD.MOV.U32 R5, RZ, RZ, R15 ;  /* 0x000000ffff057224 */ /* 0x000fca00078e000f */
[C---:B------:R-:W-:Y:S01]  /*81c80*/  HMMA.16816.F32.BF16 R12, R24.reuse, R12, R16 ;  /* 0x0000000c180c723c */ /* 0x040fe20000041810 */
[----:B----4-:R-:W-:Y:S01]  /*81c90*/  STL.64 [R1+0x4d78], R10 ;  /* 0x004d780a01007387 */ /* 0x010fe20000100a00 */
[----:B--2---:R0:W-:Y:S03]  /*81ca0*/  STL.64 [R1+0x4d70], R8 ;  /* 0x004d700801007387 */ /* 0x0041e60000100a00 */
[----:B0-----:R-:W2:Y:S01]  /*81cb0*/  LDL.64 R8, [R1+0x1c0] ;  /* 0x0001c00001087983 */ /* 0x001ea20000100a00 */
[----:B------:R0:W-:Y:S03]  /*81cc0*/  STL.64 [R1+0x4d50], R4 ;  /* 0x004d500401007387 */ /* 0x0001e60000100a00 */
[----:B0-----:R-:W4:Y:S01]  /*81cd0*/  LDL.LU R4, [R1+0x930] ;  /* 0x0009300001047983 */ /* 0x001f220000300800 */
[----:B------:R-:W4:Y:S02]  /*81ce0*/  LDL.LU R5, [R1+0x934] ;  /* 0x0009340001057983 */ /* 0x000f240000300800 */
[----:B------:R-:W4:Y:S02]  /*81cf0*/  LDL.LU R6, [R1+0x938] ;  /* 0x0009380001067983 */ /* 0x000f240000300800 */
[----:B------:R-:W4:Y:S01]  /*81d00*/  LDL.LU R7, [R1+0x93c] ;  /* 0x00093c0001077983 */ /* 0x000f220000300800 */
[----:B------:R-:W4:Y:S08]  /*81d10*/  LDL.LU.64 R16, [R1+0x4d98] ;  /* 0x004d980001107983 */ /* 0x000f300000300a00 */
[----:B------:R0:W-:Y:S02]  /*81d20*/  STL.64 [R1+0x130], R12 ;  /* 0x0001300c01007387 */ /* 0x0001e40000100a00 */
[----:B------:R1:W-:Y:S01]  /*81d30*/  STL.64 [R1+0x138], R14 ;  /* 0x0001380e01007387 */ /* 0x0003e20000100a00 */
[----:B0-----:R-:W2:Y:S01]  /*81d40*/  LDL.LU R12, [R1+0x910] ;  /* 0x00091000010c7983 */ /* 0x001ea20000300800 */
[----:B------:R-:W2:Y:S02]  /*81d50*/  LDL.LU R13, [R1+0x914] ;  /* 0x00091400010d7983 */ /* 0x000ea40000300800 */
[----:B-1----:R-:W2:Y:S02]  /*81d60*/  LDL.LU R14, [R1+0x918] ;  /* 0x00091800010e7983 */ /* 0x002ea40000300800 */
[----:B------:R-:W2:Y:S01]  /*81d70*/  LDL.LU R15, [R1+0x91c] ;  /* 0x00091c00010f7983 */ /* 0x000ea20000300800 */
[----:B----4-:R-:W-:Y:S01]  /*81d80*/  HMMA.16816.F32.BF16 R4, R24, R16, R4 ;  /* 0x000000101804723c */ /* 0x010fe20000041804 */
        /* <DEDUP_REMOVED lines=8> */
[----:B------:R-:W-:Y:S02]  /*81e10*/  STL.64 [R1+0x128], R6 ;  /* 0x0001280601007387 */ /* 0x000fe40000100a00 */
[----:B------:R-:W-:Y:S02]  /*81e20*/  IMAD.MOV.U32 R22, RZ, RZ, R16 ;  /* 0x000000ffff167224 */ /* 0x000fe400078e0010 */
[----:B------:R-:W-:Y:S02]  /*81e30*/  IMAD.MOV.U32 R2, RZ, RZ, R17 ;  /* 0x000000ffff027224 */ /* 0x000fe400078e0011 */
[----:B0-----:R-:W-:Y:S02]  /*81e40*/  IMAD.MOV.U32 R4, RZ, RZ, R3 ;  /* 0x000000ffff047224 */ /* 0x001fe400078e0003 */
[----:B------:R-:W4:Y:S01]  /*81e50*/  LDL.LU R3, [R1+0x4d90] ;  /* 0x004d900001037983 */ /* 0x000f220000300800 */
[----:B------:R-:W3:Y:S02]  /*81e60*/  LDL.64 R16, [R1] ;  /* 0x0000000001107983 */ /* 0x000ee40000100a00 */
[----:B------:R-:W-:-:S02]  /*81e70*/  IMAD.MOV.U32 R23, RZ, RZ, R9 ;  /* 0x000000ffff177224 */ /* 0x000fc400078e0009 */
[----:B------:R-:W-:Y:S02]  /*81e80*/  IMAD.MOV.U32 R5, RZ, RZ, R29 ;  /* 0x000000ffff057224 */ /* 0x000fe400078e001d */
[----:B------:R-:W-:Y:S01]  /*81e90*/  IMAD.MOV.U32 R29, RZ, RZ, R8 ;  /* 0x000000ffff1d7224 */ /* 0x000fe200078e0008 */
[----:B--2---:R-:W-:Y:S01]  /*81ea0*/  HMMA.16816.F32.BF16 R12, R24, R8, R12 ;  /* 0x00000008180c723c */ /* 0x004fe2000004180c */
[----:B---3--:R-:W-:Y:S11]  /*81eb0*/  STL.64 [R1+0x4ce0], R16 ;  /* 0x004ce01001007387 */ /* 0x008ff60000100a00 */
[----:B------:R-:W-:Y:S11]  /*81ec0*/  @!UPT UIADD3 URZ, URZ, URZ, URZ ;  /* 0x0000003f3f3ff290 */ /* 0x000ff6000fffe03f */
[----:B------:R-:W-:Y:S01]  /*81ed0*/  STL.64 [R1+0x110], R12 ;  /* 0x0001100c01007387 */ /* 0x000fe20000100a00 */
[----:B------:R0:W-:Y:S03]  /*81ee0*/  STL.64 [R1+0x118], R14 ;  /* 0x0001180e01007387 */ /* 0x0001e60000100a00 */
[----:B0-----:R-:W2:Y:S01]  /*81ef0*/  LDL.LU.64 R14, [R1+0x4d88] ;  /* 0x004d8800010e7983 */ /* 0x001ea20000300a00 */
[----:B------:R-:W2:Y:S02]  /*81f00*/  LDL.LU.64 R12, [R1+0x4d80] ;  /* 0x004d8000010c7983 */ /* 0x000ea40000300a00 */
[----:B------:R-:W3:Y:S02]  /*81f10*/  LDL.LU.64 R10, [R1+0x4d78] ;  /* 0x004d7800010a7983 */ /* 0x000ee40000300a00 */
[----:B------:R-:W3:Y:S01]  /*81f20*/  LDL.LU.64 R8, [R1+0x4d70] ;  /* 0x004d700001087983 */ /* 0x000ee20000300a00 */
        /* <DEDUP_REMOVED lines=12> */
[----:B------:R-:W-:-:S02]  /*81ff0*/  IMAD.MOV.U32 R16, RZ, RZ, R28 ;  /* 0x000000ffff107224 */ /* 0x000fc400078e001c */
[----:B------:R-:W-:-:S07]  /*82000*/  IMAD.MOV.U32 R17, RZ, RZ, R0 ;  /* 0x000000ffff117224 */ /* 0x000fce00078e0000 */
[C---:B------:R-:W-:Y:S01]  /*82010*/  HMMA.16816.F32.BF16 R16, R24.reuse, R16, R12 ;  /* 0x000000101810723c */ /* 0x040fe2000004180c */
[----:B--2---:R-:W-:Y:S01]  /*82020*/  STL.64 [R1+0x4d60], R22 ;  /* 0x004d601601007387 */ /* 0x004fe20000100a00 */
[----:B------:R0:W-:Y:S03]  /*82030*/  STL.64 [R1+0x4d58], R20 ;  /* 0x004d581401007387 */ /* 0x0001e60000100a00 */
[----:B0-----:R-:W2:Y:S01]  /*82040*/  LDL.LU R20, [R1+0x8f0] ;  /* 0x0008f00001147983 */ /* 0x001ea20000300800 */
[----:B------:R-:W2:Y:S02]  /*82050*/  LDL.LU R21, [R1+0x8f4] ;  /* 0x0008f40001157983 */ /* 0x000ea40000300800 */
[----:B------:R-:W2:Y:S02]  /*82060*/  LDL.LU R22, [R1+0x8f8] ;  /* 0x0008f80001167983 */ /* 0x000ea40000300800 */
[----:B------:R-:W2:Y:S01]  /*82070*/  LDL.LU R23, [R1+0x8fc] ;  /* 0x0008fc0001177983 */ /* 0x000ea20000300800 */
[----:B------:R-:W3:Y:S02]  /*82080*/  LDL.LU.64 R12, [R1+0x4d68] ;  /* 0x004d6800010c7983 */ /* 0x000ee40000300a00 */
[C---:B---3--:R-:W-:Y:S02]  /*82090*/  HMMA.16816.F32.BF16 R8, R24.reuse, R12, R8 ;  /* 0x0000000c1808723c */ /* 0x048fe40000041808 */
[----:B------:R-:W3:Y:S08]  /*820a0*/  LDL.LU R12, [R1+0x400] ;  /* 0x00040000010c7983 */ /* 0x000ef00000300800 */
[----:B------:R-:W-:Y:S02]  /*820b0*/  STL.64 [R1+0x100], R16 ;  /* 0x0001001001007387 */ /* 0x000fe40000100a00 */
[----:B------:R-:W-:Y:S11]  /*820c0*/  STL.64 [R1+0x108], R18 ;  /* 0x0001081201007387 */ /* 0x000ff60000100a00 */
[----:B------:R0:W-:Y:S01]  /*820d0*/  STL.64 [R1+0xf0], R8 ;  /* 0x0000f00801007387 */ /* 0x0001e20000100a00 */
[----:B------:R1:W-:Y:S02]  /*820e0*/  STL.64 [R1+0xf8], R10 ;  /* 0x0000f80a01007387 */ /* 0x0003e40000100a00 */
[----:B------:R-:W3:Y:S02]  /*820f0*/  LDL.LU R13, [R1+0x404] ;  /* 0x00040400010d7983 */ /* 0x000ee40000300800 */
[----:B------:R-:W3:Y:S01]  /*82100*/  LDL.LU R14, [R1+0x408] ;  /* 0x00040800010e7983 */ /* 0x000ee20000300800 */
[----:B------:R-:W3:Y:S01]  /*82110*/  LDL.LU R15, [R1+0x40c] ;  /* 0x00040c00010f7983 */ /* 0x000ee20000300800 */
[C---:B--2---:R-:W-:Y:S03]  /*82120*/  HMMA.16816.F32.BF16 R4, R24.reuse, R4, R20 ;  /* 0x000000041804723c */ /* 0x044fe60000041814 */
[----:B0-----:R-:W2:Y:S01]  /*82130*/  LDL.LU R8, [R1+0x410] ;  /* 0x0004100001087983 */ /* 0x001ea20000300800 */
[----:B------:R-:W2:Y:S02]  /*82140*/  LDL.LU R9, [R1+0x414] ;  /* 0x0004140001097983 */ /* 0x000ea40000300800 */
[----:B-1----:R-:W2:Y:S02]  /*82150*/  LDL.LU R10, [R1+0x418] ;  /* 0x00041800010a7983 */ /* 0x002ea40000300800 */
[----:B------:R-:W2:Y:S01]  /*82160*/  LDL.LU R11, [R1+0x41c] ;  /* 0x00041c00010b7983 */ /* 0x000ea20000300800 */
[----:B---3--:R-:W-:Y:S01]  /*82170*/  STL.64 [R1+0x4cf8], R14 ;  /* 0x004cf80e01007387 */ /* 0x008fe20000100a00 */
[----:B------:R0:W-:Y:S02]  /*82180*/  STL.64 [R1+0x4cf0], R12 ;  /* 0x004cf00c01007387 */ /* 0x0001e40000100a00 */
[----:B------:R-:W3:Y:S01]  /*82190*/  LDL.64 R16, [R1+0x10] ;  /* 0x0000100001107983 */ /* 0x000ee20000100a00 */
[----:B0-----:R-:W2:Y:S01]  /*821a0*/  LDL.64 R12, [R1+0x20] ;  /* 0x00002000010c7983 */ /* 0x001ea20000100a00 */
[----:B------:R-:W2:Y:S02]  /*821b0*/  LDL.LU.64 R22, [R1+0x4d60] ;  /* 0x004d600001167983 */ /* 0x000ea40000300a00 */
[----:B------:R-:W2:Y:S07]  /*821c0*/  LDL.LU.64 R20, [R1+0x4d58] ;  /* 0x004d580001147983 */ /* 0x000eae0000300a00 */
        /* <DEDUP_REMOVED lines=28> */
[----:B--2---:R-:W-:Y:S01]  /*82390*/  STL.64 [R1+0x4ca8], R26 ;  /* 0x004ca81a01007387 */ /* 0x004fe20000100a00 */
[----:B------:R0:W-:Y:S03]  /*823a0*/  STL.64 [R1+0x4ca0], R24 ;  /* 0x004ca01801007387 */ /* 0x0001e60000100a00 */
[----:B0-----:R-:W2:Y:S01]  /*823b0*/  LDL.LU R24, [R1+0x3d0] ;  /* 0x0003d00001187983 */ /* 0x001ea20000300800 */
[----:B------:R-:W2:Y:S02]  /*823c0*/  LDL.LU R25, [R1+0x3d4] ;  /* 0x0003d40001197983 */ /* 0x000ea40000300800 */
[----:B------:R-:W2:Y:S02]  /*823d0*/  LDL.LU R26, [R1+0x3d8] ;  /* 0x0003d800011a7983 */ /* 0x000ea40000300800 */
[----:B------:R-:W2:Y:S01]  /*823e0*/  LDL.LU R27, [R1+0x3dc] ;  /* 0x0003dc00011b7983 */ /* 0x000ea20000300800 */
[----:B------:R-:W-:Y:S01]  /*823f0*/  HMMA.16816.F32.BF16 R8, R4, R12, R8 ;  /* 0x0000000c0408723c */ /* 0x000fe20000041808 */
        /* <DEDUP_REMOVED lines=13> */
[----:B------:R0:W-:Y:S02]  /*824d0*/  STL.64 [R1+0x410], R8 ;  /* 0x0004100801007387 */ /* 0x0001e40000100a00 */
[----:B------:R1:W-:Y:S01]  /*824e0*/  STL.64 [R1+0x418], R10 ;  /* 0x0004180a01007387 */ /* 0x0003e20000100a00 */
[----:B0-----:R-:W2:Y:S01]  /*824f0*/  LDL.LU.64 R8, [R1+0x4d00] ;  /* 0x004d000001087983 */ /* 0x001ea20000300a00 */
[----:B-1----:R-:W-:-:S02]  /*82500*/  IMAD.MOV.U32 R11, RZ, RZ, R12 ;  /* 0x000000ffff0b7224 */ /* 0x002fc400078e000c */
[----:B------:R-:W-:Y:S02]  /*82510*/  IMAD.MOV.U32 R10, RZ, RZ, R13 ;  /* 0x000000ffff0a7224 */ /* 0x000fe400078e000d */
[----:B------:R-:W3:Y:S01]  /*82520*/  LDL.LU.64 R14, [R1+0x4cf8] ;  /* 0x004cf800010e7983 */ /* 0x000ee20000300a00 */
[----:B------:R-:W3:Y:S02]  /*82530*/  LDL.LU.64 R12, [R1+0x4cf0] ;  /* 0x004cf000010c7983 */ /* 0x000ee40000300a00 */
[C---:B---3--:R-:W-:Y:S11]  /*82540*/  HMMA.16816.F32.BF16 R12, R4.reuse, R16, R12 ;  /* 0x00000010040c723c */ /* 0x048ff6000004180c */
[----:B------:R-:W-:Y:S11]  /*82550*/  @!UPT UIADD3 URZ, URZ, URZ, URZ ;  /* 0x0000003f3f3ff290 */ /* 0x000ff6000fffe03f */
[----:B------:R-:W-:Y:S01]  /*82560*/  @!UPT UIADD3 URZ, URZ, URZ, URZ ;  /* 0x0000003f3f3ff290 */ /* 0x000fe2000fffe03f */
[----:B------:R0:W-:Y:S01]  /*82570*/  STL.64 [R1+0x400], R12 ;  /* 0x0004000c01007387 */ /* 0x0001e20000100a00 */
[----:B------:R1:W-:Y:S03]  /*82580*/  STL.64 [R1+0x408], R14 ;  /* 0x0004080e01007387 */ /* 0x0003e60000100a00 */
[----:B0-----:R-:W3:Y:S01]  /*82590*/  LDL.LU.64 R12, [R1+0x4ce8] ;  /* 0x004ce800010c7983 */ /* 0x001ee20000300a00 */
        /* <DEDUP_REMOVED lines=12> */
[----:B------:R-:W2:Y:S02]  /*82660*/  LDL.LU.64 R16, [R1+0x4cc0] ;  /* 0x004cc00001107983 */ /* 0x000ea40000300a00 */
[C---:B--2---:R-:W-:Y:S11]  /*82670*/  HMMA.16816.F32.BF16 R24, R4.reuse, R16, R24 ;  /* 0x000000100418723c */ /* 0x044ff60000041818 */
[----:B------:R-:W-:Y:S11]  /*82680*/  @!UPT UIADD3 URZ, URZ, URZ, URZ ;  /* 0x0000003f3f3ff290 */ /* 0x000ff6000fffe03f */
[----:B------:R-:W-:Y:S01]  /*82690*/  @!UPT UIADD3 URZ, URZ, URZ, URZ ;  /* 0x0000003f3f3ff290 */ /* 0x000fe2000fffe03f */
[----:B------:R-:W-:Y:S01]  /*826a0*/  STL.64 [R1+0x3e0], R24 ;  /* 0x0003e01801007387 */ /* 0x000fe20000100a00 */
[----:B------:R0:W-:Y:S03]  /*826b0*/  STL.64 [R1+0x3e8], R26 ;  /* 0x0003e81a01007387 */ /* 0x0001e60000100a00 */
[----:B0-----:R-:W3:Y:S01]  /*826c0*/  LDL.LU.64 R26, [R1+0x4cb8] ;  /* 0x004cb800011a7983 */ /* 0x001ee20000300a00 */
[----:B------:R-:W3:Y:S02]  /*826d0*/  LDL.LU.64 R24, [R1+0x4cb0] ;  /* 0x004cb00001187983 */ /* 0x000ee40000300a00 */
[----:B------:R-:W-:Y:S02]  /*826e0*/  STL.64 [R1+0x4b98], R18 ;  /* 0x004b981201007387 */ /* 0x000fe40000100a00 */
[----:B------:R0:W-:Y:S02]  /*826f0*/  STL.64 [R1+0x4b90], R16 ;  /* 0x004b901001007387 */ /* 0x0001e40000100a00 */
[----:B0-----:R-:W2:Y:S01]  /*82700*/  LDL.64 R16, [R1+0x30] ;  /* 0x0000300001107983 */ /* 0x001ea20000100a00 */
[C---:B---3--:R-:W-:Y:S11]  /*82710*/  HMMA.16816.F32.BF16 R24, R4.reuse, R12, R24 ;  /* 0x0000000c0418723c */ /* 0x048ff60000041818 */
[----:B------:R-:W-:Y:S11]  /*82720*/  @!UPT UIADD3 URZ, URZ, URZ, URZ ;  /* 0x0000003f3f3ff290 */ /* 0x000ff6000fffe03f */
[----:B------:R-:W-:Y:S01]  /*82730*/  @!UPT UIADD3 URZ, URZ, URZ, URZ ;  /* 0x0000003f3f3ff290 */ /* 0x000fe2000fffe03f */
[----:B------:R-:W-:Y:S01]  /*82740*/  STL.64 [R1+0x3d0], R24 ;  /* 0x0003d01801007387 */ /* 0x000fe20000100a00 */
[----:B------:R0:W-:Y:S03]  /*82750*/  STL.64 [R1+0x3d8], R26 ;  /* 0x0003d81a01007387 */ /* 0x0001e60000100a00 */
[----:B0-----:R-:W3:Y:S01]  /*82760*/  LDL.LU.64 R26, [R1+0x4ca8] ;  /* 0x004ca800011a7983 */ /* 0x001ee20000300a00 */
[----:B------:R-:W3:Y:S02]  /*82770*/  LDL.LU.64 R24, [R1+0x4ca0] ;  /* 0x004ca00001187983 */ /* 0x000ee40000300a00 */
[----:B------:R-:W-:Y:S02]  /*82780*/  STL.64 [R1+0x4c30], R12 ;  /* 0x004c300c01007387 */ /* 0x000fe40000100a00 */
[----:B------:R-:W-:Y:S01]  /*82790*/  STL [R1+0x4b78], R8 ;  /* 0x004b780801007387 */ /* 0x000fe20000100800 */
[----:B------:R-:W-:Y:S01]  /*827a0*/  STL [R1+0x4b74], R9 ;  /* 0x004b740901007387 */ /* 0x000fe20000100800 */
[C---:B---3--:R-:W-:Y:S11]  /*827b0*/  HMMA.16816.F32.BF16 R24, R4.reuse, R8, R24 ;  /* 0x000000080418723c */ /* 0x048ff60000041818 */
[----:B------:R-:W-:Y:S11]  /*827c0*/  @!UPT UIADD3 URZ, URZ, URZ, URZ ;  /* 0x0000003f3f3ff290 */ /* 0x000ff6000fffe03f */
[----:B------:R-:W-:Y:S01]  /*827d0*/  @!UPT UIADD3 URZ, URZ, URZ, URZ ;  /* 0x0000003f3f3ff290 */ /* 0x000fe2000fffe03f */
[----:B------:R-:W-:Y:S01]  /*827e0*/  STL.64 [R1+0x3c0], R24 ;  /* 0x0003c01801007387 */ /* 0x000fe20000100a00 */
[----:B------:R-:W-:Y:S02]  /*827f0*/  STL.64 [R1+0x3c8], R26 ;  /* 0x0003c81a01007387 */ /* 0x000fe40000100a00 */
[----:B----4-:R-:W0:Y:S04]  /*82800*/  LDSM.16.MT88.4 R24, [R3+0x24000] ;  /* 0x024000000318783b */ /* 0x010e280000004200 */
[----:B------:R-:W-:Y:S01]  /*82810*/  STL [R1+0x4b7c], R3 ;  /* 0x004b7c0301007387 */ /* 0x000fe20000100800 */
[----:B0-----:R-:W-:Y:S01]  /*82820*/  STL.64 [R1+0x4a98], R26 ;  /* 0x004a981a01007387 */ /* 0x001fe20000100a00 */
[----:B------:R0:W-:Y:S03]  /*82830*/  STL.64 [R1+0x4a90], R24 ;  /* 0x004a901801007387 */ /* 0x0001e60000100a00 */
[----:B0-----:R-:W2:Y:S01]  /*82840*/  LDL.LU R24, [R1+0x3b0] ;  /* 0x0003b00001187983 */ /* 0x001ea20000300800 */
[----:B------:R-:W2:Y:S02]  /*82850*/  LDL.LU R25, [R1+0x3b4] ;  /* 0x0003b40001197983 */ /* 0x000ea40000300800 */
[----:B------:R-:W2:Y:S02]  /*82860*/  LDL.LU R26, [R1+0x3b8] ;  /* 0x0003b800011a7983 */ /* 0x000ea40000300800 */
[----:B------:R-:W2:Y:S02]  /*82870*/  LDL.LU R27, [R1+0x3bc] ;  /* 0x0003bc00011b7983 */ /* 0x000ea40000300800 */
[----:B--2---:R-:W-:Y:S11]  /*82880*/  HMMA.16816.F32.BF16 R24, R4, R16, R24 ;  /* 0x000000100418723c */ /* 0x004ff60000041818 */
        /* <DEDUP_REMOVED lines=8> */
[----:B------:R-:W-:-:S02]  /*82910*/  IMAD.MOV.U32 R28, RZ, RZ, R16 ;  /* 0x000000ffff1c7224 */ /* 0x000fc400078e0010 */
[----:B------:R-:W-:Y:S02]  /*82920*/  IMAD.MOV.U32 R0, RZ, RZ, R17 ;  /* 0x000000ffff007224 */ /* 0x000fe400078e0011 */
[----:B------:R-:W-:Y:S02]  /*82930*/  IMAD.MOV.U32 R16, RZ, RZ, R21 ;  /* 0x000000ffff107224 */ /* 0x000fe400078e0015 */
[----:B------:R-:W-:Y:S01]  /*82940*/  IMAD.MOV.U32 R17, RZ, RZ, R20 ;  /* 0x000000ffff117224 */ /* 0x000fe200078e0014 */
[----:B---3--:R-:W-:Y:S01]  /*82950*/  STL.64 [R1+0x4ba8], R26 ;  /* 0x004ba81a01007387 */ /* 0x008fe20000100a00 */
[----:B--2---:R-:W-:Y:S03]  /*82960*/  STL.64 [R1+0x4ba0], R24 ;  /* 0x004ba01801007387 */ /* 0x004fe60000100a00 */
[----:B------:R0:W-:Y:S02]  /*82970*/  STL.64 [R1+0x4bb0], R16 ;  /* 0x004bb01001007387 */ /* 0x0001e40000100a00 */
[----:B0-----:R-:W-:-:S02]  /*82980*/  IMAD.MOV.U32 R16, RZ, RZ, R15 ;  /* 0x000000ffff107224 */ /* 0x001fc400078e000f */
[----:B------:R-:W-:-:S05]  /*82990*/  IMAD.MOV.U32 R17, RZ, RZ, R14 ;  /* 0x000000ffff117224 */ /* 0x000fca00078e000e */
[----:B------:R0:W-:Y:S01]  /*829a0*/  STL.64 [R1+0x4bc8], R16 ;  /* 0x004bc81001007387 */ /* 0x0001e20000100a00 */
[----:B------:R-:W2:Y:S02]  /*829b0*/  LDL.LU R24, [R1+0x5d0] ;  /* 0x0005d00001187983 */ /* 0x000ea40000300800 */
[----:B------:R-:W2:Y:S02]  /*829c0*/  LDL.LU R25, [R1+0x5d4] ;  /* 0x0005d40001197983 */ /* 0x000ea40000300800 */
[----:B------:R-:W3:Y:S01]  /*829d0*/  LDL.LU R26, [R1+0x5d8] ;  /* 0x0005d800011a7983 */ /* 0x000ee20000300800 */
[----:B------:R-:W3:Y:S01]  /*829e0*/  LDL.LU R27, [R1+0x5dc] ;  /* 0x0005dc00011b7983 */ /* 0x000ee20000300800 */
[----:B0-----:R-:W-:Y:S02]  /*829f0*/  IMAD.MOV.U32 R16, RZ, RZ, R11 ;  /* 0x000000ffff107224 */ /* 0x001fe400078e000b */
[----:B------:R-:W-:-:S05]  /*82a00*/  IMAD.MOV.U32 R17, RZ, RZ, R10 ;  /* 0x000000ffff117224 */ /* 0x000fca00078e000a */
[----:B------:R0:W-:Y:S04]  /*82a10*/  STL.64 [R1+0x4bf0], R16 ;  /* 0x004bf01001007387 */ /* 0x0001e80000100a00 */
        /* <DEDUP_REMOVED lines=11> */
[----:B------:R-:W2:Y:S02]  /*82ad0*/  LDL.LU R13, [R1+0x6c4] ;  /* 0x0006c400010d7983 */ /* 0x000ea40000300800 */
[----:B------:R-:W2:Y:S02]  /*82ae0*/  LDL.LU R14, [R1+0x6c8] ;  /* 0x0006c800010e7983 */ /* 0x000ea40000300800 */
[----:B------:R-:W2:Y:S01]  /*82af0*/  LDL.LU R15, [R1+0x6cc] ;  /* 0x0006cc00010f7983 */ /* 0x000ea20000300800 */
[----:B------:R-:W2:Y:S01]  /*82b00*/  LDL.LU R8, [R1+0x6e0] ;  /* 0x0006e00001087983 */ /* 0x000ea20000300800 */
[----:B------:R-:W2:Y:S02]  /*82b10*/  LDL.LU R9, [R1+0x6e4] ;  /* 0x0006e40001097983 */ /* 0x000ea40000300800 */
[----:B------:R-:W2:Y:S02]  /*82b20*/  LDL.LU R10, [R1+0x6e8] ;  /* 0x0006e800010a7983 */ /* 0x000ea40000300800 */
[----:B------:R-:W2:Y:S02]  /*82b30*/  LDL.LU R11, [R1+0x6ec] ;  /* 0x0006ec00010b7983 */ /* 0x000ea40000300800 */
[----:B--2---:R-:W-:Y:S01]  /*82b40*/  STL.64 [R1+0x4c60], R10 ;  /* 0x004c600a01007387 */ /* 0x004fe20000100a00 */
[----:B------:R0:W-:Y:S02]  /*82b50*/  STL.64 [R1+0x4c58], R8 ;  /* 0x004c580801007387 */ /* 0x0001e40000100a00 */
[----:B0-----:R-:W-:-:S02]  /*82b60*/  IMAD.MOV.U32 R8, RZ, RZ, R29 ;  /* 0x000000ffff087224 */ /* 0x001fc400078e001d */
[----:B------:R-:W-:-:S05]  /*82b70*/  IMAD.MOV.U32 R9, RZ, RZ, R23 ;  /* 0x000000ffff097224 */ /* 0x000fca00078e0017 */
[----:B------:R-:W-:Y:S01]  /*82b80*/  STL.64 [R1+0x4c70], R8 ;  /* 0x004c700801007387 */ /* 0x000fe20000100a00 */
[----:B------:R-:W-:Y:S02]  /*82b90*/  STL.64 [R1+0x4c40], R14 ;  /* 0x004c400e01007387 */ /* 0x000fe40000100a00 */
[----:B------:R0:W-:Y:S02]  /*82ba0*/  STL.64 [R1+0x4c38], R12 ;  /* 0x004c380c01007387 */ /* 0x0001e40000100a00 */
[----:B0-----:R-:W2:Y:S04]  /*82bb0*/  LDL.64 R12, [R1+0x1a0] ;  /* 0x0001a000010c7983 */ /* 0x001ea80000100a00 */
[----:B--2---:R0:W-:Y:S04]  /*82bc0*/  STL.64 [R1+0x4c50], R12 ;  /* 0x004c500c01007387 */ /* 0x0041e80000100a00 */
[----:B0-----:R-:W2:Y:S04]  /*82bd0*/  LDL.64 R12, [R1+0x1b0] ;  /* 0x0001b000010c7983 */ /* 0x001ea80000100a00 */
[----:B--2---:R0:W-:Y:S04]  /*82be0*/  STL.64 [R1+0x4c68], R12 ;  /* 0x004c680c01007387 */ /* 0x0041e80000100a00 */
[----:B0-----:R-:W2:Y:S01]  /*82bf0*/  LDL.LU R12, [R1+0x6f0] ;  /* 0x0006f000010c7983 */ /* 0x001ea20000300800 */
[----:B------:R-:W2:Y:S02]  /*82c00*/  LDL.LU R13, [R1+0x6f4] ;  /* 0x0006f400010d7983 */ /* 0x000ea40000300800 */
[----:B------:R-:W2:Y:S02]  /*82c10*/  LDL.LU R14, [R1+0x6f8] ;  /* 0x0006f800010e7983 */ /* 0x000ea40000300800 */
[----:B------:R-:W2:Y:S02]  /*82c20*/  LDL.LU R15, [R1+0x6fc] ;  /* 0x0006fc00010f7983 */ /* 0x000ea40000300800 */
[----:B------:R-:W-:-:S02]  /*82c30*/  IMAD.MOV.U32 R8, RZ, RZ, R22 ;  /* 0x000000ffff087224 */ /* 0x000fc400078e0016 */
[----:B------:R-:W-:Y:S01]  /*82c40*/  IMAD.MOV.U32 R9, RZ, RZ, R2 ;  /* 0x000000ffff097224 */ /* 0x000fe200078e0002 */
[----:B--2---:R-:W-:Y:S01]  /*82c50*/  STL.64 [R1+0x4c80], R14 ;  /* 0x004c800e01007387 */ /* 0x004fe20000100a00 */
[----:B------:R0:W-:Y:S03]  /*82c60*/  STL.64 [R1+0x4c78], R12 ;  /* 0x004c780c01007387 */ /* 0x0001e60000100a00 */
[----:B------:R-:W-:Y:S01]  /*82c70*/  STL.64 [R1+0x4c88], R8 ;  /* 0x004c880801007387 */ /* 0x000fe20000100a00 */
        /* <DEDUP_REMOVED lines=10> */
[----:B------:R-:W2:Y:S01]  /*82d20*/  LDL.64 R8, [R1+0x1e0] ;  /* 0x0001e00001087983 */ /* 0x000ea20000100a00 */
[----:B----4-:R-:W-:Y:S02]  /*82d30*/  STL.64 [R1+0x4c18], R18 ;  /* 0x004c181201007387 */ /* 0x010fe40000100a00 */
[----:B------:R0:W-:Y:S02]  /*82d40*/  STL.64 [R1+0x4c10], R16 ;  /* 0x004c101001007387 */ /* 0x0001e40000100a00 */
[----:B0-----:R-:W4:Y:S04]  /*82d50*/  LDL.64 R16, [R1+0x180] ;  /* 0x0001800001107983 */ /* 0x001f280000100a00 */
[----:B----4-:R0:W-:Y:S04]  /*82d60*/  STL.64 [R1+0x4c28], R16 ;  /* 0x004c281001007387 */ /* 0x0101e80000100a00 */
[----:B0-----:R-:W4:Y:S04]  /*82d70*/  LDL.64 R16, [R1+0x190] ;  /* 0x0001900001107983 */ /* 0x001f280000100a00 */
[----:B----4-:R0:W-:Y:S04]  /*82d80*/  STL.64 [R1+0x4c48], R16 ;  /* 0x004c481001007387 */ /* 0x0101e80000100a00 */
[----:B0-----:R-:W4:Y:S01]  /*82d90*/  LDL.LU R16, [R1+0x6d0] ;  /* 0x0006d00001107983 */ /* 0x001f220000300800 */
[----:B------:R-:W4:Y:S02]  /*82da0*/  LDL.LU R17, [R1+0x6d4] ;  /* 0x0006d40001117983 */ /* 0x000f240000300800 */
[----:B------:R-:W4:Y:S02]  /*82db0*/  LDL.LU R18, [R1+0x6d8] ;  /* 0x0006d80001127983 */ /* 0x000f240000300800 */
[----:B------:R-:W4:Y:S01]  /*82dc0*/  LDL.LU R19, [R1+0x6dc] ;  /* 0x0006dc0001137983 */ /* 0x000f220000300800 */
[----:B------:R-:W3:Y:S01]  /*82dd0*/  LDL.64 R20, [R1+0x170] ;  /* 0x0001700001147983 */ /* 0x000ee20000100a00 */
[----:B--2---:R-:W-:Y:S03]  /*82de0*/  HMMA.16816.F32.BF16 R12, R4, R8, R12 ;  /* 0x00000008040c723c */ /* 0x004fe6000004180c */
[----:B---3--:R0:W-:Y:S04]  /*82df0*/  STL.64 [R1+0x4c20], R20 ;  /* 0x004c201401007387 */ /* 0x0081e80000100a00 */
        /* <DEDUP_REMOVED lines=11> */
[----:B------:R-:W-:Y:S01]  /*82eb0*/  IMAD.MOV.U32 R29, RZ, RZ, R9 ;  /* 0x000000ffff1d7224 */ /* 0x000fe200078e0009 */
        /* <DEDUP_REMOVED lines=8> */
[----:B------:R-:W-:Y:S02]  /*82f40*/  STL.64 [R1+0x710], R12 ;  /* 0x0007100c01007387 */ /* 0x000fe40000100a00 */
[----:B------:R0:W-:Y:S02]  /*82f50*/  STL.64 [R1+0x718], R14 ;  /* 0x0007180e01007387 */ /* 0x0001e40000100a00 */
[----:B0-----:R-:W3:Y:S01]  /*82f60*/  LDL.LU.64 R14, [R1+0x4c98] ;  /* 0x004c9800010e7983 */ /* 0x001ee20000300a00 */
[----:B------:R-:W3:Y:S02]  /*82f70*/  LDL.LU.64 R12, [R1+0x4c90] ;  /* 0x004c9000010c7983 */ /* 0x000ee40000300a00 */
[----:B------:R-:W3:Y:S02]  /*82f80*/  LDL.LU.64 R8, [R1+0x4c88] ;  /* 0x004c880001087983 */ /* 0x000ee40000300a00 */
[----:B------:R-:W-:Y:S01]  /*82f90*/  STL [R1+0x4b88], R2 ;  /* 0x004b880201007387 */ /* 0x000fe20000100800 */
[C---:B---3--:R-:W-:Y:S01]  /*82fa0*/  HMMA.16816.F32.BF16 R8, R4.reuse, R8, R12 ;  /* 0x000000080408723c */ /* 0x048fe2000004180c */
[----:B------:R-:W3:Y:S01]  /*82fb0*/  LDL.LU.64 R14, [R1+0x4c80] ;  /* 0x004c8000010e7983 */ /* 0x000ee20000300a00 */
[----:B------:R-:W3:Y:S11]  /*82fc0*/  LDL.LU.64 R12, [R1+0x4c78] ;  /* 0x004c7800010c7983 */ /* 0x000ef60000300a00 */
[----:B------:R-:W-:Y:S10]  /*82fd0*/  @!UPT UIADD3 URZ, URZ, URZ, URZ ;  /* 0x0000003f3f3ff290 */ /* 0x000ff4000fffe03f */
        /* <DEDUP_REMOVED lines=14> */
[----:B------:R0:W-:Y:S02]  /*830c0*/  STL.64 [R1+0x6e8], R10 ;  /* 0x0006e80a01007387 */ /* 0x0001e40000100a00 */
[----:B0-----:R-:W-:Y:S02]  /*830d0*/  IMAD.MOV.U32 R11, RZ, RZ, R12 ;  /* 0x000000ffff0b7224 */ /* 0x001fe400078e000c */
[----:B------:R-:W-:Y:S02]  /*830e0*/  IMAD.MOV.U32 R10, RZ, RZ, R13 ;  /* 0x000000ffff0a7224 */ /* 0x000fe400078e000d */
[----:B------:R-:W4:Y:S02]  /*830f0*/  LDL.LU.64 R12, [R1+0x4c50] ;  /* 0x004c5000010c7983 */ /* 0x000f240000300a00 */
[----:B----4-:R-:W-:Y:S01]  /*83100*/  HMMA.16816.F32.BF16 R16, R4, R12, R16 ;  /* 0x0000000c0410723c */ /* 0x010fe20000041810 */
[----:B------:R-:W-:-:S02]  /*83110*/  IMAD.MOV.U32 R8, RZ, RZ, R12 ;  /* 0x000000ffff087224 */ /* 0x000fc400078e000c */
[----:B------:R-:W-:Y:S11]  /*83120*/  IMAD.MOV.U32 R9, RZ, RZ, R13 ;  /* 0x000000ffff097224 */ /* 0x000ff600078e000d */
[----:B------:R-:W-:Y:S09]  /*83130*/  @!UPT UIADD3 URZ, URZ, URZ, URZ ;  /* 0x0000003f3f3ff290 */ /* 0x000ff2000fffe03f */
[----:B------:R0:W-:Y:S01]  /*83140*/  STL.64 [R1+0x6d0], R16 ;  /* 0x0006d01001007387 */ /* 0x0001e20000100a00 */
[----:B------:R-:W-:Y:S03]  /*83150*/  STL.64 [R1+0x6d8], R18 ;  /* 0x0006d81201007387 */ /* 0x000fe60000100a00 */
[----:B0-----:R-:W3:Y:S01]  /*83160*/  LDL.LU.64 R16, [R1+0x4c48] ;  /* 0x004c480001107983 */ /* 0x001ee20000300a00 */
[----:B------:R-:W3:Y:S02]  /*83170*/  LDL.LU.64 R14, [R1+0x4c40] ;  /* 0x004c4000010e7983 */ /* 0x000ee40000300a00 */
        /* <DEDUP_REMOVED lines=16> */
[----:B0-----:R-:W4:Y:S01]  /*83280*/  LDL.LU.64 R20, [R1+0x4c20] ;  /* 0x004c200001147983 */ /* 0x001f220000300a00 */
[----:B------:R-:W4:Y:S02]  /*83290*/  LDL.LU.64 R18, [R1+0x4c18] ;  /* 0x004c180001127983 */ /* 0x000f240000300a00 */
[----:B------:R-:W4:Y:S02]  /*832a0*/  LDL.LU.64 R16, [R1+0x4c10] ;  /* 0x004c100001107983 */ /* 0x000f240000300a00 */
        /* <DEDUP_REMOVED lines=10> */
[----:B------:R-:W2:Y:S01]  /*83350*/  LDL.LU.64 R16, [R1+0x4bf0] ;  /* 0x004bf00001107983 */ /* 0x000ea20000300a00 */
[----:B------:R-:W2:Y:S02]  /*83360*/  LDL.LU.64 R22, [R1+0x4be8] ;  /* 0x004be80001167983 */ /* 0x000ea40000300a00 */
[----:B------:R-:W2:Y:S11]  /*83370*/  LDL.LU.64 R20, [R1+0x4be0] ;  /* 0x004be00001147983 */ /* 0x000eb60000300a00 */
[----:B------:R-:W-:Y:S08]  /*83380*/  @!UPT UIADD3 URZ, URZ, URZ, URZ ;  /* 0x0000003f3f3ff290 */ /* 0x000ff0000fffe03f */
[----:B------:R0:W-:Y:S01]  /*83390*/  STL.64 [R1+0x3a0], R4 ;  /* 0x0003a00401007387 */ /* 0x0001e20000100a00 */
[----:B------:R1:W-:Y:S03]  /*833a0*/  STL.64 [R1+0x3a8], R6 ;  /* 0x0003a80601007387 */ /* 0x0003e60000100a00 */
[----:B0-----:R-:W3:Y:S01]  /*833b0*/  LDL.LU R4, [R1+0x5b0] ;  /* 0x0005b00001047983 */ /* 0x001ee20000300800 */
[----:B------:R-:W3:Y:S02]  /*833c0*/  LDL.LU R5, [R1+0x5b4] ;  /* 0x0005b40001057983 */ /* 0x000ee40000300800 */
[----:B-1----:R-:W3:Y:S02]  /*833d0*/  LDL.LU R6, [R1+0x5b8] ;  /* 0x0005b80001067983 */ /* 0x002ee40000300800 */
[----:B------:R-:W3:Y:S01]  /*833e0*/  LDL.LU R7, [R1+0x5bc] ;  /* 0x0005bc0001077983 */ /* 0x000ee20000300800 */
        /* <DEDUP_REMOVED lines=31> */
[----:B---3--:R-:W-:Y:S01]  /*835e0*/  HMMA.16816.F32.BF16 R4, R20, R12, R4 ;  /* 0x0000000c1404723c */ /* 0x008fe20000041804 */
[----:B--2---:R-:W-:Y:S01]  /*835f0*/  STL.64 [R1+0x4aa8], R26 ;  /* 0x004aa81a01007387 */ /* 0x004fe20000100a00 */
        /* <DEDUP_REMOVED lines=8> */
[----:B0-----:R-:W-:-:S02]  /*83680*/  IMAD.MOV.U32 R24, RZ, RZ, R28 ;  /* 0x000000ffff187224 */ /* 0x001fc400078e001c */
[----:B------:R-:W-:Y:S01]  /*83690*/  IMAD.MOV.U32 R25, RZ, RZ, R3 ;  /* 0x000000ffff197224 */ /* 0x000fe200078e0003 */
[----:B------:R-:W4:Y:S04]  /*836a0*/  LDL.LU R28, [R1+0x4b80] ;  /* 0x004b8000011c7983 */ /* 0x000f280000300800 */
[----:B------:R-:W-:Y:S02]  /*836b0*/  STL.64 [R1+0x5b0], R4 ;  /* 0x0005b00401007387 */ /* 0x000fe40000100a00 */
[----:B------:R-:W-:Y:S02]  /*836c0*/  STL.64 [R1+0x5b8], R6 ;  /* 0x0005b80601007387 */ /* 0x000fe40000100a00 */
[----:B------:R-:W2:Y:S01]  /*836d0*/  LDL.LU R3, [R1+0x4b7c] ;  /* 0x004b7c0001037983 */ /* 0x000ea20000300800 */
[----:B------:R0:W-:Y:S02]  /*836e0*/  STL.64 [R1+0x4ad0], R24 ;  /* 0x004ad01801007387 */ /* 0x0001e40000100a00 */
[----:B0-----:R-:W-:-:S02]  /*836f0*/  IMAD.MOV.U32 R24, RZ, RZ, R15 ;  /* 0x000000ffff187224 */ /* 0x001fc400078e000f */
[----:B------:R-:W-:-:S05]  /*83700*/  IMAD.MOV.U32 R25, RZ, RZ, R14 ;  /* 0x000000ffff197224 */ /* 0x000fca00078e000e */
[----:B------:R-:W-:Y:S01]  /*83710*/  STL.64 [R1+0x4ae8], R24 ;  /* 0x004ae81801007387 */ /* 0x000fe20000100a00 */
[----:B------:R0:W-:Y:S03]  /*83720*/  STL.64 [R1+0x4a78], R12 ;  /* 0x004a780c01007387 */ /* 0x0001e60000100a00 */
[----:B0-----:R-:W2:Y:S01]  /*83730*/  LDL.LU.64 R12, [R1+0x20] ;  /* 0x00002000010c7983 */ /* 0x001ea20000300a00 */
[----:B------:R-:W-:Y:S02]  /*83740*/  IMAD.MOV.U32 R24, RZ, RZ, R8 ;  /* 0x000000ffff187224 */ /* 0x000fe400078e0008 */
[----:B------:R-:W-:Y:S01]  /*83750*/  IMAD.MOV.U32 R25, RZ, RZ, R9 ;  /* 0x000000ffff197224 */ /* 0x000fe200078e0009 */
[----:B--2---:R0:W-:Y:S04]  /*83760*/  STL.64 [R1+0x4ab0], R12 ;  /* 0x004ab00c01007387 */ /* 0x0041e80000100a00 */
[----:B0-----:R-:W2:Y:S01]  /*83770*/  LDL.LU R12, [R1+0x510] ;  /* 0x00051000010c7983 */ /* 0x001ea20000300800 */
[----:B------:R-:W2:Y:S02]  /*83780*/  LDL.LU R13, [R1+0x514] ;  /* 0x00051400010d7983 */ /* 0x000ea40000300800 */
[----:B------:R-:W2:Y:S02]  /*83790*/  LDL.LU R14, [R1+0x518] ;  /* 0x00051800010e7983 */ /* 0x000ea40000300800 */
[----:B------:R-:W2:Y:S01]  /*837a0*/  LDL.LU R15, [R1+0x51c] ;  /* 0x00051c00010f7983 */ /* 0x000ea20000300800 */
[----:B------:R-:W3:Y:S01]  /*837b0*/  LDL.LU R8, [R1+0x4b78] ;  /* 0x004b780001087983 */ /* 0x000ee20000300800 */
[----:B------:R-:W3:Y:S02]  /*837c0*/  LDL.LU R9, [R1+0x4b74] ;  /* 0x004b740001097983 */ /* 0x000ee40000300800 */
[----:B------:R0:W-:Y:S02]  /*837d0*/  STL.64 [R1+0x4b00], R24 ;  /* 0x004b001801007387 */ /* 0x0001e40000100a00 */
[----:B0-----:R-:W-:-:S02]  /*837e0*/  IMAD.MOV.U32 R24, RZ, RZ, R11 ;  /* 0x000000ffff187224 */ /* 0x001fc400078e000b */
[----:B------:R-:W-:Y:S01]  /*837f0*/  IMAD.MOV.U32 R25, RZ, RZ, R10 ;  /* 0x000000ffff197224 */ /* 0x000fe200078e000a */
        /* <DEDUP_REMOVED lines=8> */
[----:B------:R0:W-:Y:S02]  /*83880*/  STL.64 [R1+0x4b18], R24 ;  /* 0x004b181801007387 */ /* 0x0001e40000100a00 */
[----:B0-----:R-:W2:Y:S01]  /*83890*/  LDL.LU.64 R24, [R1+0x1c0] ;  /* 0x0001c00001187983 */ /* 0x001ea20000300a00 */
[----:B------:R-:W-:-:S02]  /*838a0*/  IMAD.MOV.U32 R16, RZ, RZ, R2 ;  /* 0x000000ffff107224 */ /* 0x000fc400078e0002 */
[----:B------:R-:W-:Y:S01]  /*838b0*/  IMAD.MOV.U32 R17, RZ, RZ, R29 ;  /* 0x000000ffff117224 */ /* 0x000fe200078e001d */
[----:B--2---:R-:W-:Y:S01]  /*838c0*/  STL.64 [R1+0x4b30], R24 ;  /* 0x004b301801007387 */ /* 0x004fe20000100a00 */
[----:B------:R-:W-:Y:S02]  /*838d0*/  STL.64 [R1+0x4ae0], R14 ;  /* 0x004ae00e01007387 */ /* 0x000fe40000100a00 */
[----:B------:R0:W-:Y:S02]  /*838e0*/  STL.64 [R1+0x4ad8], R12 ;  /* 0x004ad80c01007387 */ /* 0x0001e40000100a00 */
[----:B0-----:R-:W2:Y:S01]  /*838f0*/  LDL.LU R12, [R1+0x530] ;  /* 0x00053000010c7983 */ /* 0x001ea20000300800 */
[----:B------:R-:W2:Y:S02]  /*83900*/  LDL.LU R13, [R1+0x534] ;  /* 0x00053400010d7983 */ /* 0x000ea40000300800 */
[----:B------:R-:W2:Y:S02]  /*83910*/  LDL.LU R14, [R1+0x538] ;  /* 0x00053800010e7983 */ /* 0x000ea40000300800 */
[----:B------:R-:W2:Y:S01]  /*83920*/  LDL.LU R15, [R1+0x53c] ;  /* 0x00053c00010f7983 */ /* 0x000ea20000300800 */
[----:B------:R-:W2:Y:S01]  /*83930*/  LDL.LU R2, [R1+0x4b68] ;  /* 0x004b680001027983 */ /* 0x000ea20000300800 */
[----:B------:R-:W-:Y:S02]  /*83940*/  STL.64 [R1+0x4b50], R16 ;  /* 0x004b501001007387 */ /* 0x000fe40000100a00 */
[----:B------:R-:W2:Y:S02]  /*83950*/  LDL.64 R24, [R1+0x1d0] ;  /* 0x0001d00001187983 */ /* 0x000ea40000100a00 */
[----:B--2---:R0:W-:Y:S04]  /*83960*/  STL.64 [R1+0x4b48], R24 ;  /* 0x004b481801007387 */ /* 0x0041e80000100a00 */
        /* <DEDUP_REMOVED lines=8> */
[----:B--2---:R-:W-:Y:S01]  /*839f0*/  STL.64 [R1+0x4b60], R26 ;  /* 0x004b601a01007387 */ /* 0x004fe20000100a00 */
[----:B------:R0:W-:Y:S03]  /*83a00*/  STL.64 [R1+0x4b58], R24 ;  /* 0x004b581801007387 */ /* 0x0001e60000100a00 */
[----:B0-----:R-:W2:Y:S01]  /*83a10*/  LDL.LU R24, [R1+0x590] ;  /* 0x0005900001187983 */ /* 0x001ea20000300800 */
[----:B------:R-:W2:Y:S02]  /*83a20*/  LDL.LU R25, [R1+0x594] ;  /* 0x0005940001197983 */ /* 0x000ea40000300800 */
[----:B------:R-:W2:Y:S02]  /*83a30*/  LDL.LU R26, [R1+0x598] ;  /* 0x00059800011a7983 */ /* 0x000ea40000300800 */
[----:B------:R-:W2:Y:S01]  /*83a40*/  LDL.LU R27, [R1+0x59c] ;  /* 0x00059c00011b7983 */ /* 0x000ea20000300800 */
        /* <DEDUP_REMOVED lines=19> */
[----:B----4-:R-:W-:-:S02]  /*83b80*/  IMAD.MOV.U32 R16, RZ, RZ, R28 ;  /* 0x000000ffff107224 */ /* 0x010fc400078e001c */
[----:B------:R-:W-:-:S07]  /*83b90*/  IMAD.MOV.U32 R17, RZ, RZ, R0 ;  /* 0x000000ffff117224 */ /* 0x000fce00078e0000 */
[C---:B------:R-:W-:Y:S01]  /*83ba0*/  HMMA.16816.F32.BF16 R16, R20.reuse, R16, R24 ;  /* 0x000000101410723c */ /* 0x040fe20000041818 */
[----:B---3--:R-:W-:Y:S01]  /*83bb0*/  STL.64 [R1+0x4b40], R14 ;  /* 0x004b400e01007387 */ /* 0x008fe20000100a00 */
[----:B--2---:R0:W-:Y:S03]  /*83bc0*/  STL.64 [R1+0x4b38], R12 ;  /* 0x004b380c01007387 */ /* 0x0041e60000100a00 */
[----:B0-----:R-:W2:Y:S01]  /*83bd0*/  LDL.LU R12, [R1+0x570] ;  /* 0x00057000010c7983 */ /* 0x001ea20000300800 */
[----:B------:R-:W2:Y:S02]  /*83be0*/  LDL.LU R13, [R1+0x574] ;  /* 0x00057400010d7983 */ /* 0x000ea40000300800 */
[----:B------:R-:W2:Y:S02]  /*83bf0*/  LDL.LU R14, [R1+0x578] ;  /* 0x00057800010e7983 */ /* 0x000ea40000300800 */
[----:B------:R-:W2:Y:S01]  /*83c00*/  LDL.LU R15, [R1+0x57c] ;  /* 0x00057c00010f7983 */ /* 0x000ea20000300800 */
[----:B------:R-:W-:Y:S01]  /*83c10*/  STL.64 [R1+0x4a70], R10 ;  /* 0x004a700a01007387 */ /* 0x000fe20000100a00 */
[----:B------:R0:W-:Y:S02]  /*83c20*/  STL.64 [R1+0x4a68], R8 ;  /* 0x004a680801007387 */ /* 0x0001e40000100a00 */
[----:B------:R-:W-:Y:S02]  /*83c30*/  STL.64 [R1+0x5a0], R4 ;  /* 0x0005a00401007387 */ /* 0x000fe40000100a00 */
[----:B------:R-:W-:Y:S02]  /*83c40*/  STL.64 [R1+0x5a8], R6 ;  /* 0x0005a80601007387 */ /* 0x000fe40000100a00 */
[----:B------:R-:W1:Y:S04]  /*83c50*/  LDSM.16.MT88.4 R4, [R3+0x24080] ;  /* 0x024080000304783b */ /* 0x000e680000004200 */
[----:B0-----:R-:W3:Y:S04]  /*83c60*/  LDL.LU.64 R8, [R1+0x10] ;  /* 0x0000100001087983 */ /* 0x001ee80000300a00 */
[----:B-1----:R-:W-:Y:S01]  /*83c70*/  STL.64 [R1+0x49a8], R6 ;  /* 0x0049a80601007387 */ /* 0x002fe20000100a00 */
[----:B------:R0:W-:Y:S03]  /*83c80*/  STL.64 [R1+0x49a0], R4 ;  /* 0x0049a00401007387 */ /* 0x0001e60000100a00 */
[----:B0-----:R-:W4:Y:S01]  /*83c90*/  LDL.LU.64 R4, [R1+0x160] ;  /* 0x0001600001047983 */ /* 0x001f220000300a00 */
[----:B------:R-:W2:Y:S02]  /*83ca0*/  LDL.LU.64 R26, [R1+0x4b60] ;  /* 0x004b6000011a7983 */ /* 0x000ea40000300a00 */
[----:B------:R-:W2:Y:S02]  /*83cb0*/  LDL.LU.64 R24, [R1+0x4b58] ;  /* 0x004b580001187983 */ /* 0x000ea40000300a00 */
[----:B------:R0:W-:Y:S01]  /*83cc0*/  STL.64 [R1+0x590], R16 ;  /* 0x0005901001007387 */ /* 0x0001e20000100a00 */
[----:B------:R2:W-:Y:S04]  /*83cd0*/  STL.64 [R1+0x598], R18 ;  /* 0x0005981201007387 */ /* 0x0005e80000100a00 */
        /* <DEDUP_REMOVED lines=68> */
[----:B------:R-:W-:Y:S03]  /*84120*/  STL.64 [R1+0xb8], R22 ;  /* 0x0000b81601007387 */ /* 0x000fe60000100a00 */
[----:B0-----:R-:W3:Y:S01]  /*84130*/  LDL.LU.64 R20, [R1] ;  /* 0x0000000001147983 */ /* 0x001ee20000300a00 */
        /* <DEDUP_REMOVED lines=18> */
[----:B0-----:R-:W4:Y:S01]  /*84260*/  LDL.LU R4, [R1+0x380] ;  /* 0x0003800001047983 */ /* 0x001f220000300800 */
[----:B-1----:R-:W4:Y:S02]  /*84270*/  LDL.LU R5, [R1+0x384] ;  /* 0x0003840001057983 */ /* 0x002f240000300800 */
[----:B------:R-:W4:Y:S02]  /*84280*/  LDL.LU R6, [R1+0x388] ;  /* 0x0003880001067983 */ /* 0x000f240000300800 */
[----:B------:R-:W4:Y:S01]  /*84290*/  LDL.LU R7, [R1+0x38c] ;  /* 0x00038c0001077983 */ /* 0x000f220000300800 */
[C---:B---3--:R-:W-:Y:S08]  /*842a0*/  HMMA.16816.F32.BF16 R16, R24.reuse, R20, R16 ;  /* 0x000000141810723c */ /* 0x048ff00000041810 */
[----:B----4-:R-:W-:Y:S11]  /*842b0*/  HMMA.16816.F32.BF16 R4, R24, R8, R4 ;  /* 0x000000081804723c */ /* 0x010ff60000041804 */
        /* <DEDUP_REMOVED lines=11> */
[----:B------:R-:W-:-:S02]  /*84370*/  IMAD.MOV.U32 R4, RZ, RZ, R20 ;  /* 0x000000ffff047224 */ /* 0x000fc400078e0014 */
[----:B------:R-:W-:Y:S02]  /*84380*/  IMAD.MOV.U32 R5, RZ, RZ, R21 ;  /* 0x000000ffff057224 */ /* 0x000fe400078e0015 */
[----:B------:R0:W-:Y:S02]  /*84390*/  STL.64 [R1+0x378], R18 ;  /* 0x0003781201007387 */ /* 0x0001e40000100a00 */
[----:B0-----:R-:W4:Y:S01]  /*843a0*/  LDL.LU.64 R18, [R1+0x4a88] ;  /* 0x004a880001127983 */ /* 0x001f220000300a00 */
        /* <DEDUP_REMOVED lines=9> */
[----:B------:R-:W2:Y:S01]  /*84440*/  LDL.LU.64 R20, [R1+0x30] ;  /* 0x0000300001147983 */ /* 0x000ea20000300a00 */
[----:B------:R-:W-:Y:S03]  /*84450*/  HMMA.16816.F32.BF16 R12, R24, R16, R12 ;  /* 0x00000010180c723c */ /* 0x000fe6000004180c */
[----:B--2---:R0:W-:Y:S04]  /*84460*/  STL.64 [R1+0x4a60], R20 ;  /* 0x004a601401007387 */ /* 0x0041e80000100a00 */
[----:B0-----:R-:W2:Y:S01]  /*84470*/  LDL.LU R20, [R1+0x340] ;  /* 0x0003400001147983 */ /* 0x001ea20000300800 */
[----:B------:R-:W2:Y:S02]  /*84480*/  LDL.LU R21, [R1+0x344] ;  /* 0x0003440001157983 */ /* 0x000ea40000300800 */
[----:B------:R-:W2:Y:S02]  /*84490*/  LDL.LU R22, [R1+0x348] ;  /* 0x0003480001167983 */ /* 0x000ea40000300800 */
[----:B------:R-:W2:Y:S01]  /*844a0*/  LDL.LU R23, [R1+0x34c] ;  /* 0x00034c0001177983 */ /* 0x000ea20000300800 */
[----:B------:R-:W-:Y:S01]  /*844b0*/  STL.64 [R1+0x4a28], R6 ;  /* 0x004a280601007387 */ /* 0x000fe20000100a00 */
[----:B------:R0:W-:Y:S02]  /*844c0*/  STL.64 [R1+0x4a20], R4 ;  /* 0x004a200401007387 */ /* 0x0001e40000100a00 */
[----:B0-----:R-:W-:-:S02]  /*844d0*/  IMAD.MOV.U32 R4, RZ, RZ, R29 ;  /* 0x000000ffff047224 */ /* 0x001fc400078e001d */
[----:B------:R-:W-:-:S05]  /*844e0*/  IMAD.MOV.U32 R5, RZ, RZ, R28 ;  /* 0x000000ffff057224 */ /* 0x000fca00078e001c */
[----:B------:R0:W-:Y:S04]  /*844f0*/  STL.64 [R1+0x4a40], R4 ;  /* 0x004a400401007387 */ /* 0x0001e80000100a00 */
[----:B0-----:R-:W2:Y:S01]  /*84500*/  LDL.LU.64 R4, [R1+0x1e0] ;  /* 0x0001e00001047983 */ /* 0x001ea20000300a00 */
[----:B------:R0:W-:Y:S02]  /*84510*/  STL.64 [R1+0x360], R12 ;  /* 0x0003600c01007387 */ /* 0x0001e40000100a00 */
[----:B------:R-:W-:Y:S01]  /*84520*/  STL.64 [R1+0x368], R14 ;  /* 0x0003680e01007387 */ /* 0x000fe20000100a00 */
[----:B0-----:R-:W3:Y:S01]  /*84530*/  LDL.LU.64 R12, [R1+0x4a78] ;  /* 0x004a7800010c7983 */ /* 0x001ee20000300a00 */
[----:B----4-:R-:W-:Y:S02]  /*84540*/  STL.64 [R1+0x4958], R18 ;  /* 0x0049581201007387 */ /* 0x010fe40000100a00 */
[----:B------:R0:W-:Y:S02]  /*84550*/  STL.64 [R1+0x4950], R16 ;  /* 0x0049501001007387 */ /* 0x0001e40000100a00 */
        /* <DEDUP_REMOVED lines=32> */
[----:B0-----:R-:W4:Y:S01]  /*84760*/  LDL.LU.64 R20, [R1+0x4a60] ;  /* 0x004a600001147983 */ /* 0x001f220000300a00 */
[----:B---3--:R-:W-:Y:S02]  /*84770*/  STL.64 [R1+0x4938], R10 ;  /* 0x0049380a01007387 */ /* 0x008fe40000100a00 */
[----:B------:R0:W-:Y:S02]  /*84780*/  STL.64 [R1+0x4930], R8 ;  /* 0x0049300801007387 */ /* 0x0001e40000100a00 */
[----:B0-----:R-:W3:Y:S01]  /*84790*/  LDL.LU.64 R8, [R1+0x1a0] ;  /* 0x0001a00001087983 */ /* 0x001ee20000300a00 */
[----:B------:R-:W-:Y:S01]  /*847a0*/  IMAD.MOV.U32 R28, RZ, RZ, R5 ;  /* 0x000000ffff1c7224 */ /* 0x000fe200078e0005 */
[C---:B----4-:R-:W-:Y:S08]  /*847b0*/  HMMA.16816.F32.BF16 R16, R24.reuse, R20, R16 ;  /* 0x000000141810723c */ /* 0x050ff00000041810 */
[----:B--2---:R-:W-:Y:S11]  /*847c0*/  HMMA.16816.F32.BF16 R12, R24, R4, R12 ;  /* 0x00000004180c723c */ /* 0x004ff6000004180c */
[----:B------:R-:W-:Y:S04]  /*847d0*/  @!UPT UIADD3 URZ, URZ, URZ, URZ ;  /* 0x0000003f3f3ff290 */ /* 0x000fe8000fffe03f */
[----:B------:R-:W-:Y:S01]  /*847e0*/  STL.64 [R1+0x330], R16 ;  /* 0x0003301001007387 */ /* 0x000fe20000100a00 */
[----:B------:R0:W-:Y:S02]  /*847f0*/  STL.64 [R1+0x338], R18 ;  /* 0x0003381201007387 */ /* 0x0001e40000100a00 */
[----:B0-----:R-:W-:Y:S02]  /*84800*/  IMAD.MOV.U32 R19, RZ, RZ, R20 ;  /* 0x000000ffff137224 */ /* 0x001fe400078e0014 */
[----:B------:R-:W-:Y:S02]  /*84810*/  IMAD.MOV.U32 R18, RZ, RZ, R21 ;  /* 0x000000ffff127224 */ /* 0x000fe400078e0015 */
[----:B------:R0:W1:Y:S04]  /*84820*/  LDSM.16.MT88.4 R20, [R2+0x25000] ;  /* 0x025000000214783b */ /* 0x0000680000004200 */
[----:B0-----:R-:W2:Y:S04]  /*84830*/  LDL.LU R2, [R1+0x4a58] ;  /* 0x004a580001027983 */ /* 0x001ea80000300800 */
[----:B-1----:R-:W-:Y:S01]  /*84840*/  STL.64 [R1+0x4858], R22 ;  /* 0x0048581601007387 */ /* 0x002fe20000100a00 */
[----:B------:R0:W-:Y:S02]  /*84850*/  STL.64 [R1+0x4850], R20 ;  /* 0x0048501401007387 */ /* 0x0001e40000100a00 */
[----:B------:R-:W-:Y:S02]  /*84860*/  STL.64 [R1+0x320], R12 ;  /* 0x0003200c01007387 */ /* 0x000fe40000100a00 */
[----:B------:R1:W-:Y:S02]  /*84870*/  STL.64 [R1+0x328], R14 ;  /* 0x0003280e01007387 */ /* 0x0003e40000100a00 */
[----:B0-----:R-:W-:-:S02]  /*84880*/  IMAD.MOV.U32 R20, RZ, RZ, R3 ;  /* 0x000000ffff147224 */ /* 0x001fc400078e0003 */
[----:B------:R-:W-:Y:S01]  /*84890*/  IMAD.MOV.U32 R3, RZ, RZ, R4 ;  /* 0x000000ffff037224 */ /* 0x000fe200078e0004 */
[----:B-1----:R-:W4:Y:S01]  /*848a0*/  LDL.LU.64 R14, [R1+0x4a50] ;  /* 0x004a5000010e7983 */ /* 0x002f220000300a00 */
[----:B------:R-:W4:Y:S02]  /*848b0*/  LDL.LU.64 R12, [R1+0x4a48] ;  /* 0x004a4800010c7983 */ /* 0x000f240000300a00 */
[----:B------:R-:W4:Y:S02]  /*848c0*/  LDL.LU.64 R4, [R1+0x4a40] ;  /* 0x004a400001047983 */ /* 0x000f240000300a00 */
[----:B----4-:R-:W-:Y:S01]  /*848d0*/  HMMA.16816.F32.BF16 R4, R24, R4, R12 ;  /* 0x000000041804723c */ /* 0x010fe2000004180c */
[----:B------:R-:W4:Y:S01]  /*848e0*/  LDL.LU.64 R14, [R1+0x4a38] ;  /* 0x004a3800010e7983 */ /* 0x000f220000300a00 */
[----:B------:R-:W4:Y:S11]  /*848f0*/  LDL.LU.64 R12, [R1+0x4a30] ;  /* 0x004a3000010c7983 */ /* 0x000f360000300a00 */
[----:B------:R-:W-:Y:S10]  /*84900*/  @!UPT UIADD3 URZ, URZ, URZ, URZ ;  /* 0x0000003f3f3ff290 */ /* 0x000ff4000fffe03f */
[----:B------:R-:W-:Y:S01]  /*84910*/  STL.64 [R1+0x310], R4 ;  /* 0x0003100401007387 */ /* 0x000fe20000100a00 */
[----:B------:R0:W-:Y:S03]  /*84920*/  STL.64 [R1+0x318], R6 ;  /* 0x0003180601007387 */ /* 0x0001e60000100a00 */
[----:B0-----:R-:W2:Y:S01]  /*84930*/  LDL.LU.64 R6, [R1+0x4a28] ;  /* 0x004a280001067983 */ /* 0x001ea20000300a00 */
[----:B------:R-:W2:Y:S02]  /*84940*/  LDL.LU.64 R4, [R1+0x4a20] ;  /* 0x004a200001047983 */ /* 0x000ea40000300a00 */
[----:B------:R-:W-:-:S07]  /*84950*/  IMAD.MOV.U32 R21, RZ, RZ, R0 ;  /* 0x000000ffff157224 */ /* 0x000fce00078e0000 */
[C---:B--2---:R-:W-:Y:S11]  /*84960*/  HMMA.16816.F32.BF16 R4, R24.reuse, R20, R4 ;  /* 0x000000141804723c */ /* 0x044ff60000041804 */
[----:B------:R-:W-:Y:S11]  /*84970*/  @!UPT UIADD3 URZ, URZ, URZ, URZ ;  /* 0x0000003f3f3ff290 */ /* 0x000ff6000fffe03f */
[----:B------:R-:W-:Y:S01]  /*84980*/  @!UPT UIADD3 URZ, URZ, URZ, URZ ;  /* 0x0000003f3f3ff290 */ /* 0x000fe2000fffe03f */
[----:B------:R0:W-:Y:S01]  /*84990*/  STL.64 [R1+0x300], R4 ;  /* 0x0003000401007387 */ /* 0x0001e20000100a00 */
[----:B------:R-:W-:Y:S03]  /*849a0*/  STL.64 [R1+0x308], R6 ;  /* 0x0003080601007387 */ /* 0x000fe60000100a00 */
[----:B0-----:R-:W4:Y:S01]  /*849b0*/  LDL.LU.64 R4, [R1+0x4a18] ;  /* 0x004a180001047983 */ /* 0x001f220000300a00 */
[----:B------:R0:W-:Y:S03]  /*849c0*/  STL.64 [R1+0x4910], R20 ;  /* 0x0049101401007387 */ /* 0x0001e60000100a00 */
[----:B0-----:R-:W2:Y:S01]  /*849d0*/  LDL.LU R20, [R1+0x2e0] ;  /* 0x0002e00001147983 */ /* 0x001ea20000300800 */
[----:B------:R-:W2:Y:S02]  /*849e0*/  LDL.LU R21, [R1+0x2e4] ;  /* 0x0002e40001157983 */ /* 0x000ea40000300800 */
[----:B------:R-:W2:Y:S02]  /*849f0*/  LDL.LU R22, [R1+0x2e8] ;  /* 0x0002e80001167983 */ /* 0x000ea40000300800 */
[----:B------:R-:W2:Y:S01]  /*84a00*/  LDL.LU R23, [R1+0x2ec] ;  /* 0x0002ec0001177983 */ /* 0x000ea20000300800 */
[----:B----4-:R-:W-:Y:S11]  /*84a10*/  HMMA.16816.F32.BF16 R12, R24, R4, R12 ;  /* 0x00000004180c723c */ /* 0x010ff6000004180c */
        /* <DEDUP_REMOVED lines=10> */
[----:B------:R-:W-:Y:S02]  /*84ac0*/  STL [R1+0x48f8], R15 ;  /* 0x0048f80f01007387 */ /* 0x000fe40000100800 */
[----:B---3--:R-:W-:-:S02]  /*84ad0*/  IMAD.MOV.U32 R29, RZ, RZ, R8 ;  /* 0x000000ffff1d7224 */ /* 0x008fc400078e0008 */
[----:B------:R-:W-:Y:S01]  /*84ae0*/  IMAD.MOV.U32 R0, RZ, RZ, R9 ;  /* 0x000000ffff007224 */ /* 0x000fe200078e0009 */
[----:B----4-:R2:W-:Y:S02]  /*84af0*/  STL.64 [R1+0x49e8], R12 ;  /* 0x0049e80c01007387 */ /* 0x0105e40000100a00 */
[----:B--2---:R-:W-:Y:S01]  /*84b00*/  HMMA.16816.F32.BF16 R12, R24, R8, R20 ;  /* 0x00000008180c723c */ /* 0x004fe20000041814 */
[----:B------:R-:W-:Y:S02]  /*84b10*/  IMAD.MOV.U32 R16, RZ, RZ, R4 ;  /* 0x000000ffff107224 */ /* 0x000fe400078e0004 */
[----:B------:R-:W-:Y:S11]  /*84b20*/  IMAD.MOV.U32 R17, RZ, RZ, R5 ;  /* 0x000000ffff117224 */ /* 0x000ff600078e0005 */
[----:B------:R-:W-:Y:S09]  /*84b30*/  @!UPT UIADD3 URZ, URZ, URZ, URZ ;  /* 0x0000003f3f3ff290 */ /* 0x000ff2000fffe03f */
[----:B------:R-:W-:Y:S01]  /*84b40*/  STL.64 [R1+0x2e0], R12 ;  /* 0x0002e00c01007387 */ /* 0x000fe20000100a00 */
[----:B------:R-:W-:Y:S02]  /*84b50*/  STL.64 [R1+0x2e8], R14 ;  /* 0x0002e80e01007387 */ /* 0x000fe40000100a00 */
[----:B------:R-:W2:Y:S02]  /*84b60*/  LDL.LU R4, [R1+0x49fc] ;  /* 0x0049fc0001047983 */ /* 0x000ea40000300800 */
[----:B------:R-:W3:Y:S01]  /*84b70*/  LDL.LU R5, [R1+0x49f8] ;  /* 0x0049f80001057983 */ /* 0x000ee20000300800 */
[----:B------:R0:W-:Y:S01]  /*84b80*/  STL.64 [R1+0x4970], R16 ;  /* 0x0049701001007387 */ /* 0x0001e20000100a00 */
[----:B------:R-:W4:Y:S02]  /*84b90*/  LDL.LU R8, [R1+0x50] ;  /* 0x0000500001087983 */ /* 0x000f240000300800 */
[----:B------:R-:W4:Y:S02]  /*84ba0*/  LDL.LU R9, [R1+0x54] ;  /* 0x0000540001097983 */ /* 0x000f240000300800 */
[----:B------:R-:W3:Y:S02]  /*84bb0*/  LDL.LU R10, [R1+0x58] ;  /* 0x00005800010a7983 */ /* 0x000ee40000300800 */
[----:B------:R-:W-:-:S02]  /*84bc0*/  IMAD.MOV.U32 R11, RZ, RZ, R2 ;  /* 0x000000ffff0b7224 */ /* 0x000fc400078e0002 */
[----:B------:R-:W4:Y:S01]  /*84bd0*/  LDL.LU R2, [R1+0x49f4] ;  /* 0x0049f40001027983 */ /* 0x000f220000300800 */
[----:B0-----:R-:W-:Y:S02]  /*84be0*/  IMAD.MOV.U32 R16, RZ, RZ, R7 ;  /* 0x000000ffff107224 */ /* 0x001fe400078e0007 */
[----:B------:R-:W-:-:S05]  /*84bf0*/  IMAD.MOV.U32 R17, RZ, RZ, R6 ;  /* 0x000000ffff117224 */ /* 0x000fca00078e0006 */
[----:B------:R2:W-:Y:S02]  /*84c00*/  STL.64 [R1+0x4988], R16 ;  /* 0x0049881001007387 */ /* 0x0005e40000100a00 */
[----:B--2---:R-:W-:Y:S02]  /*84c10*/  IMAD.MOV.U32 R17, RZ, RZ, R4 ;  /* 0x000000ffff117224 */ /* 0x004fe400078e0004 */
[----:B---3--:R-:W-:Y:S01]  /*84c20*/  STL.64 [R1+0x4948], R10 ;  /* 0x0049480a01007387 */ /* 0x008fe20000100a00 */
[----:B----4-:R0:W-:Y:S02]  /*84c30*/  STL.64 [R1+0x4940], R8 ;  /* 0x0049400801007387 */ /* 0x0101e40000100a00 */
[----:B------:R-:W-:Y:S01]  /*84c40*/  IMAD.MOV.U32 R16, RZ, RZ, R5 ;  /* 0x000000ffff107224 */ /* 0x000fe200078e0005 */
[----:B0-----:R-:W2:Y:S01]  /*84c50*/  LDL.LU R8, [R1+0x60] ;  /* 0x0000600001087983 */ /* 0x001ea20000300800 */
[----:B------:R-:W2:Y:S02]  /*84c60*/  LDL.LU R9, [R1+0x64] ;  /* 0x0000640001097983 */ /* 0x000ea40000300800 */
[----:B------:R-:W3:Y:S02]  /*84c70*/  LDL.LU R10, [R1+0x68] ;  /* 0x00006800010a7983 */ /* 0x000ee40000300800 */
[----:B------:R-:W3:Y:S01]  /*84c80*/  LDL.LU R11, [R1+0x6c] ;  /* 0x00006c00010b7983 */ /* 0x000ee20000300800 */
[----:B------:R-:W4:Y:S01]  /*84c90*/  LDL.LU R4, [R1+0x2b0] ;  /* 0x0002b00001047983 */ /* 0x000f220000300800 */
[----:B------:R-:W4:Y:S02]  /*84ca0*/  LDL.LU R5, [R1+0x2b4] ;  /* 0x0002b40001057983 */ /* 0x000f240000300800 */
[----:B------:R-:W2:Y:S02]  /*84cb0*/  LDL.LU R6, [R1+0x2b8] ;  /* 0x0002b80001067983 */ /* 0x000ea40000300800 */
[----:B------:R-:W2:Y:S01]  /*84cc0*/  LDL.LU R7, [R1+0x2bc] ;  /* 0x0002bc0001077983 */ /* 0x000ea20000300800 */
[----:B------:R-:W3:Y:S01]  /*84cd0*/  LDL.LU R12, [R1+0x2d0] ;  /* 0x0002d000010c7983 */ /* 0x000ee20000300800 */
[----:B------:R-:W3:Y:S02]  /*84ce0*/  LDL.LU R13, [R1+0x2d4] ;  /* 0x0002d400010d7983 */ /* 0x000ee40000300800 */
[----:B------:R-:W3:Y:S02]  /*84cf0*/  LDL.LU R14, [R1+0x2d8] ;  /* 0x0002d800010e7983 */ /* 0x000ee40000300800 */
[----:B------:R-:W3:Y:S01]  /*84d00*/  LDL.LU R15, [R1+0x2dc] ;  /* 0x0002dc00010f7983 */ /* 0x000ee20000300800 */
[----:B--2---:R-:W-:Y:S01]  /*84d10*/  STL.64 [R1+0x49d0], R6 ;  /* 0x0049d00601007387 */ /* 0x004fe20000100a00 */
[----:B----4-:R0:W-:Y:S03]  /*84d20*/  STL.64 [R1+0x49c8], R4 ;  /* 0x0049c80401007387 */ /* 0x0101e60000100a00 */
[----:B0-----:R-:W2:Y:S04]  /*84d30*/  LDL.LU.64 R4, [R1+0x180] ;  /* 0x0001800001047983 */ /* 0x001ea80000300a00 */
[----:B--2---:R0:W-:Y:S04]  /*84d40*/  STL.64 [R1+0x49e0], R4 ;  /* 0x0049e00401007387 */ /* 0x0041e80000100a00 */
[----:B0-----:R-:W2:Y:S01]  /*84d50*/  LDL.LU.64 R4, [R1+0x190] ;  /* 0x0001900001047983 */ /* 0x001ea20000300a00 */
[----:B------:R-:W-:Y:S02]  /*84d60*/  STL.64 [R1+0x49c0], R18 ;  /* 0x0049c01201007387 */ /* 0x000fe40000100a00 */
[----:B------:R0:W-:Y:S02]  /*84d70*/  STL.64 [R1+0x49b8], R16 ;  /* 0x0049b81001007387 */ /* 0x0001e40000100a00 */
[----:B0-----:R-:W4:Y:S04]  /*84d80*/  LDL.LU.64 R16, [R1+0x170] ;  /* 0x0001700001107983 */ /* 0x001f280000300a00 */
[----:B----4-:R0:W-:Y:S04]  /*84d90*/  STL.64 [R1+0x49d8], R16 ;  /* 0x0049d81001007387 */ /* 0x0101e80000100a00 */
[----:B0-----:R-:W4:Y:S01]  /*84da0*/  LDL.LU R16, [R1+0x2c0] ;  /* 0x0002c00001107983 */ /* 0x001f220000300800 */
[----:B------:R-:W4:Y:S02]  /*84db0*/  LDL.LU R17, [R1+0x2c4] ;  /* 0x0002c40001117983 */ /* 0x000f240000300800 */
[----:B------:R-:W4:Y:S02]  /*84dc0*/  LDL.LU R18, [R1+0x2c8] ;  /* 0x0002c80001127983 */ /* 0x000f240000300800 */
[----:B------:R-:W4:Y:S01]  /*84dd0*/  LDL.LU R19, [R1+0x2cc] ;  /* 0x0002cc0001137983 */ /* 0x000f220000300800 */
[----:B------:R-:W4:Y:S01]  /*84de0*/  LDL.LU R20, [R1+0xa0] ;  /* 0x0000a00001147983 */ /* 0x000f220000300800 */
        /* <DEDUP_REMOVED lines=8> */
[----:B------:R-:W-:-:S02]  /*84e70*/  IMAD.MOV.U32 R11, RZ, RZ, R2 ;  /* 0x000000ffff0b7224 */ /* 0x000fc400078e0002 */
[----:B------:R-:W4:Y:S01]  /*84e80*/  LDL.LU R2, [R1+0x49f0] ;  /* 0x0049f00001027983 */ /* 0x000f220000300800 */
[----:B--2---:R-:W-:Y:S03]  /*84e90*/  HMMA.16816.F32.BF16 R12, R24, R4, R12 ;  /* 0x00000004180c723c */ /* 0x004fe6000004180c */
[----:B---3--:R-:W-:Y:S01]  /*84ea0*/  STL.64 [R1+0x4980], R10 ;  /* 0x0049800a01007387 */ /* 0x008fe20000100a00 */
        /* <DEDUP_REMOVED lines=10> */
[----:B------:R-:W-:Y:S01]  /*84f50*/  STL [R1+0x4904], R0 ;  /* 0x0049040001007387 */ /* 0x000fe20000100800 */
[----:B------:R-:W-:Y:S01]  /*84f60*/  STL [R1+0x4900], R29 ;  /* 0x0049001d01007387 */ /* 0x000fe20000100800 */
[----:B------:R0:W-:Y:S02]  /*84f70*/  STL.64 [R1+0x2d0], R12 ;  /* 0x0002d00c01007387 */ /* 0x0001e40000100a00 */
[----:B------:R1:W-:Y:S01]  /*84f80*/  STL.64 [R1+0x2d8], R14 ;  /* 0x0002d80e01007387 */ /* 0x0003e20000100a00 */
[----:B0-----:R-:W3:Y:S01]  /*84f90*/  LDL.LU.64 R12, [R1+0x49e8] ;  /* 0x0049e800010c7983 */ /* 0x001ee20000300a00 */
[----:B-1----:R-:W-:-:S02]  /*84fa0*/  IMAD.MOV.U32 R14, RZ, RZ, R4 ;  /* 0x000000ffff0e7224 */ /* 0x002fc400078e0004 */
[----:B------:R-:W-:Y:S02]  /*84fb0*/  IMAD.MOV.U32 R15, RZ, RZ, R5 ;  /* 0x000000ffff0f7224 */ /* 0x000fe400078e0005 */
[----:B------:R-:W4:Y:S03]  /*84fc0*/  LDL.LU.64 R4, [R1+0x49e0] ;  /* 0x0049e00001047983 */ /* 0x000f260000300a00 */
[----:B------:R-:W-:Y:S02]  /*84fd0*/  STL [R1+0x490c], R15 ;  /* 0x00490c0f01007387 */ /* 0x000fe40000100800 */
[----:B------:R-:W-:Y:S01]  /*84fe0*/  STL [R1+0x4908], R14 ;  /* 0x0049080e01007387 */ /* 0x000fe20000100800 */
        /* <DEDUP_REMOVED lines=9> */
[----:B-1----:R-:W2:Y:S01]  /*85080*/  LDL.LU.64 R18, [R1+0x49c0] ;  /* 0x0049c00001127983 */ /* 0x002ea20000300a00 */
[----:B----4-:R-:W-:Y:S01]  /*85090*/  HMMA.16816.F32.BF16 R4, R24, R16, R4 ;  /* 0x000000101804723c */ /* 0x010fe20000041804 */
[----:B------:R-:W-:-:S02]  /*850a0*/  IMAD.MOV.U32 R15, RZ, RZ, R16 ;  /* 0x000000ffff0f7224 */ /* 0x000fc400078e0010 */
[----:B------:R-:W-:Y:S02]  /*850b0*/  IMAD.MOV.U32 R14, RZ, RZ, R17 ;  /* 0x000000ffff0e7224 */ /* 0x000fe400078e0011 */
[----:B------:R-:W4:Y:S11]  /*850c0*/  LDL.LU.64 R16, [R1+0x49b8] ;  /* 0x0049b80001107983 */ /* 0x000f360000300a00 */
[----:B------:R-:W-:Y:S07]  /*850d0*/  @!UPT UIADD3 URZ, URZ, URZ, URZ ;  /* 0x0000003f3f3ff290 */ /* 0x000fee000fffe03f */
[----:B------:R0:W-:Y:S01]  /*850e0*/  STL.64 [R1+0x2b0], R4 ;  /* 0x0002b00401007387 */ /* 0x0001e20000100a00 */
[----:B------:R-:W-:Y:S03]  /*850f0*/  STL [R1+0x2b8], R6 ;  /* 0x0002b80601007387 */ /* 0x000fe60000100800 */
[----:B0-----:R-:W2:Y:S01]  /*85100*/  LDL.LU.64 R4, [R1+0x49b0] ;  /* 0x0049b00001047983 */ /* 0x001ea20000300a00 */
[----:B------:R-:W-:Y:S02]  /*85110*/  IMAD.MOV.U32 R11, RZ, RZ, R2 ;  /* 0x000000ffff0b7224 */ /* 0x000fe400078e0002 */
[----:B------:R-:W-:-:S05]  /*85120*/  IMAD.MOV.U32 R2, RZ, RZ, R7 ;  /* 0x000000ffff027224 */ /* 0x000fca00078e0007 */
[----:B------:R0:W-:Y:S01]  /*85130*/  STL [R1+0x4218], R2 ;  /* 0x0042180201007387 */ /* 0x0001e20000100800 */
[----:B--2---:R-:W-:Y:S01]  /*85140*/  HMMA.16816.F32.BF16 R24, R24, R4, R20 ;  /* 0x000000041818723c */ /* 0x004fe20000041814 */
[----:B0-----:R-:W-:-:S06]  /*85150*/  IMAD.MOV.U32 R2, RZ, RZ, R5 ;  /* 0x000000ffff027224 */ /* 0x001fcc00078e0005 */
[----:B------:R-:W-:Y:S11]  /*85160*/  IMAD.MOV.U32 R22, RZ, RZ, R4 ;  /* 0x000000ffff167224 */ /* 0x000ff600078e0004 */
[----:B------:R-:W-:Y:S05]  /*85170*/  @!UPT UIADD3 URZ, URZ, URZ, URZ ;  /* 0x0000003f3f3ff290 */ /* 0x000fea000fffe03f */
[----:B------:R0:W-:Y:S01]  /*85180*/  STL.64 [R1+0xa0], R24 ;  /* 0x0000a01801007387 */ /* 0x0001e20000100a00 */
[----:B------:R-:W-:Y:S02]  /*85190*/  STL.64 [R1+0xa8], R26 ;  /* 0x0000a81a01007387 */ /* 0x000fe40000100a00 */
[----:B------:R-:W4:Y:S02]  /*851a0*/  LDL.LU.64 R6, [R1+0x49a8] ;  /* 0x0049a80001067983 */ /* 0x000f240000300a00 */
[----:B------:R-:W4:Y:S01]  /*851b0*/  LDL.LU.64 R4, [R1+0x49a0] ;  /* 0x0049a00001047983 */ /* 0x000f220000300a00 */
[----:B------:R-:W2:Y:S01]  /*851c0*/  LDL R23, [R1+0xbd0] ;  /* 0x000bd00001177983 */ /* 0x000ea20000100800 */
[----:B0-----:R-:W-:Y:S02]  /*851d0*/  IMAD.MOV.U32 R24, RZ, RZ, R19 ;  /* 0x000000ffff187224 */ /* 0x001fe400078e0013 */
[----:B------:R-:W-:Y:S02]  /*851e0*/  IMAD.MOV.U32 R25, RZ, RZ, R18 ;  /* 0x000000ffff197224 */ /* 0x000fe400078e0012 */
[C---:B----4-:R-:W-:Y:S01]  /*851f0*/  HMMA.16816.F32.BF16 R16, R4.reuse, R16, R8 ;  /* 0x000000100410723c */ /* 0x050fe20000041808 */
[----:B------:R-:W4:Y:S01]  /*85200*/  LDL.LU.64 R10, [R1+0x4998] ;  /* 0x00499800010a7983 */ /* 0x000f220000300a00 */
[----:B------:R-:W4:Y:S11]  /*85210*/  LDL.LU.64 R8, [R1+0x4990] ;  /* 0x0049900001087983 */ /* 0x000f360000300a00 */
[----:B------:R-:W-:Y:S10]  /*85220*/  @!UPT UIADD3 URZ, URZ, URZ, URZ ;  /* 0x0000003f3f3ff290 */ /* 0x000ff4000fffe03f */
[----:B------:R0:W-:Y:S01]  /*85230*/  STL.64 [R1+0x90], R16 ;  /* 0x0000901001007387 */ /* 0x0001e20000100a00 */
[----:B------:R4:W-:Y:S03]  /*85240*/  STL.64 [R1+0x98], R18 ;  /* 0x0000981201007387 */ /* 0x0009e60000100a00 */
[----:B0-----:R-:W4:Y:S02]  /*85250*/  LDL.LU.64 R16, [R1+0x4988] ;  /* 0x0049880001107983 */ /* 0x001f240000300a00 */
[C---:B----4-:R-:W-:Y:S02]  /*85260*/  HMMA.16816.F32.BF16 R16, R4.reuse, R16, R8 ;  /* 0x000000100410723c */ /* 0x050fe40000041808 */
[----:B------:R-:W4:Y:S01]  /*85270*/  LDL.LU.64 R10, [R1+0x4980] ;  /* 0x00498000010a7983 */ /* 0x000f220000300a00 */
[----:B------:R-:W4:Y:S11]  /*85280*/  LDL.LU.64 R8, [R1+0x4978] ;  /* 0x0049780001087983 */ /* 0x000f360000300a00 */
[----:B------:R-:W-:Y:S09]  /*85290*/  @!UPT UIADD3 URZ, URZ, URZ, URZ ;  /* 0x0000003f3f3ff290 */ /* 0x000ff2000fffe03f */
[----:B------:R0:W-:Y:S01]  /*852a0*/  STL.64 [R1+0x80], R16 ;  /* 0x0000801001007387 */ /* 0x0001e20000100a00 */
        /* <DEDUP_REMOVED lines=9> */
[----:B------:R-:W4:Y:S02]  /*85340*/  LDL.LU.64 R16, [R1+0x4950] ;  /* 0x0049500001107983 */ /* 0x000f240000300a00 */
[C---:B----4-:R-:W-:Y:S11]  /*85350*/  HMMA.16816.F32.BF16 R8, R4.reuse, R16, R8 ;  /* 0x000000100408723c */ /* 0x050ff60000041808 */
[----:B------:R-:W-:Y:S11]  /*85360*/  @!UPT UIADD3 URZ, URZ, URZ, URZ ;  /* 0x0000003f3f3ff290 */ /* 0x000ff6000fffe03f */
[----:B------:R-:W-:Y:S01]  /*85370*/  @!UPT UIADD3 URZ, URZ, URZ, URZ ;  /* 0x0000003f3f3ff290 */ /* 0x000fe2000fffe03f */
[----:B------:R-:W-:Y:S01]  /*85380*/  STL.64 [R1+0x60], R8 ;  /* 0x0000600801007387 */ /* 0x000fe20000100a00 */
[----:B------:R0:W-:Y:S03]  /*85390*/  STL.64 [R1+0x68], R10 ;  /* 0x0000680a01007387 */ /* 0x0001e60000100a00 */
[----:B0-----:R-:W3:Y:S01]  /*853a0*/  LDL.LU.64 R10, [R1+0x4948] ;  /* 0x00494800010a7983 */ /* 0x001ee20000300a00 */
[----:B------:R-:W3:Y:S02]  /*853b0*/  LDL.LU.64 R8, [R1+0x4940] ;  /* 0x0049400001087983 */ /* 0x000ee40000300a00 */
[----:B--2---:R0:W-:Y:S02]  /*853c0*/  STL.64 [R1+0x4920], R18 ;  /* 0x0049201201007387 */ /* 0x0041e40000100a00 */
[----:B------:R-:W2:Y:S01]  /*853d0*/  LDL.LU R16, [R1+0x890] ;  /* 0x0008900001107983 */ /* 0x000ea20000300800 */
[----:B------:R-:W2:Y:S04]  /*853e0*/  LDL.LU R17, [R1+0x894] ;  /* 0x0008940001117983 */ /* 0x000ea80000300800 */
[----:B0-----:R-:W2:Y:S01]  /*853f0*/  LDL.LU R18, [R1+0x898] ;  /* 0x0008980001127983 */ /* 0x001ea20000300800 */
[----:B------:R-:W2:Y:S01]  /*85400*/  LDL.LU R19, [R1+0x89c] ;  /* 0x00089c0001137983 */ /* 0x000ea20000300800 */
[----:B---3--:R-:W-:Y:S11]  /*85410*/  HMMA.16816.F32.BF16 R8, R4, R12, R8 ;  /* 0x0000000c0408723c */ /* 0x008ff60000041808 */
[----:B------:R-:W-:Y:S11]  /*85420*/  @!UPT UIADD3 URZ, URZ, URZ, URZ ;  /* 0x0000003f3f3ff290 */ /* 0x000ff6000fffe03f */
[----:B------:R-:W-:Y:S01]  /*85430*/  @!UPT UIADD3 URZ, URZ, URZ, URZ ;  /* 0x0000003f3f3ff290 */ /* 0x000fe2000fffe03f */
[----:B------:R-:W-:Y:S01]  /*85440*/  STL.64 [R1+0x50], R8 ;  /* 0x0000500801007387 */ /* 0x000fe20000100a00 */
[----:B------:R0:W-:Y:S03]  /*85450*/  STL.64 [R1+0x58], R10 ;  /* 0x0000580a01007387 */ /* 0x0001e60000100a00 */
[----:B0-----:R-:W3:Y:S01]  /*85460*/  LDL.LU.64 R10, [R1+0x4938] ;  /* 0x00493800010a7983 */ /* 0x001ee20000300a00 */
[----:B------:R-:W4:Y:S02]  /*85470*/  LDL.LU.64 R8, [R1+0x4930] ;  /* 0x0049300001087983 */ /* 0x000f240000300a00 */
[----:B------:R0:W-:Y:S02]  /*85480*/  STL.64 [R1+0x4918], R14 ;  /* 0x0049180e01007387 */ /* 0x0001e40000100a00 */
[----:B------:R-:W4:Y:S01]  /*85490*/  LDL.LU R12, [R1+0x40] ;  /* 0x00004000010c7983 */ /* 0x000f220000300800 */
[----:B------:R-:W4:Y:S04]  /*854a0*/  LDL.LU R13, [R1+0x44] ;  /* 0x00004400010d7983 */ /* 0x000f280000300800 */
[----:B0-----:R-:W4:Y:S01]  /*854b0*/  LDL.LU R14, [R1+0x48] ;  /* 0x00004800010e7983 */ /* 0x001f220000300800 */
[----:B------:R-:W4:Y:S02]  /*854c0*/  LDL.LU R15, [R1+0x4c] ;  /* 0x00004c00010f7983 */ /* 0x000f240000300800 */
[----:B------:R-:W-:-:S02]  /*854d0*/  IMAD.MOV.U32 R20, RZ, RZ, R3 ;  /* 0x000000ffff147224 */ /* 0x000fc400078e0003 */
[----:B------:R-:W3:Y:S01]  /*854e0*/  LDL.LU R3, [R1+0x492c] ;  /* 0x00492c0001037983 */ /* 0x000ee20000300800 */
[----:B------:R-:W-:Y:S01]  /*854f0*/  IMAD.MOV.U32 R21, RZ, RZ, R28 ;  /* 0x000000ffff157224 */ /* 0x000fe200078e001c */
[C---:B--2---:R-:W-:Y:S08]  /*85500*/  HMMA.16816.F32.BF16 R24, R4.reuse, R24, R16 ;  /* 0x000000180418723c */ /* 0x044ff00000041810 */
[----:B----4-:R-:W-:Y:S11]  /*85510*/  HMMA.16816.F32.BF16 R12, R4, R8, R12 ;  /* 0x00000008040c723c */ /* 0x010ff6000004180c */
[----:B------:R-:W-:Y:S11]  /*85520*/  @!UPT UIADD3 URZ, URZ, URZ, URZ ;  /* 0x0000003f3f3ff290 */ /* 0x000ff6000fffe03f */
[----:B------:R-:W-:Y:S01]  /*85530*/  @!UPT UIADD3 URZ, URZ, URZ, URZ ;  /* 0x0000003f3f3ff290 */ /* 0x000fe2000fffe03f */
[----:B------:R0:W-:Y:S01]  /*85540*/  STL.64 [R1+0x40], R12 ;  /* 0x0000400c01007387 */ /* 0x0001e20000100a00 */
[----:B------:R1:W-:Y:S02]  /*85550*/  STL.64 [R1+0x48], R14 ;  /* 0x0000480e01007387 */ /* 0x0003e40000100a00 */
[----:B------:R-:W2:Y:S01]  /*85560*/  LDL.LU R28, [R1+0x4928] ;  /* 0x00492800011c7983 */ /* 0x000ea20000300800 */
[----:B0-----:R-:W4:Y:S01]  /*85570*/  LDL.LU R12, [R1+0x8c0] ;  /* 0x0008c000010c7983 */ /* 0x001f220000300800 */
[----:B------:R-:W4:Y:S02]  /*85580*/  LDL.LU R13, [R1+0x8c4] ;  /* 0x0008c400010d7983 */ /* 0x000f240000300800 */
[----:B-1----:R-:W4:Y:S02]  /*85590*/  LDL.LU R14, [R1+0x8c8] ;  /* 0x0008c800010e7983 */ /* 0x002f240000300800 */
[----:B------:R-:W4:Y:S01]  /*855a0*/  LDL.LU R15, [R1+0x8cc] ;  /* 0x0008cc00010f7983 */ /* 0x000f220000300800 */
[----:B---3--:R0:W-:Y:S01]  /*855b0*/  STL.64 [R1+0x4840], R10 ;  /* 0x0048400a01007387 */ /* 0x0081e20000100a00 */
[----:B------:R-:W3:Y:S02]  /*855c0*/  LDL.LU R8, [R1+0x8a0] ;  /* 0x0008a00001087983 */ /* 0x000ee40000300800 */
[----:B------:R-:W3:Y:S02]  /*855d0*/  LDL.LU R9, [R1+0x8a4] ;  /* 0x0008a40001097983 */ /* 0x000ee40000300800 */
[----:B------:R-:W3:Y:S02]  /*855e0*/  LDL.LU.64 R18, [R1+0x4920] ;  /* 0x0049200001127983 */ /* 0x000ee40000300a00 */
[----:B------:R-:W-:-:S02]  /*855f0*/  IMAD.MOV.U32 R17, RZ, RZ, R25 ;  /* 0x000000ffff117224 */ /* 0x000fc400078e0019 */
[----:B------:R-:W-:Y:S02]  /*85600*/  IMAD.MOV.U32 R16, RZ, RZ, R26 ;  /* 0x000000ffff107224 */ /* 0x000fe400078e001a */
[----:B0-----:R-:W-:Y:S02]  /*85610*/  IMAD.MOV.U32 R11, RZ, RZ, R3 ;  /* 0x000000ffff0b7224 */ /* 0x001fe400078e0003 */
[----:B------:R-:W-:Y:S01]  /*85620*/  IMAD.MOV.U32 R3, RZ, RZ, R27 ;  /* 0x000000ffff037224 */ /* 0x000fe200078e001b */
[----:B------:R0:W-:Y:S01]  /*85630*/  STL [R1+0x445c], R16 ;  /* 0x00445c1001007387 */ /* 0x0001e20000100800 */
[----:B------:R1:W-:Y:S02]  /*85640*/  STL [R1+0x4458], R17 ;  /* 0x0044581101007387 */ /* 0x0003e40000100800 */
[----:B--2---:R-:W-:Y:S02]  /*85650*/  IMAD.MOV.U32 R10, RZ, RZ, R28 ;  /* 0x000000ffff0a7224 */ /* 0x004fe400078e001c */
[----:B------:R-:W-:-:S02]  /*85660*/  IMAD.MOV.U32 R28, RZ, RZ, R24 ;  /* 0x000000ffff1c7224 */ /* 0x000fc400078e0018 */
[----:B------:R-:W2:Y:S04]  /*85670*/  LDSM.16.MT88.4 R24, [R23+0x25080] ;  /* 0x025080001718783b */ /* 0x000ea80000004200 */
[----:B---3--:R-:W-:Y:S01]  /*85680*/  STL.64 [R1+0x4808], R18 ;  /* 0x0048081201007387 */ /* 0x008fe20000100a00 */
[----:B0-----:R-:W3:Y:S02]  /*85690*/  LDL.LU R16, [R1+0x1d0] ;  /* 0x0001d00001107983 */ /* 0x001ee40000300800 */
[----:B-1----:R-:W3:Y:S02]  /*856a0*/  LDL.LU R17, [R1+0x1d4] ;  /* 0x0001d40001117983 */ /* 0x002ee40000300800 */
[----:B------:R-:W-:Y:S01]  /*856b0*/  STL [R1+0x4088], R3 ;  /* 0x0040880301007387 */ /* 0x000fe20000100800 */
[----:B------:R-:W-:Y:S04]  /*856c0*/  STL [R1+0x3ff0], R28 ;  /* 0x003ff01c01007387 */ /* 0x000fe80000100800 */
[----:B--2---:R0:W-:Y:S01]  /*856d0*/  STL.64 [R1+0x4738], R26 ;  /* 0x0047381a01007387 */ /* 0x0041e20000100a00 */
[----:B------:R1:W-:Y:S03]  /*856e0*/  STL.64 [R1+0x4730], R24 ;  /* 0x0047301801007387 */ /* 0x0003e60000100a00 */
[----:B0-----:R-:W2:Y:S04]  /*856f0*/  LDL R26, [R1+0x168] ;  /* 0x00016800011a7983 */ /* 0x001ea80000100800 */
[----:B------:R-:W2:Y:S01]  /*85700*/  LDL R27, [R1+0x16c] ;  /* 0x00016c00011b7983 */ /* 0x000ea20000100800 */
[----:B-1----:R-:W-:-:S02]  /*85710*/  IMAD.MOV.U32 R24, RZ, RZ, R22 ;  /* 0x000000ffff187224 */ /* 0x002fc400078e0016 */
[----:B----4-:R-:W-:Y:S01]  /*85720*/  HMMA.16816.F32.BF16 R20, R4, R20, R12 ;  /* 0x000000140414723c */ /* 0x010fe2000004180c */
[----:B------:R-:W-:Y:S01]  /*85730*/  IMAD.MOV.U32 R25, RZ, RZ, R2 ;  /* 0x000000ffff197224 */ /* 0x000fe200078e0002 */
[----:B--2---:R-:W-:Y:S04]  /*85740*/  STL.64 [R1+0x4868], R26 ;  /* 0x0048681a01007387 */ /* 0x004fe80000100a00 */
[----:B------:R0:W-:Y:S02]  /*85750*/  STL.64 [R1+0x4860], R24 ;  /* 0x0048601801007387 */ /* 0x0001e40000100a00 */
[----:B0-----:R-:W3:Y:S01]  /*85760*/  LDL.LU R24, [R1+0x8b0] ;  /* 0x0008b00001187983 */ /* 0x001ee20000300800 */
[----:B------:R-:W3:Y:S02]  /*85770*/  LDL.LU R25, [R1+0x8b4] ;  /* 0x0008b40001197983 */ /* 0x000ee40000300800 */
[----:B------:R-:W3:Y:S02]  /*85780*/  LDL.LU R26, [R1+0x8b8] ;  /* 0x0008b800011a7983 */ /* 0x000ee40000300800 */
[----:B------:R-:W3:Y:S01]  /*85790*/  LDL.LU R27, [R1+0x8bc] ;  /* 0x0008bc00011b7983 */ /* 0x000ee20000300800 */
[----:B------:R-:W2:Y:S09]  /*857a0*/  LDL.LU.64 R14, [R1+0x4918] ;  /* 0x00491800010e7983 */ /* 0x000eb20000300a00 */
[----:B------:R0:W-:Y:S02]  /*857b0*/  STL.64 [R1+0xbc0], R20 ;  /* 0x000bc01401007387 */ /* 0x0001e40000100a00 */
[----:B0-----:R-:W4:Y:S01]  /*857c0*/  LDL.LU.64 R20, [R1+0x4910] ;  /* 0x0049100001147983 */ /* 0x001f220000300a00 */
[----:B------:R-:W-:-:S02]  /*857d0*/  IMAD.MOV.U32 R12, RZ, RZ, R23 ;  /* 0x000000ffff0c7224 */ /* 0x000fc400078e0017 */
[----:B------:R-:W-:-:S03]  /*857e0*/  IMAD.MOV.U32 R13, RZ, RZ, R22 ;  /* 0x000000ffff0d7224 */ /* 0x000fc600078e0016 */
[----:B------:R-:W-:Y:S02]  /*857f0*/  STL [R1+0x3f84], R12 ;  /* 0x003f840c01007387 */ /* 0x000fe40000100800 */
[----:B------:R-:W-:Y:S01]  /*85800*/  STL [R1+0x3f80], R13 ;  /* 0x003f800d01007387 */ /* 0x000fe20000100800 */
[C---:B---3--:R-:W-:Y:S08]  /*85810*/  HMMA.16816.F32.BF16 R16, R4.reuse, R16, R24 ;  /* 0x000000100410723c */ /* 0x048ff00000041818 */
[----:B----4-:R-:W-:Y:S11]  /*85820*/  HMMA.16816.F32.BF16 R8, R4, R20, R8 ;  /* 0x000000140408723c */ /* 0x010ff60000041808 */
[----:B------:R-:W-:Y:S04]  /*85830*/  @!UPT UIADD3 URZ, URZ, URZ, URZ ;  /* 0x0000003f3f3ff290 */ /* 0x000fe8000fffe03f */
[----:B------:R-:W-:Y:S01]  /*85840*/  STL.64 [R1+0xbb0], R16 ;  /* 0x000bb01001007387 */ /* 0x000fe20000100a00 */
[----:B------:R0:W-:Y:S07]  /*85850*/  STL.64 [R1+0xbb8], R18 ;  /* 0x000bb81201007387 */ /* 0x0001ee0000100a00 */
[----:B------:R-:W-:Y:S01]  /*85860*/  STL.64 [R1+0xba0], R8 ;  /* 0x000ba00801007387 */ /* 0x000fe20000100a00 */
[----:B0-----:R-:W3:Y:S02]  /*85870*/  LDL R18, [R1+0x8] ;  /* 0x0000080001127983 */ /* 0x001ee40000100800 */
[----:B------:R-:W3:Y:S02]  /*85880*/  LDL R19, [R1+0xc] ;  /* 0x00000c0001137983 */ /* 0x000ee40000100800 */
[----:B---3--:R0:W-:Y:S04]  /*85890*/  STL.64 [R1+0x4820], R18 ;  /* 0x0048201201007387 */ /* 0x0081e80000100a00 */
[----:B0-----:R-:W3:Y:S04]  /*858a0*/  LDL R18, [R1+0x18] ;  /* 0x0000180001127983 */ /* 0x001ee80000100800 */
[----:B------:R-:W3:Y:S01]  /*858b0*/  LDL R19, [R1+0x1c] ;  /* 0x00001c0001137983 */ /* 0x000ee20000100800 */
[----:B------:R-:W4:Y:S02]  /*858c0*/  LDL.LU R20, [R1+0x500] ;  /* 0x0005000001147983 */ /* 0x000f240000300800 */
[----:B------:R-:W4:Y:S02]  /*858d0*/  LDL.LU R21, [R1+0x504] ;  /* 0x0005040001157983 */ /* 0x000f240000300800 */
[----:B------:R-:W3:Y:S01]  /*858e0*/  LDL.LU R22, [R1+0x508] ;  /* 0x0005080001167983 */ /* 0x000ee20000300800 */
[----:B------:R-:W3:Y:S01]  /*858f0*/  LDL.LU R23, [R1+0x50c] ;  /* 0x00050c0001177983 */ /* 0x000ee20000300800 */
[----:B--2---:R-:W-:-:S02]  /*85900*/  IMAD.MOV.U32 R24, RZ, RZ, R15 ;  /* 0x000000ffff187224 */ /* 0x004fc400078e000f */
[----:B------:R-:W-:Y:S01]  /*85910*/  IMAD.MOV.U32 R25, RZ, RZ, R14 ;  /* 0x000000ffff197224 */ /* 0x000fe200078e000e */
[----:B---3--:R-:W-:Y:S01]  /*85920*/  STL.64 [R1+0x4878], R22 ;  /* 0x0048781601007387 */ /* 0x008fe20000100a00 */
        /* <DEDUP_REMOVED lines=11> */
[----:B----4-:R-:W-:Y:S02]  /*859e0*/  STL.64 [R1+0x4888], R20 ;  /* 0x0048881401007387 */ /* 0x010fe40000100a00 */
[----:B------:R-:W2:Y:S02]  /*859f0*/  LDL.LU R0, [R1+0x4904] ;  /* 0x0049040001007983 */ /* 0x000ea40000300800 */
[----:B------:R-:W4:Y:S01]  /*85a00*/  LDL.LU R29, [R1+0x4900] ;  /* 0x00490000011d7983 */ /* 0x000f220000300800 */
[----:B------:R3:W-:Y:S02]  /*85a10*/  STL.64 [R1+0x4898], R24 ;  /* 0x0048981801007387 */ /* 0x0007e40000100a00 */
[----:B---3--:R-:W-:Y:S02]  /*85a20*/  IMAD.MOV.U32 R24, RZ, RZ, R14 ;  /* 0x000000ffff187224 */ /* 0x008fe400078e000e */
[----:B------:R-:W-:Y:S01]  /*85a30*/  IMAD.MOV.U32 R25, RZ, RZ, R15 ;  /* 0x000000ffff197224 */ /* 0x000fe200078e000f */
[----:B------:R-:W3:Y:S01]  /*85a40*/  LDL.LU R14, [R1+0x48fc] ;  /* 0x0048fc00010e7983 */ /* 0x000ee20000300800 */
[----:B------:R-:W3:Y:S03]  /*85a50*/  LDL.LU R15, [R1+0x48f8] ;  /* 0x0048f800010f7983 */ /* 0x000ee60000300800 */
[----:B------:R2:W-:Y:S01]  /*85a60*/  STL.64 [R1+0x48b0], R24 ;  /* 0x0048b01801007387 */ /* 0x0005e20000100a00 */
[----:B------:R-:W3:Y:S02]  /*85a70*/  LDL.LU R20, [R1+0x850] ;  /* 0x0008500001147983 */ /* 0x000ee40000300800 */
[----:B------:R-:W3:Y:S02]  /*85a80*/  LDL.LU R21, [R1+0x854] ;  /* 0x0008540001157983 */ /* 0x000ee40000300800 */
[----:B------:R-:W3:Y:S01]  /*85a90*/  LDL.LU R22, [R1+0x858] ;  /* 0x0008580001167983 */ /* 0x000ee20000300800 */
[----:B------:R-:W3:Y:S01]  /*85aa0*/  LDL.LU R23, [R1+0x85c] ;  /* 0x00085c0001177983 */ /* 0x000ee20000300800 */
[----:B--2---:R-:W-:-:S02]  /*85ab0*/  IMAD.MOV.U32 R25, RZ, RZ, R0 ;  /* 0x000000ffff197224 */ /* 0x004fc400078e0000 */
[----:B----4-:R-:W-:Y:S02]  /*85ac0*/  IMAD.MOV.U32 R24, RZ, RZ, R29 ;  /* 0x000000ffff187224 */ /* 0x010fe400078e001d */
[----:B------:R-:W2:Y:S01]  /*85ad0*/  LDL.LU R29, [R1+0x48f4] ;  /* 0x0048f400011d7983 */ /* 0x000ea20000300800 */
[----:B------:R-:W4:Y:S02]  /*85ae0*/  LDL.LU R0, [R1+0x48f0] ;  /* 0x0048f00001007983 */ /* 0x000f240000300800 */
[----:B------:R-:W-:Y:S01]  /*85af0*/  STL.64 [R1+0x48c8], R24 ;  /* 0x0048c81801007387 */ /* 0x000fe20000100a00 */
[----:B---3--:R-:W-:Y:S01]  /*85b00*/  STL.64 [R1+0x48a8], R22 ;  /* 0x0048a81601007387 */ /* 0x008fe20000100a00 */
[----:B------:R0:W-:Y:S03]  /*85b10*/  STL.64 [R1+0x48a0], R20 ;  /* 0x0048a01401007387 */ /* 0x0001e60000100a00 */
[----:B0-----:R-:W3:Y:S01]  /*85b20*/  LDL.LU R20, [R1+0x860] ;  /* 0x0008600001147983 */ /* 0x001ee20000300800 */
[----:B------:R-:W3:Y:S02]  /*85b30*/  LDL.LU R21, [R1+0x864] ;  /* 0x0008640001157983 */ /* 0x000ee40000300800 */
[----:B------:R-:W2:Y:S02]  /*85b40*/  LDL.LU R22, [R1+0x868] ;  /* 0x0008680001167983 */ /* 0x000ea40000300800 */
[----:B------:R-:W2:Y:S02]  /*85b50*/  LDL.LU R23, [R1+0x86c] ;  /* 0x00086c0001177983 */ /* 0x000ea40000300800 */
[----:B------:R-:W-:-:S02]  /*85b60*/  IMAD.MOV.U32 R24, RZ, RZ, R15 ;  /* 0x000000ffff187224 */ /* 0x000fc400078e000f */
[----:B------:R-:W-:Y:S01]  /*85b70*/  IMAD.MOV.U32 R25, RZ, RZ, R14 ;  /* 0x000000ffff197224 */ /* 0x000fe200078e000e */
[----:B------:R-:W4:Y:S01]  /*85b80*/  LDL.LU R15, [R1+0x48ec] ;  /* 0x0048ec00010f7983 */ /* 0x000f220000300800 */
[----:B------:R-:W4:Y:S03]  /*85b90*/  LDL.LU R14, [R1+0x48e8] ;  /* 0x0048e800010e7983 */ /* 0x000f260000300800 */
[----:B--2---:R-:W-:Y:S01]  /*85ba0*/  STL.64 [R1+0x48c0], R22 ;  /* 0x0048c01601007387 */ /* 0x004fe20000100a00 */
[----:B---3--:R0:W-:Y:S03]  /*85bb0*/  STL.64 [R1+0x48b8], R20 ;  /* 0x0048b81401007387 */ /* 0x0081e60000100a00 */
[----:B0-----:R-:W2:Y:S01]  /*85bc0*/  LDL.LU R20, [R1+0x870] ;  /* 0x0008700001147983 */ /* 0x001ea20000300800 */
[----:B------:R-:W2:Y:S02]  /*85bd0*/  LDL.LU R21, [R1+0x874] ;  /* 0x0008740001157983 */ /* 0x000ea40000300800 */
[----:B------:R-:W3:Y:S02]  /*85be0*/  LDL.LU R22, [R1+0x878] ;  /* 0x0008780001167983 */ /* 0x000ee40000300800 */
[----:B------:R-:W3:Y:S02]  /*85bf0*/  LDL.LU R23, [R1+0x87c] ;  /* 0x00087c0001177983 */ /* 0x000ee40000300800 */
[----:B----4-:R-:W-:-:S02]  /*85c00*/  IMAD.MOV.U32 R8, RZ, RZ, R15 ;  /* 0x000000ffff087224 */ /* 0x010fc400078e000f */
[----:B------:R-:W-:Y:S02]  /*85c10*/  IMAD.MOV.U32 R12, RZ, RZ, R10 ;  /* 0x000000ffff0c7224 */ /* 0x000fe400078e000a */
[----:B------:R-:W-:Y:S01]  /*85c20*/  IMAD.MOV.U32 R13, RZ, RZ, R11 ;  /* 0x000000ffff0d7224 */ /* 0x000fe200078e000b */
[----:B---3--:R-:W-:Y:S01]  /*85c30*/  STL.64 [R1+0x48d8], R22 ;  /* 0x0048d81601007387 */ /* 0x008fe20000100a00 */
[----:B--2---:R0:W-:Y:S03]  /*85c40*/  STL.64 [R1+0x48d0], R20 ;  /* 0x0048d01401007387 */ /* 0x0041e60000100a00 */
[----:B0-----:R-:W2:Y:S01]  /*85c50*/  LDL.LU R20, [R1+0x880] ;  /* 0x0008800001147983 */ /* 0x001ea20000300800 */
[----:B------:R-:W2:Y:S02]  /*85c60*/  LDL.LU R21, [R1+0x884] ;  /* 0x0008840001157983 */ /* 0x000ea40000300800 */
[----:B------:R-:W2:Y:S02]  /*85c70*/  LDL.LU R22, [R1+0x888] ;  /* 0x0008880001167983 */ /* 0x000ea40000300800 */
[----:B------:R-:W-:-:S02]  /*85c80*/  IMAD.MOV.U32 R23, RZ, RZ, R14 ;  /* 0x000000ffff177224 */ /* 0x000fc400078e000e */
[----:B------:R-:W3:Y:S01]  /*85c90*/  LDL.LU R14, [R1+0x48e4] ;  /* 0x0048e400010e7983 */ /* 0x000ee20000300800 */
[----:B------:R-:W3:Y:S02]  /*85ca0*/  LDL.LU R15, [R1+0x48e0] ;  /* 0x0048e000010f7983 */ /* 0x000ee40000300800 */
[----:B------:R-:W4:Y:S02]  /*85cb0*/  LDL.LU R9, [R1+0x4f4] ;  /* 0x0004f40001097983 */ /* 0x000f240000300800 */
[----:B------:R-:W4:Y:S01]  /*85cc0*/  LDL.LU R10, [R1+0x4f8] ;  /* 0x0004f800010a7983 */ /* 0x000f220000300800 */
[----:B------:R-:W4:Y:S01]  /*85cd0*/  LDL.LU R11, [R1+0x4fc] ;  /* 0x0004fc00010b7983 */ /* 0x000f220000300800 */
[----:B------:R0:W-:Y:S03]  /*85ce0*/  STL.64 [R1+0x4848], R18 ;  /* 0x0048481201007387 */ /* 0x0001e60000100a00 */
[----:B0-----:R-:W2:Y:S01]  /*85cf0*/  LDL.64 R18, [R1+0x28] ;  /* 0x0000280001127983 */ /* 0x001ea20000100a00 */
[----:B------:R0:W-:Y:S03]  /*85d00*/  STL [R1+0x3f8c], R12 ;  /* 0x003f8c0c01007387 */ /* 0x0001e60000100800 */
[----:B0-----:R-:W2:Y:S01]  /*85d10*/  LDL R12, [R1+0x22c0] ;  /* 0x0022c000010c7983 */ /* 0x001ea20000100800 */
[----:B------:R-:W-:Y:S03]  /*85d20*/  STL [R1+0x3f88], R13 ;  /* 0x003f880d01007387 */ /* 0x000fe60000100800 */
[----:B---3--:R-:W-:Y:S04]  /*85d30*/  STL.64 [R1+0x4800], R14 ;  /* 0x0048000e01007387 */ /* 0x008fe80000100a00 */
[----:B--2---:R0:W-:Y:S04]  /*85d40*/  STL [R1+0x47f8], R12 ;  /* 0x0047f80c01007387 */ /* 0x0041e80000100800 */
        /* <DEDUP_REMOVED lines=49> */
[----:B0-----:R-:W2:Y:S01]  /*86060*/  LDL.LU.64 R26, [R1+0x4868] ;  /* 0x00486800011a7983 */ /* 0x001ea20000300a00 */
[----:B------:R-:W3:Y:S02]  /*86070*/  LDL.LU.64 R24, [R1+0x4860] ;  /* 0x0048600001187983 */ /* 0x000ee40000300a00 */
[----:B---3--:R-:W-:Y:S01]  /*86080*/  HMMA.16816.F32.BF16 R4, R4, R24, R20 ;  /* 0x000000180404723c */ /* 0x008fe20000041814 */
[----:B------:R-:W4:Y:S01]  /*86090*/  LDL.LU.64 R22, [R1+0x4858] ;  /* 0x0048580001167983 */ /* 0x000f220000300a00 */
[----:B------:R-:W4:Y:S05]  /*860a0*/  LDL.LU.64 R20, [R1+0x4850] ;  /* 0x0048500001147983 */ /* 0x000f2a0000300a00 */
[----:B------:R-:W-:-:S02]  /*860b0*/  IMAD.MOV.U32 R25, RZ, RZ, R18 ;  /* 0x000000ffff197224 */ /* 0x000fc400078e0012 */
[----:B------:R-:W-:Y:S11]  /*860c0*/  IMAD.MOV.U32 R24, RZ, RZ, R19 ;  /* 0x000000ffff187224 */ /* 0x000ff600078e0013 */
[----:B------:R-:W-:Y:S03]  /*860d0*/  @!UPT UIADD3 URZ, URZ, URZ, URZ ;  /* 0x0000003f3f3ff290 */ /* 0x000fe6000fffe03f */
[----:B------:R0:W-:Y:S01]  /*860e0*/  STL.64 [R1+0x8b0], R4 ;  /* 0x0008b00401007387 */ /* 0x0001e20000100a00 */
[----:B------:R1:W-:Y:S03]  /*860f0*/  STL.64 [R1+0x8b8], R6 ;  /* 0x0008b80601007387 */ /* 0x0003e60000100a00 */
[----:B0-----:R-:W3:Y:S01]  /*86100*/  LDL.LU R4, [R1+0x4a0] ;  /* 0x0004a00001047983 */ /* 0x001ee20000300800 */
[----:B------:R-:W3:Y:S02]  /*86110*/  LDL.LU R5, [R1+0x4a4] ;  /* 0x0004a40001057983 */ /* 0x000ee40000300800 */
[----:B-1----:R-:W3:Y:S02]  /*86120*/  LDL.LU R6, [R1+0x4a8] ;  /* 0x0004a80001067983 */ /* 0x002ee40000300800 */
[----:B------:R-:W3:Y:S01]  /*86130*/  LDL.LU R7, [R1+0x4ac] ;  /* 0x0004ac0001077983 */ /* 0x000ee20000300800 */
[----:B--2---:R-:W-:Y:S01]  /*86140*/  STL.64 [R1+0x4748], R26 ;  /* 0x0047481a01007387 */ /* 0x004fe20000100a00 */
[C---:B----4-:R-:W-:Y:S03]  /*86150*/  HMMA.16816.F32.BF16 R8, R20.reuse, R18, R8 ;  /* 0x000000121408723c */ /* 0x050fe60000041808 */
[----:B------:R-:W2:Y:S11]  /*86160*/  LDL.LU.64 R18, [R1+0x4848] ;  /* 0x0048480001127983 */ /* 0x000eb60000300a00 */
[----:B------:R-:W-:Y:S09]  /*86170*/  @!UPT UIADD3 URZ, URZ, URZ, URZ ;  /* 0x0000003f3f3ff290 */ /* 0x000ff2000fffe03f */
[----:B------:R0:W-:Y:S01]  /*86180*/  STL.64 [R1+0x8a0], R8 ;  /* 0x0008a00801007387 */ /* 0x0001e20000100a00 */
[----:B------:R1:W-:Y:S02]  /*86190*/  STL [R1+0x8a8], R10 ;  /* 0x0008a80a01007387 */ /* 0x0003e40000100800 */
[----:B0-----:R-:W-:Y:S02]  /*861a0*/  IMAD.MOV.U32 R8, RZ, RZ, R11 ;  /* 0x000000ffff087224 */ /* 0x001fe400078e000b */
[----:B-1----:R-:W4:Y:S01]  /*861b0*/  LDL.LU.64 R10, [R1+0x4840] ;  /* 0x00484000010a7983 */ /* 0x002f220000300a00 */
[----:B------:R0:W-:Y:S03]  /*861c0*/  STL.64 [R1+0x4790], R24 ;  /* 0x0047901801007387 */ /* 0x0001e60000100a00 */
[----:B0-----:R-:W3:Y:S01]  /*861d0*/  LDL.LU R24, [R1+0x4b0] ;  /* 0x0004b00001187983 */ /* 0x001ee20000300800 */
[----:B--2---:R-:W-:Y:S01]  /*861e0*/  HMMA.16816.F32.BF16 R16, R20, R18, R12 ;  /* 0x000000121410723c */ /* 0x004fe2000004180c */
[----:B----4-:R-:W-:-:S02]  /*861f0*/  IMAD.MOV.U32 R25, RZ, RZ, R10 ;  /* 0x000000ffff197224 */ /* 0x010fc400078e000a */
[----:B------:R-:W-:Y:S01]  /*86200*/  IMAD.MOV.U32 R26, RZ, RZ, R11 ;  /* 0x000000ffff1a7224 */ /* 0x000fe200078e000b */
[----:B------:R-:W3:Y:S01]  /*86210*/  LDL.LU R10, [R1+0x483c] ;  /* 0x00483c00010a7983 */ /* 0x000ee20000300800 */
[----:B------:R-:W3:Y:S02]  /*86220*/  LDL.LU R11, [R1+0x4838] ;  /* 0x00483800010b7983 */ /* 0x000ee40000300800 */
[----:B------:R-:W-:Y:S02]  /*86230*/  STL [R1+0x3f90], R8 ;  /* 0x003f900801007387 */ /* 0x000fe40000100800 */
[----:B------:R-:W2:Y:S01]  /*86240*/  LDL.LU.64 R14, [R1+0x4830] ;  /* 0x00483000010e7983 */ /* 0x000ea20000300a00 */
[----:B------:R-:W2:Y:S11]  /*86250*/  LDL.LU.64 R12, [R1+0x4828] ;  /* 0x00482800010c7983 */ /* 0x000eb60000300a00 */
[----:B------:R-:W-:Y:S02]  /*86260*/  @!UPT UIADD3 URZ, URZ, URZ, URZ ;  /* 0x0000003f3f3ff290 */ /* 0x000fe4000fffe03f */
[----:B------:R-:W-:Y:S02]  /*86270*/  STL.64 [R1+0x880], R16 ;  /* 0x0008801001007387 */ /* 0x000fe40000100a00 */
[----:B------:R0:W-:Y:S02]  /*86280*/  STL.64 [R1+0x888], R18 ;  /* 0x0008881201007387 */ /* 0x0001e40000100a00 */
[----:B0-----:R-:W2:Y:S01]  /*86290*/  LDL.LU.64 R18, [R1+0x4820] ;  /* 0x0048200001127983 */ /* 0x001ea20000300a00 */
[----:B------:R-:W-:Y:S01]  /*862a0*/  IMAD.MOV.U32 R27, RZ, RZ, R0 ;  /* 0x000000ffff1b7224 */ /* 0x000fe200078e0000 */
[C---:B--2---:R-:W-:Y:S02]  /*862b0*/  HMMA.16816.F32.BF16 R16, R20.reuse, R18, R12 ;  /* 0x000000121410723c */ /* 0x044fe4000004180c */
[----:B------:R-:W2:Y:S01]  /*862c0*/  LDL.LU.64 R14, [R1+0x4818] ;  /* 0x00481800010e7983 */ /* 0x000ea20000300a00 */
[----:B------:R-:W2:Y:S11]  /*862d0*/  LDL.LU.64 R12, [R1+0x4810] ;  /* 0x00481000010c7983 */ /* 0x000eb60000300a00 */
[----:B------:R-:W-:Y:S09]  /*862e0*/  @!UPT UIADD3 URZ, URZ, URZ, URZ ;  /* 0x0000003f3f3ff290 */ /* 0x000ff2000fffe03f */
[----:B------:R-:W-:Y:S01]  /*862f0*/  STL.64 [R1+0x870], R16 ;  /* 0x0008701001007387 */ /* 0x000fe20000100a00 */
[----:B------:R0:W-:Y:S02]  /*86300*/  STL [R1+0x878], R18 ;  /* 0x0008781201007387 */ /* 0x0001e40000100800 */
[----:B------:R-:W-:Y:S02]  /*86310*/  IMAD.MOV.U32 R0, RZ, RZ, R19 ;  /* 0x000000ffff007224 */ /* 0x000fe400078e0013 */
[----:B0-----:R-:W2:Y:S03]  /*86320*/  LDL.LU.64 R18, [R1+0x4808] ;  /* 0x0048080001127983 */ /* 0x001ea60000300a00 */
[----:B------:R-:W-:Y:S01]  /*86330*/  STL [R1+0x3f94], R0 ;  /* 0x003f940001007387 */ /* 0x000fe20000100800 */
[C---:B--2---:R-:W-:Y:S11]  /*86340*/  HMMA.16816.F32.BF16 R12, R20.reuse, R18, R12 ;  /* 0x00000012140c723c */ /* 0x044ff6000004180c */
[----:B------:R-:W-:Y:S11]  /*86350*/  @!UPT UIADD3 URZ, URZ, URZ, URZ ;  /* 0x0000003f3f3ff290 */ /* 0x000ff6000fffe03f */
[----:B------:R-:W-:Y:S01]  /*86360*/  @!UPT UIADD3 URZ, URZ, URZ, URZ ;  /* 0x0000003f3f3ff290 */ /* 0x000fe2000fffe03f */
[----:B------:R-:W-:Y:S01]  /*86370*/  STL.64 [R1+0x860], R12 ;  /* 0x0008600c01007387 */ /* 0x000fe20000100a00 */
[----:B------:R0:W-:Y:S03]  /*86380*/  STL.64 [R1+0x868], R14 ;  /* 0x0008680e01007387 */ /* 0x0001e60000100a00 */
[----:B0-----:R-:W2:Y:S01]  /*86390*/  LDL.LU.64 R14, [R1+0x4800] ;  /* 0x00480000010e7983 */ /* 0x001ea20000300a00 */
[----:B------:R-:W4:Y:S02]  /*863a0*/  LDL.LU R12, [R1+0x47f8] ;  /* 0x0047f800010c7983 */ /* 0x000f240000300800 */
[----:B------:R2:W-:Y:S01]  /*863b0*/  STL.64 [R1+0x47c0], R18 ;  /* 0x0047c01201007387 */ /* 0x0005e20000100a00 */
[C---:B---3--:R-:W-:Y:S01]  /*863c0*/  HMMA.16816.F32.BF16 R4, R20.reuse, R10, R4 ;  /* 0x0000000a1404723c */ /* 0x048fe20000041804 */
[----:B------:R-:W-:Y:S07]  /*863d0*/  STL.64 [R1+0x47d8], R10 ;  /* 0x0047d80a01007387 */ /* 0x000fee0000100a00 */
[C---:B--2---:R-:W-:Y:S11]  /*863e0*/  HMMA.16816.F32.BF16 R16, R20.reuse, R14, R24 ;  /* 0x0000000e1410723c */ /* 0x044ff60000041818 */
[----:B------:R-:W-:Y:S11]  /*863f0*/  @!UPT UIADD3 URZ, URZ, URZ, URZ ;  /* 0x0000003f3f3ff290 */ /* 0x000ff6000fffe03f */
[----:B------:R-:W-:Y:S01]  /*86400*/  @!UPT UIADD3 URZ, URZ, URZ, URZ ;  /* 0x0000003f3f3ff290 */ /* 0x000fe2000fffe03f */
[----:B------:R0:W-:Y:S01]  /*86410*/  STL.64 [R1+0x850], R16 ;  /* 0x0008501001007387 */ /* 0x0001e20000100a00 */
[----:B------:R1:W-:Y:S03]  /*86420*/  STL.64 [R1+0x858], R18 ;  /* 0x0008581201007387 */ /* 0x0003e60000100a00 */
[----:B0-----:R-:W2:Y:S01]  /*86430*/  LDL.LU R16, [R1+0x810] ;  /* 0x0008100001107983 */ /* 0x001ea20000300800 */
[----:B------:R-:W-:Y:S02]  /*86440*/  STL.64 [R1+0x840], R4 ;  /* 0x0008400401007387 */ /* 0x000fe40000100a00 */
[----:B------:R-:W-:Y:S02]  /*86450*/  STL.64 [R1+0x848], R6 ;  /* 0x0008480601007387 */ /* 0x000fe40000100a00 */
[----:B------:R-:W2:Y:S01]  /*86460*/  LDL.LU R17, [R1+0x814] ;  /* 0x0008140001117983 */ /* 0x000ea20000300800 */
[----:B-1----:R-:W3:Y:S01]  /*86470*/  LDL.LU R18, [R1+0x818] ;  /* 0x0008180001127983 */ /* 0x002ee20000300800 */
[----:B------:R-:W3:Y:S02]  /*86480*/  LDL.LU R19, [R1+0x81c] ;  /* 0x00081c0001137983 */ /* 0x000ee40000300800 */
[----:B------:R-:W2:Y:S02]  /*86490*/  LDL.LU R8, [R1+0x820] ;  /* 0x0008200001087983 */ /* 0x000ea40000300800 */
[----:B------:R-:W2:Y:S01]  /*864a0*/  LDL.LU R9, [R1+0x824] ;  /* 0x0008240001097983 */ /* 0x000ea20000300800 */
[----:B------:R-:W2:Y:S01]  /*864b0*/  LDL.LU R10, [R1+0x828] ;  /* 0x00082800010a7983 */ /* 0x000ea20000300800 */
[----:B------:R-:W2:Y:S03]  /*864c0*/  LDL.LU R11, [R1+0x82c] ;  /* 0x00082c00010b7983 */ /* 0x000ea60000300800 */
[----:B----4-:R-:W0:Y:S04]  /*864d0*/  LDSM.16.MT88.4 R4, [R12+0x25000] ;  /* 0x025000000c04783b */ /* 0x010e280000004200 */
[----:B--2---:R1:W-:Y:S01]  /*864e0*/  STL.64 [R1+0x47e8], R10 ;  /* 0x0047e80a01007387 */ /* 0x0043e20000100a00 */
[----:B------:R-:W-:Y:S03]  /*864f0*/  STL.64 [R1+0x47e0], R8 ;  /* 0x0047e00801007387 */ /* 0x000fe60000100a00 */
[----:B-1----:R-:W2:Y:S01]  /*86500*/  LDL.64 R10, [R1+0x38] ;  /* 0x00003800010a7983 */ /* 0x002ea20000100a00 */
[----:B---3--:R1:W-:Y:S02]  /*86510*/  STL.64 [R1+0x47d0], R18 ;  /* 0x0047d01201007387 */ /* 0x0083e40000100a00 */
[----:B------:R3:W-:Y:S01]  /*86520*/  STL.64 [R1+0x47c8], R16 ;  /* 0x0047c81001007387 */ /* 0x0007e20000100a00 */
[----:B-1----:R-:W4:Y:S04]  /*86530*/  LDL.64 R18, [R1+0x1e8] ;  /* 0x0001e80001127983 */ /* 0x002f280000100a00 */
[----:B----4-:R1:W-:Y:S01]  /*86540*/  STL.64 [R1+0x47f0], R18 ;  /* 0x0047f01201007387 */ /* 0x0103e20000100a00 */
[----:B---3--:R-:W2:Y:S02]  /*86550*/  LDL.LU R16, [R1+0x830] ;  /* 0x0008300001107983 */ /* 0x008ea40000300800 */
[----:B------:R-:W2:Y:S01]  /*86560*/  LDL.LU R17, [R1+0x834] ;  /* 0x0008340001117983 */ /* 0x000ea20000300800 */
[----:B-1----:R-:W2:Y:S01]  /*86570*/  LDL.LU R18, [R1+0x838] ;  /* 0x0008380001127983 */ /* 0x002ea20000300800 */
[----:B------:R-:W2:Y:S02]  /*86580*/  LDL.LU R19, [R1+0x83c] ;  /* 0x00083c0001137983 */ /* 0x000ea40000300800 */
[----:B------:R-:W3:Y:S02]  /*86590*/  LDL.64 R26, [R1+0x1b8] ;  /* 0x0001b800011a7983 */ /* 0x000ee40000100a00 */
[----:B---3--:R1:W-:Y:S04]  /*865a0*/  STL.64 [R1+0x47a0], R26 ;  /* 0x0047a01a01007387 */ /* 0x0083e80000100a00 */
[----:B-1----:R-:W3:Y:S04]  /*865b0*/  LDL.64 R26, [R1+0x1c8] ;  /* 0x0001c800011a7983 */ /* 0x002ee80000100a00 */
[----:B---3--:R1:W-:Y:S04]  /*865c0*/  STL.64 [R1+0x47b8], R26 ;  /* 0x0047b81a01007387 */ /* 0x0083e80000100a00 */
[----:B-1----:R-:W3:Y:S01]  /*865d0*/  LDL.64 R26, [R1+0x1d8] ;  /* 0x0001d800011a7983 */ /* 0x002ee20000100a00 */
[----:B------:R1:W-:Y:S02]  /*865e0*/  STL.64 [R1+0x46e8], R14 ;  /* 0x0046e80e01007387 */ /* 0x0003e40000100a00 */
[----:B------:R4:W-:Y:S01]  /*865f0*/  STL [R1+0x46e0], R12 ;  /* 0x0046e00c01007387 */ /* 0x0009e20000100800 */
[----:B-1----:R-:W3:Y:S01]  /*86600*/  LDL.64 R14, [R1+0x1a8] ;  /* 0x0001a800010e7983 */ /* 0x002ee20000100a00 */
[----:B--2---:R-:W-:Y:S03]  /*86610*/  HMMA.16816.F32.BF16 R16, R20, R10, R16 ;  /* 0x0000000a1410723c */ /* 0x004fe60000041810 */
[----:B---3--:R1:W-:Y:S01]  /*86620*/  STL.64 [R1+0x4798], R14 ;  /* 0x0047980e01007387 */ /* 0x0083e20000100a00 */
[----:B----4-:R-:W2:Y:S02]  /*86630*/  LDL.LU R12, [R1+0x7f0] ;  /* 0x0007f000010c7983 */ /* 0x010ea40000300800 */
[----:B------:R-:W2:Y:S01]  /*86640*/  LDL.LU R13, [R1+0x7f4] ;  /* 0x0007f400010d7983 */ /* 0x000ea20000300800 */
[----:B-1----:R-:W3:Y:S01]  /*86650*/  LDL.LU R14, [R1+0x7f8] ;  /* 0x0007f800010e7983 */ /* 0x002ee20000300800 */
[----:B------:R-:W3:Y:S02]  /*86660*/  LDL.LU R15, [R1+0x7fc] ;  /* 0x0007fc00010f7983 */ /* 0x000ee40000300800 */
[----:B------:R-:W-:-:S02]  /*86670*/  IMAD.MOV.U32 R2, RZ, RZ, R10 ;  /* 0x000000ffff027224 */ /* 0x000fc400078e000a */
[----:B------:R-:W-:Y:S01]  /*86680*/  IMAD.MOV.U32 R0, RZ, RZ, R11 ;  /* 0x000000ffff007224 */ /* 0x000fe200078e000b */
[----:B---3--:R-:W-:Y:S01]  /*86690*/  STL.64 [R1+0x47b0], R14 ;  /* 0x0047b00e01007387 */ /* 0x008fe20000100a00 */
[----:B--2---:R1:W-:Y:S03]  /*866a0*/  STL.64 [R1+0x47a8], R12 ;  /* 0x0047a80c01007387 */ /* 0x0043e60000100a00 */
[----:B-1----:R-:W2:Y:S01]  /*866b0*/  LDL.LU R12, [R1+0x800] ;  /* 0x00080000010c7983 */ /* 0x002ea20000300800 */
[----:B------:R-:W2:Y:S02]  /*866c0*/  LDL.LU R13, [R1+0x804] ;  /* 0x00080400010d7983 */ /* 0x000ea40000300800 */
[----:B------:R-:W2:Y:S02]  /*866d0*/  LDL.LU R14, [R1+0x808] ;  /* 0x00080800010e7983 */ /* 0x000ea40000300800 */
[----:B------:R-:W2:Y:S01]  /*866e0*/  LDL.LU R15, [R1+0x80c] ;  /* 0x00080c00010f7983 */ /* 0x000ea20000300800 */
[----:B0-----:R-:W-:Y:S01]  /*866f0*/  STL.64 [R1+0x45d0], R6 ;  /* 0x0045d00601007387 */ /* 0x001fe20000100a00 */
[----:B------:R0:W-:Y:S03]  /*86700*/  STL.64 [R1+0x45c8], R4 ;  /* 0x0045c80401007387 */ /* 0x0001e60000100a00 */
[----:B0-----:R-:W3:Y:S01]  /*86710*/  LDL.LU R4, [R1+0x7e0] ;  /* 0x0007e00001047983 */ /* 0x001ee20000300800 */
[----:B------:R-:W3:Y:S02]  /*86720*/  LDL.LU R5, [R1+0x7e4] ;  /* 0x0007e40001057983 */ /* 0x000ee40000300800 */
[----:B------:R-:W3:Y:S02]  /*86730*/  LDL.LU R6, [R1+0x7e8] ;  /* 0x0007e80001067983 */ /* 0x000ee40000300800 */
[----:B------:R-:W3:Y:S01]  /*86740*/  LDL.LU R7, [R1+0x7ec] ;  /* 0x0007ec0001077983 */ /* 0x000ee20000300800 */
[----:B------:R-:W-:Y:S01]  /*86750*/  STL.64 [R1+0x8e0], R16 ;  /* 0x0008e01001007387 */ /* 0x000fe20000100a00 */
[----:B------:R0:W-:Y:S03]  /*86760*/  STL.64 [R1+0x8e8], R18 ;  /* 0x0008e81201007387 */ /* 0x0001e60000100a00 */
[----:B0-----:R-:W4:Y:S01]  /*86770*/  LDL.LU.64 R18, [R1+0x47f0] ;  /* 0x0047f00001127983 */ /* 0x001f220000300a00 */
[----:B------:R-:W4:Y:S02]  /*86780*/  LDL.LU.64 R10, [R1+0x47e8] ;  /* 0x0047e800010a7983 */ /* 0x000f240000300a00 */
[----:B------:R-:W4:Y:S02]  /*86790*/  LDL.LU.64 R8, [R1+0x47e0] ;  /* 0x0047e00001087983 */ /* 0x000f240000300a00 */
[----:B------:R-:W-:Y:S01]  /*867a0*/  STL [R1+0x46a4], R0 ;  /* 0x0046a40001007387 */ /* 0x000fe20000100800 */
[----:B------:R-:W-:Y:S01]  /*867b0*/  STL [R1+0x46a0], R2 ;  /* 0x0046a00201007387 */ /* 0x000fe20000100800 */
[C---:B----4-:R-:W-:Y:S01]  /*867c0*/  HMMA.16816.F32.BF16 R8, R20.reuse, R18, R8 ;  /* 0x000000121408723c */ /* 0x050fe20000041808 */
[----:B------:R-:W-:Y:S11]  /*867d0*/  IMAD.MOV.U32 R3, RZ, RZ, R19 ;  /* 0x000000ffff037224 */ /* 0x000ff600078e0013 */
[----:B------:R-:W-:Y:S11]  /*867e0*/  @!UPT UIADD3 URZ, URZ, URZ, URZ ;  /* 0x0000003f3f3ff290 */ /* 0x000ff6000fffe03f */
[----:B------:R0:W-:Y:S01]  /*867f0*/  STL.64 [R1+0x8d0], R8 ;  /* 0x0008d00801007387 */ /* 0x0001e20000100a00 */
[----:B------:R1:W-:Y:S02]  /*86800*/  STL.64 [R1+0x8d8], R10 ;  /* 0x0008d80a01007387 */ /* 0x0003e40000100a00 */
[----:B0-----:R-:W-:Y:S01]  /*86810*/  IMAD.MOV.U32 R8, RZ, RZ, R18 ;  /* 0x000000ffff087224 */ /* 0x001fe200078e0012 */
[----:B-1----:R-:W4:Y:S01]  /*86820*/  LDL.LU.64 R10, [R1+0x47d8] ;  /* 0x0047d800010a7983 */ /* 0x002f220000300a00 */
        /* <DEDUP_REMOVED lines=12> */
[----:B------:R-:W2:Y:S03]  /*868f0*/  LDL.LU.64 R26, [R1+0x47b8] ;  /* 0x0047b800011a7983 */ /* 0x000ea60000300a00 */
        /* <DEDUP_REMOVED lines=19> */
[----:B0-----:R-:W3:Y:S01]  /*86a30*/  LDL.LU.64 R14, [R1+0x4798] ;  /* 0x00479800010e7983 */ /* 0x001ee20000300a00 */
[----:B------:R-:W2:Y:S02]  /*86a40*/  LDL.LU.64 R24, [R1+0x4790] ;  /* 0x0047900001187983 */ /* 0x000ea40000300a00 */
[----:B------:R-:W-:Y:S02]  /*86a50*/  STL [R1+0x46c4], R0 ;  /* 0x0046c40001007387 */ /* 0x000fe40000100800 */
[----:B------:R-:W-:Y:S01]  /*86a60*/  STL [R1+0x46c0], R8 ;  /* 0x0046c00801007387 */ /* 0x000fe20000100800 */
[----:B------:R-:W2:Y:S01]  /*86a70*/  LDL R9, [R1+0x22bc] ;  /* 0x0022bc0001097983 */ /* 0x000ea20000100800 */
[----:B----4-:R-:W-:Y:S01]  /*86a80*/  STL.64 [R1+0x4770], R10 ;  /* 0x0047700a01007387 */ /* 0x010fe20000100a00 */
[----:B---3--:R-:W-:Y:S02]  /*86a90*/  HMMA.16816.F32.BF16 R4, R20, R14, R4 ;  /* 0x0000000e1404723c */ /* 0x008fe40000041804 */
[----:B--2---:R-:W-:Y:S01]  /*86aa0*/  STL [R1+0x4768], R9 ;  /* 0x0047680901007387 */ /* 0x004fe20000100800 */
[----:B------:R-:W-:-:S02]  /*86ab0*/  IMAD.MOV.U32 R17, RZ, RZ, R14 ;  /* 0x000000ffff117224 */ /* 0x000fc400078e000e */
[----:B------:R-:W-:Y:S11]  /*86ac0*/  IMAD.MOV.U32 R3, RZ, RZ, R15 ;  /* 0x000000ffff037224 */ /* 0x000ff600078e000f */
[----:B------:R-:W-:Y:S07]  /*86ad0*/  @!UPT UIADD3 URZ, URZ, URZ, URZ ;  /* 0x0000003f3f3ff290 */ /* 0x000fee000fffe03f */
[----:B------:R0:W-:Y:S01]  /*86ae0*/  STL.64 [R1+0xb20], R4 ;  /* 0x000b200401007387 */ /* 0x0001e20000100a00 */
[----:B------:R1:W-:Y:S02]  /*86af0*/  STL.64 [R1+0xb28], R6 ;  /* 0x000b280601007387 */ /* 0x0003e40000100a00 */
[----:B------:R-:W2:Y:S02]  /*86b00*/  LDL.LU R12, [R1+0x270] ;  /* 0x00027000010c7983 */ /* 0x000ea40000300800 */
[----:B------:R-:W2:Y:S01]  /*86b10*/  LDL.LU R13, [R1+0x274] ;  /* 0x00027400010d7983 */ /* 0x000ea20000300800 */
[----:B------:R-:W3:Y:S01]  /*86b20*/  LDL.LU R14, [R1+0x278] ;  /* 0x00027800010e7983 */ /* 0x000ee20000300800 */
[----:B------:R-:W3:Y:S03]  /*86b30*/  LDL.LU R15, [R1+0x27c] ;  /* 0x00027c00010f7983 */ /* 0x000ee60000300800 */
[----:B0-----:R-:W4:Y:S01]  /*86b40*/  LDL.LU R4, [R1+0x280] ;  /* 0x0002800001047983 */ /* 0x001f220000300800 */
[----:B------:R-:W4:Y:S02]  /*86b50*/  LDL.LU R5, [R1+0x284] ;  /* 0x0002840001057983 */ /* 0x000f240000300800 */
[----:B-1----:R-:W2:Y:S02]  /*86b60*/  LDL.LU R6, [R1+0x288] ;  /* 0x0002880001067983 */ /* 0x002ea40000300800 */
[----:B------:R-:W2:Y:S02]  /*86b70*/  LDL.LU R7, [R1+0x28c] ;  /* 0x00028c0001077983 */ /* 0x000ea40000300800 */
[----:B--2---:R0:W-:Y:S01]  /*86b80*/  STL.64 [R1+0x4708], R6 ;  /* 0x0047080601007387 */ /* 0x0041e20000100a00 */
[----:B----4-:R-:W-:Y:S03]  /*86b90*/  STL.64 [R1+0x4700], R4 ;  /* 0x0047000401007387 */ /* 0x010fe60000100a00 */
[----:B0-----:R-:W2:Y:S04]  /*86ba0*/  LDL.64 R6, [R1+0x18] ;  /* 0x0000180001067983 */ /* 0x001ea80000100a00 */
[----:B--2---:R-:W-:Y:S01]  /*86bb0*/  STL.64 [R1+0x4718], R6 ;  /* 0x0047180601007387 */ /* 0x004fe20000100a00 */
[----:B------:R-:W2:Y:S02]  /*86bc0*/  LDL.LU R8, [R1+0x7c0] ;  /* 0x0007c00001087983 */ /* 0x000ea40000300800 */
[----:B------:R-:W2:Y:S02]  /*86bd0*/  LDL.LU R9, [R1+0x7c4] ;  /* 0x0007c40001097983 */ /* 0x000ea40000300800 */
[----:B------:R-:W4:Y:S01]  /*86be0*/  LDL.LU R10, [R1+0x7c8] ;  /* 0x0007c800010a7983 */ /* 0x000f220000300800 */
[----:B------:R-:W4:Y:S04]  /*86bf0*/  LDL.LU R11, [R1+0x7cc] ;  /* 0x0007cc00010b7983 */ /* 0x000f280000300800 */
[----:B----4-:R0:W-:Y:S01]  /*86c00*/  STL.64 [R1+0x4780], R10 ;  /* 0x0047800a01007387 */ /* 0x0101e20000100a00 */
[----:B--2---:R-:W-:Y:S02]  /*86c10*/  STL.64 [R1+0x4778], R8 ;  /* 0x0047780801007387 */ /* 0x004fe40000100a00 */
[----:B------:R-:W2:Y:S01]  /*86c20*/  LDL.64 R26, [R1+0x178] ;  /* 0x00017800011a7983 */ /* 0x000ea20000100a00 */
[----:B0-----:R-:W4:Y:S04]  /*86c30*/  LDL.64 R10, [R1+0x198] ;  /* 0x00019800010a7983 */ /* 0x001f280000100a00 */
[----:B--2---:R0:W-:Y:S04]  /*86c40*/  STL.64 [R1+0x4760], R26 ;  /* 0x0047601a01007387 */ /* 0x0041e80000100a00 */
[----:B0-----:R-:W2:Y:S01]  /*86c50*/  LDL.64 R26, [R1+0x188] ;  /* 0x00018800011a7983 */ /* 0x001ea20000100a00 */
[----:B------:R-:W-:-:S02]  /*86c60*/  IMAD.MOV.U32 R6, RZ, RZ, R25 ;  /* 0x000000ffff067224 */ /* 0x000fc400078e0019 */
[----:B------:R-:W-:Y:S01]  /*86c70*/  IMAD.MOV.U32 R7, RZ, RZ, R24 ;  /* 0x000000ffff077224 */ /* 0x000fe200078e0018 */
[----:B--2---:R0:W-:Y:S01]  /*86c80*/  STL.64 [R1+0x4788], R26 ;  /* 0x0047881a01007387 */ /* 0x0041e20000100a00 */
[----:B------:R-:W4:Y:S02]  /*86c90*/  LDL.LU R24, [R1+0x7d0] ;  /* 0x0007d00001187983 */ /* 0x000f240000300800 */
[----:B------:R-:W4:Y:S01]  /*86ca0*/  LDL.LU R25, [R1+0x7d4] ;  /* 0x0007d40001197983 */ /* 0x000f220000300800 */
[----:B0-----:R-:W4:Y:S01]  /*86cb0*/  LDL.LU R26, [R1+0x7d8] ;  /* 0x0007d800011a7983 */ /* 0x001f220000300800 */
[----:B------:R-:W4:Y:S02]  /*86cc0*/  LDL.LU R27, [R1+0x7dc] ;  /* 0x0007dc00011b7983 */ /* 0x000f240000300800 */
[----:B------:R0:W-:Y:S02]  /*86cd0*/  STL.64 [R1+0x4740], R6 ;  /* 0x0047400601007387 */ /* 0x0001e40000100a00 */
[----:B------:R-:W2:Y:S01]  /*86ce0*/  LDL.LU R4, [R1+0x490] ;  /* 0x0004900001047983 */ /* 0x000ea20000300800 */
[----:B------:R-:W2:Y:S04]  /*86cf0*/  LDL.LU R5, [R1+0x494] ;  /* 0x0004940001057983 */ /* 0x000ea80000300800 */
[----:B0-----:R-:W2:Y:S01]  /*86d00*/  LDL.LU R6, [R1+0x498] ;  /* 0x0004980001067983 */ /* 0x001ea20000300800 */
[----:B------:R-:W2:Y:S03]  /*86d10*/  LDL.LU R7, [R1+0x49c] ;  /* 0x00049c0001077983 */ /* 0x000ea60000300800 */
[----:B--2---:R-:W-:Y:S01]  /*86d20*/  STL.64 [R1+0x4758], R6 ;  /* 0x0047580601007387 */ /* 0x004fe20000100a00 */
[----:B------:R0:W-:Y:S03]  /*86d30*/  STL.64 [R1+0x4750], R4 ;  /* 0x0047500401007387 */ /* 0x0001e60000100a00 */
[----:B0-----:R-:W2:Y:S01]  /*86d40*/  LDL.LU R4, [R1+0x7b0] ;  /* 0x0007b00001047983 */ /* 0x001ea20000300800 */
[----:B------:R-:W2:Y:S02]  /*86d50*/  LDL.LU R5, [R1+0x7b4] ;  /* 0x0007b40001057983 */ /* 0x000ea40000300800 */
[----:B------:R-:W2:Y:S02]  /*86d60*/  LDL.LU R6, [R1+0x7b8] ;  /* 0x0007b80001067983 */ /* 0x000ea40000300800 */
[----:B------:R-:W2:Y:S01]  /*86d70*/  LDL.LU R7, [R1+0x7bc] ;  /* 0x0007bc0001077983 */ /* 0x000ea20000300800 */
[----:B---3--:R0:W-:Y:S01]  /*86d80*/  STL.64 [R1+0x46f8], R14 ;  /* 0x0046f80e01007387 */ /* 0x0081e20000100a00 */
[----:B------:R1:W-:Y:S03]  /*86d90*/  STL.64 [R1+0x46f0], R12 ;  /* 0x0046f00c01007387 */ /* 0x0003e60000100a00 */
[----:B0-----:R-:W3:Y:S01]  /*86da0*/  LDL.64 R14, [R1+0x8] ;  /* 0x00000800010e7983 */ /* 0x001ee20000100a00 */
[----:B----4-:R-:W-:Y:S03]  /*86db0*/  HMMA.16816.F32.BF16 R24, R20, R10, R24 ;  /* 0x0000000a1418723c */ /* 0x010fe60000041818 */
[----:B---3--:R0:W-:Y:S01]  /*86dc0*/  STL.64 [R1+0x4710], R14 ;  /* 0x0047100e01007387 */ /* 0x0081e20000100a00 */
[----:B-1----:R-:W3:Y:S02]  /*86dd0*/  LDL.LU R12, [R1+0x290] ;  /* 0x00029000010c7983 */ /* 0x002ee40000300800 */
[----:B------:R-:W3:Y:S01]  /*86de0*/  LDL.LU R13, [R1+0x294] ;  /* 0x00029400010d7983 */ /* 0x000ee20000300800 */
[----:B0-----:R-:W4:Y:S01]  /*86df0*/  LDL.LU R14, [R1+0x298] ;  /* 0x00029800010e7983 */ /* 0x001f220000300800 */
[----:B------:R-:W4:Y:S02]  /*86e00*/  LDL.LU R15, [R1+0x29c] ;  /* 0x00029c00010f7983 */ /* 0x000f240000300800 */
[----:B------:R-:W-:-:S02]  /*86e10*/  IMAD.MOV.U32 R2, RZ, RZ, R10 ;  /* 0x000000ffff027224 */ /* 0x000fc400078e000a */
[----:B------:R-:W-:Y:S01]  /*86e20*/  IMAD.MOV.U32 R16, RZ, RZ, R11 ;  /* 0x000000ffff107224 */ /* 0x000fe200078e000b */
[----:B----4-:R-:W-:Y:S01]  /*86e30*/  STL.64 [R1+0x4728], R14 ;  /* 0x0047280e01007387 */ /* 0x010fe20000100a00 */
[----:B---3--:R0:W-:Y:S03]  /*86e40*/  STL.64 [R1+0x4720], R12 ;  /* 0x0047200c01007387 */ /* 0x0081e60000100a00 */
[----:B0-----:R-:W3:Y:S01]  /*86e50*/  LDL.LU R12, [R1+0x2a0] ;  /* 0x0002a000010c7983 */ /* 0x001ee20000300800 */
[----:B------:R-:W3:Y:S02]  /*86e60*/  LDL.LU R13, [R1+0x2a4] ;  /* 0x0002a400010d7983 */ /* 0x000ee40000300800 */
[----:B------:R-:W3:Y:S02]  /*86e70*/  LDL.LU R14, [R1+0x2a8] ;  /* 0x0002a800010e7983 */ /* 0x000ee40000300800 */
[----:B------:R-:W3:Y:S01]  /*86e80*/  LDL.LU R15, [R1+0x2ac] ;  /* 0x0002ac00010f7983 */ /* 0x000ee20000300800 */
[----:B------:R-:W-:Y:S01]  /*86e90*/  STL [R1+0x46cc], R3 ;  /* 0x0046cc0301007387 */ /* 0x000fe20000100800 */
[----:B------:R-:W-:Y:S02]  /*86ea0*/  STL [R1+0x46c8], R17 ;  /* 0x0046c81101007387 */ /* 0x000fe40000100800 */
[----:B------:R-:W-:Y:S02]  /*86eb0*/  STL.64 [R1+0xb10], R24 ;  /* 0x000b101801007387 */ /* 0x000fe40000100a00 */
[----:B------:R0:W-:Y:S02]  /*86ec0*/  STL.64 [R1+0xb18], R26 ;  /* 0x000b181a01007387 */ /* 0x0001e40000100a00 */
[----:B0-----:R-:W4:Y:S01]  /*86ed0*/  LDL.LU.64 R26, [R1+0x4788] ;  /* 0x00478800011a7983 */ /* 0x001f220000300a00 */
[----:B------:R-:W4:Y:S02]  /*86ee0*/  LDL.LU.64 R10, [R1+0x4780] ;  /* 0x00478000010a7983 */ /* 0x000f240000300a00 */
        /* <DEDUP_REMOVED lines=9> */
[----:B------:R-:W2:Y:S02]  /*86f80*/  LDL.LU.64 R26, [R1+0x4760] ;  /* 0x00476000011a7983 */ /* 0x000ea40000300a00 */
[----:B--2---:R-:W-:Y:S01]  /*86f90*/  HMMA.16816.F32.BF16 R4, R20, R26, R4 ;  /* 0x0000001a1404723c */ /* 0x004fe20000041804 */
[----:B----4-:R-:W-:Y:S01]  /*86fa0*/  STL.64 [R1+0x46d8], R10 ;  /* 0x0046d80a01007387 */ /* 0x010fe20000100a00 */
[----:B------:R0:W-:Y:S02]  /*86fb0*/  STL.64 [R1+0x46d0], R8 ;  /* 0x0046d00801007387 */ /* 0x0001e40000100a00 */
[----:B------:R-:W-:-:S02]  /*86fc0*/  IMAD.MOV.U32 R3, RZ, RZ, R26 ;  /* 0x000000ffff037224 */ /* 0x000fc400078e001a */
[----:B------:R-:W-:Y:S01]  /*86fd0*/  IMAD.MOV.U32 R17, RZ, RZ, R27 ;  /* 0x000000ffff117224 */ /* 0x000fe200078e001b */
[----:B0-----:R-:W2:Y:S01]  /*86fe0*/  LDL.LU R8, [R1+0x260] ;  /* 0x0002600001087983 */ /* 0x001ea20000300800 */
[----:B------:R-:W2:Y:S02]  /*86ff0*/  LDL.LU R9, [R1+0x264] ;  /* 0x0002640001097983 */ /* 0x000ea40000300800 */
[----:B------:R-:W2:Y:S11]  /*87000*/  LDL.LU R10, [R1+0x268] ;  /* 0x00026800010a7983 */ /* 0x000eb60000300800 */
[----:B------:R-:W-:Y:S02]  /*87010*/  @!UPT UIADD3 URZ, URZ, URZ, URZ ;  /* 0x0000003f3f3ff290 */ /* 0x000fe4000fffe03f */
[----:B------:R-:W-:Y:S01]  /*87020*/  STL.64 [R1+0xaf0], R4 ;  /* 0x000af00401007387 */ /* 0x000fe20000100a00 */
[----:B------:R0:W-:Y:S03]  /*87030*/  STL.64 [R1+0xaf8], R6 ;  /* 0x000af80601007387 */ /* 0x0001e60000100a00 */
[----:B0-----:R-:W4:Y:S01]  /*87040*/  LDL.LU.64 R6, [R1+0x4758] ;  /* 0x0047580001067983 */ /* 0x001f220000300a00 */
[----:B------:R-:W4:Y:S02]  /*87050*/  LDL.LU.64 R4, [R1+0x4750] ;  /* 0x0047500001047983 */ /* 0x000f240000300a00 */
[----:B------:R-:W4:Y:S02]  /*87060*/  LDL.LU.64 R26, [R1+0x4748] ;  /* 0x00474800011a7983 */ /* 0x000f240000300a00 */
[----:B----4-:R-:W-:Y:S01]  /*87070*/  HMMA.16816.F32.BF16 R20, R20, R26, R4 ;  /* 0x0000001a1414723c */ /* 0x010fe20000041804 */
[----:B------:R-:W3:Y:S01]  /*87080*/  LDL.LU.64 R6, [R1+0x4740] ;  /* 0x0047400001067983 */ /* 0x000ee20000300a00 */
[----:B------:R-:W3:Y:S02]  /*87090*/  LDL.LU.64 R26, [R1+0x4738] ;  /* 0x00473800011a7983 */ /* 0x000ee40000300a00 */
[----:B------:R-:W3:Y:S02]  /*870a0*/  LDL.LU.64 R24, [R1+0x4730] ;  /* 0x0047300001187983 */ /* 0x000ee40000300a00 */
[----:B------:R-:W-:Y:S11]  /*870b0*/  IMAD.MOV.U32 R11, RZ, RZ, R29 ;  /* 0x000000ffff0b7224 */ /* 0x000ff600078e001d */
[----:B------:R-:W-:Y:S06]  /*870c0*/  @!UPT UIADD3 URZ, URZ, URZ, URZ ;  /* 0x0000003f3f3ff290 */ /* 0x000fec000fffe03f */
[----:B------:R0:W-:Y:S01]  /*870d0*/  STL.64 [R1+0x7b0], R20 ;  /* 0x0007b01401007387 */ /* 0x0001e20000100a00 */
[----:B------:R1:W-:Y:S02]  /*870e0*/  STL [R1+0x7b8], R22 ;  /* 0x0007b81601007387 */ /* 0x0003e40000100800 */
[----:B------:R-:W-:Y:S01]  /*870f0*/  IMAD.MOV.U32 R29, RZ, RZ, R23 ;  /* 0x000000ffff1d7224 */ /* 0x000fe200078e0017 */
[----:B0-----:R-:W4:Y:S01]  /*87100*/  LDL.LU R20, [R1+0x250] ;  /* 0x0002500001147983 */ /* 0x001f220000300800 */
[----:B------:R-:W4:Y:S02]  /*87110*/  LDL.LU R21, [R1+0x254] ;  /* 0x0002540001157983 */ /* 0x000f240000300800 */
[----:B-1----:R-:W4:Y:S02]  /*87120*/  LDL.LU R22, [R1+0x258] ;  /* 0x0002580001167983 */ /* 0x002f240000300800 */
[----:B------:R-:W4:Y:S01]  /*87130*/  LDL.LU R23, [R1+0x25c] ;  /* 0x00025c0001177983 */ /* 0x000f220000300800 */
[----:B------:R-:W-:Y:S01]  /*87140*/  STL [R1+0x3e68], R29 ;  /* 0x003e681d01007387 */ /* 0x000fe20000100800 */
[C---:B---3--:R-:W-:Y:S03]  /*87150*/  HMMA.16816.F32.BF16 R4, R24.reuse, R6, R12 ;  /* 0x000000061804723c */ /* 0x048fe6000004180c */
[----:B------:R-:W3:Y:S01]  /*87160*/  LDL.LU.64 R14, [R1+0x4728] ;  /* 0x00472800010e7983 */ /* 0x000ee20000300a00 */
[----:B------:R-:W3:Y:S11]  /*87170*/  LDL.LU.64 R12, [R1+0x4720] ;  /* 0x00472000010c7983 */ /* 0x000ef60000300a00 */
[----:B------:R-:W-:Y:S08]  /*87180*/  @!UPT UIADD3 URZ, URZ, URZ, URZ ;  /* 0x0000003f3f3ff290 */ /* 0x000ff0000fffe03f */
        /* <DEDUP_REMOVED lines=12> */
[C---:B---3--:R-:W-:Y:S11]  /*87250*/  HMMA.16816.F32.BF16 R4, R24.reuse, R14, R4 ;  /* 0x0000000e1804723c */ /* 0x048ff60000041804 */
[----:B------:R-:W-:Y:S11]  /*87260*/  @!UPT UIADD3 URZ, URZ, URZ, URZ ;  /* 0x0000003f3f3ff290 */ /* 0x000ff6000fffe03f */
[----:B------:R-:W-:Y:S01]  /*87270*/  @!UPT UIADD3 URZ, URZ, URZ, URZ ;  /* 0x0000003f3f3ff290 */ /* 0x000fe2000fffe03f */
[----:B------:R0:W-:Y:S01]  /*87280*/  STL.64 [R1+0x2a0], R4 ;  /* 0x0002a00401007387 */ /* 0x0001e20000100a00 */
[----:B------:R-:W-:Y:S02]  /*87290*/  STL.64 [R1+0x2a8], R6 ;  /* 0x0002a80601007387 */ /* 0x000fe40000100a00 */
[----:B0-----:R-:W-:Y:S02]  /*872a0*/  IMAD.MOV.U32 R5, RZ, RZ, R14 ;  /* 0x000000ffff057224 */ /* 0x001fe400078e000e */
[----:B------:R-:W-:Y:S02]  /*872b0*/  IMAD.MOV.U32 R4, RZ, RZ, R15 ;  /* 0x000000ffff047224 */ /* 0x000fe400078e000f */
[----:B------:R-:W3:Y:S01]  /*872c0*/  LDL.LU.64 R14, [R1+0x46f8] ;  /* 0x0046f800010e7983 */ /* 0x000ee20000300a00 */
[----:B------:R-:W3:Y:S02]  /*872d0*/  LDL.LU.64 R12, [R1+0x46f0] ;  /* 0x0046f000010c7983 */ /* 0x000ee40000300a00 */
[C---:B---3--:R-:W-:Y:S11]  /*872e0*/  HMMA.16816.F32.BF16 R12, R24.reuse, R18, R12 ;  /* 0x00000012180c723c */ /* 0x048ff6000004180c */
[----:B------:R-:W-:Y:S11]  /*872f0*/  @!UPT UIADD3 URZ, URZ, URZ, URZ ;  /* 0x0000003f3f3ff290 */ /* 0x000ff6000fffe03f */
[----:B------:R-:W-:Y:S01]  /*87300*/  @!UPT UIADD3 URZ, URZ, URZ, URZ ;  /* 0x0000003f3f3ff290 */ /* 0x000fe2000fffe03f */
[----:B------:R-:W-:Y:S01]  /*87310*/  STL.64 [R1+0x290], R12 ;  /* 0x0002900c01007387 */ /* 0x000fe20000100a00 */
[----:B------:R0:W-:Y:S03]  /*87320*/  STL.64 [R1+0x298], R14 ;  /* 0x0002980e01007387 */ /* 0x0001e60000100a00 */
[----:B0-----:R-:W2:Y:S01]  /*87330*/  LDL.LU.64 R14, [R1+0x46e8] ;  /* 0x0046e800010e7983 */ /* 0x001ea20000300a00 */
[----:B------:R-:W3:Y:S02]  /*87340*/  LDL.LU R12, [R1+0x46e0] ;  /* 0x0046e000010c7983 */ /* 0x000ee40000300800 */
[----:B------:R-:W-:Y:S01]  /*87350*/  STL.64 [R1+0x4580], R18 ;  /* 0x0045801201007387 */ /* 0x000fe20000100a00 */
[C---:B--2---:R-:W-:Y:S11]  /*87360*/  HMMA.16816.F32.BF16 R8, R24.reuse, R14, R8 ;  /* 0x0000000e1808723c */ /* 0x044ff60000041808 */
[----:B------:R-:W-:Y:S11]  /*87370*/  @!UPT UIADD3 URZ, URZ, URZ, URZ ;  /* 0x0000003f3f3ff290 */ /* 0x000ff6000fffe03f */
[----:B------:R-:W-:Y:S01]  /*87380*/  @!UPT UIADD3 URZ, URZ, URZ, URZ ;  /* 0x0000003f3f3ff290 */ /* 0x000fe2000fffe03f */
[----:B------:R-:W-:Y:S01]  /*87390*/  STL.64 [R1+0x280], R8 ;  /* 0x0002800801007387 */ /* 0x000fe20000100a00 */
[----:B------:R0:W-:Y:S03]  /*873a0*/  STL.64 [R1+0x288], R10 ;  /* 0x0002880a01007387 */ /* 0x0001e60000100a00 */
[----:B0-----:R-:W4:Y:S01]  /*873b0*/  LDL.LU.64 R10, [R1+0x46d8] ;  /* 0x0046d800010a7983 */ /* 0x001f220000300a00 */
[----:B------:R-:W2:Y:S02]  /*873c0*/  LDL.LU.64 R8, [R1+0x46d0] ;  /* 0x0046d00001087983 */ /* 0x000ea40000300a00 */
[----:B------:R-:W-:Y:S01]  /*873d0*/  STL.64 [R1+0x4578], R14 ;  /* 0x0045780e01007387 */ /* 0x000fe20000100a00 */
[----:B----4-:R-:W-:Y:S01]  /*873e0*/  HMMA.16816.F32.BF16 R20, R24, R10, R20 ;  /* 0x0000000a1814723c */ /* 0x010fe20000041814 */
[----:B------:R-:W-:Y:S01]  /*873f0*/  STL.64 [R1+0x4570], R10 ;  /* 0x0045700a01007387 */ /* 0x000fe20000100a00 */
[----:B--2---:R-:W-:Y:S11]  /*87400*/  STL [R1+0x4568], R9 ;  /* 0x0045680901007387 */ /* 0x004ff60000100800 */
[----:B------:R-:W-:Y:S10]  /*87410*/  @!UPT UIADD3 URZ, URZ, URZ, URZ ;  /* 0x0000003f3f3ff290 */ /* 0x000ff4000fffe03f */
[----:B------:R-:W-:Y:S01]  /*87420*/  STL.64 [R1+0x270], R20 ;  /* 0x0002701401007387 */ /* 0x000fe20000100a00 */
[----:B------:R-:W-:Y:S02]  /*87430*/  STL.64 [R1+0x278], R22 ;  /* 0x0002781601007387 */ /* 0x000fe40000100a00 */
[----:B---3--:R0:W1:Y:S02]  /*87440*/  LDSM.16.MT88.4 R20, [R12+0x25080] ;  /* 0x025080000c14783b */ /* 0x0080640000004200 */
[----:B0-----:R-:W2:Y:S02]  /*87450*/  LDL.LU R12, [R1+0x450] ;  /* 0x00045000010c7983 */ /* 0x001ea40000300800 */
[----:B------:R-:W2:Y:S02]  /*87460*/  LDL.LU R13, [R1+0x454] ;  /* 0x00045400010d7983 */ /* 0x000ea40000300800 */
[----:B------:R-:W3:Y:S02]  /*87470*/  LDL.LU R14, [R1+0x458] ;  /* 0x00045800010e7983 */ /* 0x000ee40000300800 */
[----:B------:R-:W3:Y:S02]  /*87480*/  LDL.LU R15, [R1+0x45c] ;  /* 0x00045c00010f7983 */ /* 0x000ee40000300800 */
[----:B------:R-:W-:-:S02]  /*87490*/  IMAD.MOV.U32 R18, RZ, RZ, R5 ;  /* 0x000000ffff127224 */ /* 0x000fc400078e0005 */
[----:B------:R-:W-:Y:S01]  /*874a0*/  IMAD.MOV.U32 R19, RZ, RZ, R4 ;  /* 0x000000ffff137224 */ /* 0x000fe200078e0004 */
[----:B---3--:R-:W-:Y:S01]  /*874b0*/  STL.64 [R1+0x4590], R14 ;  /* 0x0045900e01007387 */ /* 0x008fe20000100a00 */
[----:B--2---:R0:W-:Y:S03]  /*874c0*/  STL.64 [R1+0x4588], R12 ;  /* 0x0045880c01007387 */ /* 0x0041e60000100a00 */
[----:B------:R2:W-:Y:S01]  /*874d0*/  STL.64 [R1+0x4598], R18 ;  /* 0x0045981201007387 */ /* 0x0005e20000100a00 */
[----:B0-----:R-:W3:Y:S01]  /*874e0*/  LDL.LU R12, [R1+0x460] ;  /* 0x00046000010c7983 */ /* 0x001ee20000300800 */
[----:B------:R-:W3:Y:S02]  /*874f0*/  LDL.LU R13, [R1+0x464] ;  /* 0x00046400010d7983 */ /* 0x000ee40000300800 */
[----:B------:R-:W4:Y:S02]  /*87500*/  LDL.LU R14, [R1+0x468] ;  /* 0x00046800010e7983 */ /* 0x000f240000300800 */
[----:B------:R-:W4:Y:S01]  /*87510*/  LDL.LU R15, [R1+0x46c] ;  /* 0x00046c00010f7983 */ /* 0x000f220000300800 */
[----:B------:R-:W3:Y:S01]  /*87520*/  LDL.LU R4, [R1+0x240] ;  /* 0x0002400001047983 */ /* 0x000ee20000300800 */
[----:B------:R-:W3:Y:S02]  /*87530*/  LDL.LU R5, [R1+0x244] ;  /* 0x0002440001057983 */ /* 0x000ee40000300800 */
[----:B------:R-:W3:Y:S02]  /*87540*/  LDL.LU R6, [R1+0x248] ;  /* 0x0002480001067983 */ /* 0x000ee40000300800 */
[----:B------:R-:W3:Y:S02]  /*87550*/  LDL.LU R7, [R1+0x24c] ;  /* 0x00024c0001077983 */ /* 0x000ee40000300800 */
[----:B--2---:R-:W-:-:S02]  /*87560*/  IMAD.MOV.U32 R18, RZ, RZ, R0 ;  /* 0x000000ffff127224 */ /* 0x004fc400078e0000 */
[----:B------:R-:W-:Y:S02]  /*87570*/  IMAD.MOV.U32 R10, RZ, RZ, R2 ;  /* 0x000000ffff0a7224 */ /* 0x000fe400078e0002 */
[----:B------:R-:W-:Y:S01]  /*87580*/  IMAD.MOV.U32 R11, RZ, RZ, R16 ;  /* 0x000000ffff0b7224 */ /* 0x000fe200078e0010 */
[----:B---3--:R0:W-:Y:S01]  /*87590*/  STL.64 [R1+0x45e0], R6 ;  /* 0x0045e00601007387 */ /* 0x0081e20000100a00 */
[----:B------:R-:W-:Y:S02]  /*875a0*/  STL.64 [R1+0x45d8], R4 ;  /* 0x0045d80401007387 */ /* 0x000fe40000100a00 */
[----:B0-----:R-:W-:Y:S02]  /*875b0*/  IMAD.MOV.U32 R6, RZ, RZ, R3 ;  /* 0x000000ffff067224 */ /* 0x001fe400078e0003 */
[----:B------:R-:W-:Y:S01]  /*875c0*/  IMAD.MOV.U32 R7, RZ, RZ, R17 ;  /* 0x000000ffff077224 */ /* 0x000fe200078e0011 */
[----:B------:R-:W2:Y:S01]  /*875d0*/  LDL.LU R3, [R1+0x46cc] ;  /* 0x0046cc0001037983 */ /* 0x000ea20000300800 */
[----:B------:R-:W3:Y:S03]  /*875e0*/  LDL.LU R17, [R1+0x46c8] ;  /* 0x0046c80001117983 */ /* 0x000ee60000300800 */
[----:B------:R0:W-:Y:S01]  /*875f0*/  STL.64 [R1+0x45f0], R6 ;  /* 0x0045f00601007387 */ /* 0x0001e20000100a00 */
[----:B----4-:R-:W-:Y:S02]  /*87600*/  STL.64 [R1+0x45a8], R14 ;  /* 0x0045a80e01007387 */ /* 0x010fe40000100a00 */
[----:B------:R-:W-:Y:S02]  /*87610*/  STL.64 [R1+0x45a0], R12 ;  /* 0x0045a00c01007387 */ /* 0x000fe40000100a00 */
[----:B------:R-:W4:Y:S02]  /*87620*/  LDL.LU R0, [R1+0x46c4] ;  /* 0x0046c40001007983 */ /* 0x000f240000300800 */
[----:B0-----:R-:W-:-:S02]  /*87630*/  IMAD.MOV.U32 R6, RZ, RZ, R8 ;  /* 0x000000ffff067224 */ /* 0x001fc400078e0008 */
[----:B------:R-:W-:Y:S01]  /*87640*/  IMAD.MOV.U32 R7, RZ, RZ, R28 ;  /* 0x000000ffff077224 */ /* 0x000fe200078e001c */
[----:B------:R-:W4:Y:S01]  /*87650*/  LDL.LU R8, [R1+0x46c0] ;  /* 0x0046c00001087983 */ /* 0x000f220000300800 */
[----:B------:R-:W4:Y:S03]  /*87660*/  LDL.LU R28, [R1+0x46bc] ;  /* 0x0046bc00011c7983 */ /* 0x000f260000300800 */
[----:B------:R0:W-:Y:S01]  /*87670*/  STL.64 [R1+0x4608], R6 ;  /* 0x0046080601007387 */ /* 0x0001e20000100a00 */
[----:B------:R-:W4:Y:S02]  /*87680*/  LDL.LU R2, [R1+0x46b8] ;  /* 0x0046b80001027983 */ /* 0x000f240000300800 */
[----:B------:R-:W4:Y:S02]  /*87690*/  LDL.LU R16, [R1+0x46b4] ;  /* 0x0046b40001107983 */ /* 0x000f240000300800 */
[----:B------:R2:W-:Y:S01]  /*876a0*/  STL.64 [R1+0x4610], R10 ;  /* 0x0046100a01007387 */ /* 0x0005e20000100a00 */
[----:B------:R-:W4:Y:S01]  /*876b0*/  LDL.LU R4, [R1+0x630] ;  /* 0x0006300001047983 */ /* 0x000f220000300800 */
[----:B------:R-:W4:Y:S03]  /*876c0*/  LDL.LU R5, [R1+0x634] ;  /* 0x0006340001057983 */ /* 0x000f260000300800 */
[----:B0-----:R-:W4:Y:S01]  /*876d0*/  LDL.LU R6, [R1+0x638] ;  /* 0x0006380001067983 */ /* 0x001f220000300800 */
[----:B------:R-:W4:Y:S02]  /*876e0*/  LDL.LU R7, [R1+0x63c] ;  /* 0x00063c0001077983 */ /* 0x000f240000300800 */
[----:B--2---:R-:W-:-:S02]  /*876f0*/  IMAD.MOV.U32 R11, RZ, RZ, R3 ;  /* 0x000000ffff0b7224 */ /* 0x004fc400078e0003 */
[----:B---3--:R-:W-:Y:S01]  /*87700*/  IMAD.MOV.U32 R10, RZ, RZ, R17 ;  /* 0x000000ffff0a7224 */ /* 0x008fe200078e0011 */
[----:B----4-:R-:W-:Y:S01]  /*87710*/  STL.64 [R1+0x4620], R6 ;  /* 0x0046200601007387 */ /* 0x010fe20000100a00 */
[----:B------:R0:W-:Y:S02]  /*87720*/  STL.64 [R1+0x4618], R4 ;  /* 0x0046180401007387 */ /* 0x0001e40000100a00 */
[----:B------:R-:W2:Y:S02]  /*87730*/  LDL.LU R17, [R1+0x46b0] ;  /* 0x0046b00001117983 */ /* 0x000ea40000300800 */
[----:B------:R-:W3:Y:S01]  /*87740*/  LDL.LU R3, [R1+0x46ac] ;  /* 0x0046ac0001037983 */ /* 0x000ee20000300800 */
[----:B------:R4:W-:Y:S04]  /*87750*/  STL.64 [R1+0x4628], R10 ;  /* 0x0046280a01007387 */ /* 0x0009e80000100a00 */
[----:B0-----:R-:W2:Y:S01]  /*87760*/  LDL.LU R4, [R1+0x640] ;  /* 0x0006400001047983 */ /* 0x001ea20000300800 */
[----:B------:R-:W2:Y:S02]  /*87770*/  LDL.LU R5, [R1+0x644] ;  /* 0x0006440001057983 */ /* 0x000ea40000300800 */
[----:B------:R-:W2:Y:S02]  /*87780*/  LDL.LU R6, [R1+0x648] ;  /* 0x0006480001067983 */ /* 0x000ea40000300800 */
[----:B------:R-:W2:Y:S02]  /*87790*/  LDL.LU R7, [R1+0x64c] ;  /* 0x00064c0001077983 */ /* 0x000ea40000300800 */
[----:B----4-:R-:W-:-:S02]  /*877a0*/  IMAD.MOV.U32 R10, RZ, RZ, R8 ;  /* 0x000000ffff0a7224 */ /* 0x010fc400078e0008 */
[----:B------:R-:W-:Y:S01]  /*877b0*/  IMAD.MOV.U32 R11, RZ, RZ, R0 ;  /* 0x000000ffff0b7224 */ /* 0x000fe200078e0000 */
[----:B--2---:R-:W-:Y:S01]  /*877c0*/  STL.64 [R1+0x4638], R6 ;  /* 0x0046380601007387 */ /* 0x004fe20000100a00 */
[----:B------:R-:W-:Y:S02]  /*877d0*/  STL.64 [R1+0x4630], R4 ;  /* 0x0046300401007387 */ /* 0x000fe40000100a00 */
[----:B------:R-:W2:Y:S02]  /*877e0*/  LDL.LU R8, [R1+0x46a8] ;  /* 0x0046a80001087983 */ /* 0x000ea40000300800 */
[----:B------:R-:W4:Y:S01]  /*877f0*/  LDL.LU R0, [R1+0x46a4] ;  /* 0x0046a40001007983 */ /* 0x000f220000300800 */
[----:B------:R0:W-:Y:S02]  /*87800*/  STL.64 [R1+0x4640], R10 ;  /* 0x0046400a01007387 */ /* 0x0001e40000100a00 */
[----:B0-----:R-:W-:Y:S02]  /*87810*/  IMAD.MOV.U32 R10, RZ, RZ, R2 ;  /* 0x000000ffff0a7224 */ /* 0x001fe400078e0002 */
[----:B------:R-:W-:Y:S01]  /*87820*/  IMAD.MOV.U32 R11, RZ, RZ, R28 ;  /* 0x000000ffff0b7224 */ /* 0x000fe200078e001c */
[----:B------:R-:W2:Y:S04]  /*87830*/  LDL.LU R2, [R1+0x46a0] ;  /* 0x0046a00001027983 */ /* 0x000ea80000300800 */
[----:B------:R0:W-:Y:S01]  /*87840*/  STL.64 [R1+0x4658], R10 ;  /* 0x0046580a01007387 */ /* 0x0001e20000100a00 */
[----:B------:R-:W2:Y:S02]  /*87850*/  LDL.LU R4, [R1+0x650] ;  /* 0x0006500001047983 */ /* 0x000ea40000300800 */
[----:B------:R-:W2:Y:S02]  /*87860*/  LDL.LU R5, [R1+0x654] ;  /* 0x0006540001057983 */ /* 0x000ea40000300800 */
[----:B------:R-:W2:Y:S01]  /*87870*/  LDL.LU R6, [R1+0x658] ;  /* 0x0006580001067983 */ /* 0x000ea20000300800 */
[----:B------:R-:W2:Y:S01]  /*87880*/  LDL.LU R7, [R1+0x65c] ;  /* 0x00065c0001077983 */ /* 0x000ea20000300800 */
[----:B0-----:R-:W-:-:S02]  /*87890*/  IMAD.MOV.U32 R10, RZ, RZ, R17 ;  /* 0x000000ffff0a7224 */ /* 0x001fc400078e0011 */
[----:B------:R-:W-:-:S05]  /*878a0*/  IMAD.MOV.U32 R11, RZ, RZ, R16 ;  /* 0x000000ffff0b7224 */ /* 0x000fca00078e0010 */
[----:B------:R-:W-:Y:S04]  /*878b0*/  STL.64 [R1+0x4670], R10 ;  /* 0x0046700a01007387 */ /* 0x000fe80000100a00 */
[----:B--2---:R-:W-:Y:S01]  /*878c0*/  STL.64 [R1+0x4650], R6 ;  /* 0x0046500601007387 */ /* 0x004fe20000100a00 */
[----:B------:R0:W-:Y:S03]  /*878d0*/  STL.64 [R1+0x4648], R4 ;  /* 0x0046480401007387 */ /* 0x0001e60000100a00 */
[----:B0-----:R-:W2:Y:S01]  /*878e0*/  LDL.LU R4, [R1+0x660] ;  /* 0x0006600001047983 */ /* 0x001ea20000300800 */
[----:B------:R-:W2:Y:S02]  /*878f0*/  LDL.LU R5, [R1+0x664] ;  /* 0x0006640001057983 */ /* 0x000ea40000300800 */
[----:B------:R-:W2:Y:S02]  /*87900*/  LDL.LU R6, [R1+0x668] ;  /* 0x0006680001067983 */ /* 0x000ea40000300800 */
[----:B------:R-:W2:Y:S02]  /*87910*/  LDL.LU R7, [R1+0x66c] ;  /* 0x00066c0001077983 */ /* 0x000ea40000300800 */
[----:B------:R-:W-:-:S02]  /*87920*/  IMAD.MOV.U32 R10, RZ, RZ, R8 ;  /* 0x000000ffff0a7224 */ /* 0x000fc400078e0008 */
[----:B---3--:R-:W-:-:S05]  /*87930*/  IMAD.MOV.U32 R11, RZ, RZ, R3 ;  /* 0x000000ffff0b7224 */ /* 0x008fca00078e0003 */
[----:B------:R-:W-:Y:S04]  /*87940*/  STL.64 [R1+0x4688], R10 ;  /* 0x0046880a01007387 */ /* 0x000fe80000100a00 */
        /* <DEDUP_REMOVED lines=19> */
[----:B------:R0:W-:Y:S04]  /*87a80*/  STL.64 [R1+0x45b0], R18 ;  /* 0x0045b01201007387 */ /* 0x0001e80000100a00 */
[----:B0-----:R-:W3:Y:S04]  /*87a90*/  LDL.64 R18, [R1+0x28] ;  /* 0x0000280001127983 */ /* 0x001ee80000100a00 */
[----:B---3--:R0:W-:Y:S01]  /*87aa0*/  STL.64 [R1+0x45e8], R18 ;  /* 0x0045e81201007387 */ /* 0x0081e20000100a00 */
[----:B------:R-:W3:Y:S02]  /*87ab0*/  LDL.LU R16, [R1+0x610] ;  /* 0x0006100001107983 */ /* 0x000ee40000300800 */
[----:B------:R-:W3:Y:S01]  /*87ac0*/  LDL.LU R17, [R1+0x614] ;  /* 0x0006140001117983 */ /* 0x000ee20000300800 */
[----:B0-----:R-:W2:Y:S01]  /*87ad0*/  LDL.LU R18, [R1+0x618] ;  /* 0x0006180001127983 */ /* 0x001ea20000300800 */
[----:B------:R-:W2:Y:S02]  /*87ae0*/  LDL.LU R19, [R1+0x61c] ;  /* 0x00061c0001137983 */ /* 0x000ea40000300800 */
[----:B------:R-:W-:-:S02]  /*87af0*/  IMAD.MOV.U32 R10, RZ, RZ, R2 ;  /* 0x000000ffff0a7224 */ /* 0x000fc400078e0002 */
[----:B----4-:R-:W-:Y:S01]  /*87b00*/  IMAD.MOV.U32 R11, RZ, RZ, R0 ;  /* 0x000000ffff0b7224 */ /* 0x010fe200078e0000 */
[----:B--2---:R-:W-:Y:S01]  /*87b10*/  STL.64 [R1+0x4600], R18 ;  /* 0x0046001201007387 */ /* 0x004fe20000100a00 */
[----:B---3--:R0:W-:Y:S03]  /*87b20*/  STL.64 [R1+0x45f8], R16 ;  /* 0x0045f81001007387 */ /* 0x0081e60000100a00 */
[----:B0-----:R-:W2:Y:S01]  /*87b30*/  LDL.LU R16, [R1+0x620] ;  /* 0x0006200001107983 */ /* 0x001ea20000300800 */
[----:B------:R-:W2:Y:S02]  /*87b40*/  LDL.LU R17, [R1+0x624] ;  /* 0x0006240001117983 */ /* 0x000ea40000300800 */
[----:B------:R-:W2:Y:S02]  /*87b50*/  LDL.LU R18, [R1+0x628] ;  /* 0x0006280001127983 */ /* 0x000ea40000300800 */
[----:B------:R-:W2:Y:S01]  /*87b60*/  LDL.LU R19, [R1+0x62c] ;  /* 0x00062c0001137983 */ /* 0x000ea20000300800 */
[----:B------:R-:W3:Y:S01]  /*87b70*/  LDL.LU R12, [R1+0x470] ;  /* 0x00047000010c7983 */ /* 0x000ee20000300800 */
        /* <DEDUP_REMOVED lines=10> */
[----:B-1----:R0:W-:Y:S01]  /*87c20*/  STL.64 [R1+0x44b8], R22 ;  /* 0x0044b81601007387 */ /* 0x0021e20000100a00 */
[----:B------:R-:W-:Y:S03]  /*87c30*/  STL.64 [R1+0x44b0], R20 ;  /* 0x0044b01401007387 */ /* 0x000fe60000100a00 */
[----:B0-----:R-:W4:Y:S01]  /*87c40*/  LDL.64 R22, [R1+0x168] ;  /* 0x0001680001167983 */ /* 0x001f220000100a00 */
[----:B------:R-:W2:Y:S02]  /*87c50*/  LDL.LU.64 R6, [R1+0x4698] ;  /* 0x0046980001067983 */ /* 0x000ea40000300a00 */
[----:B------:R-:W2:Y:S05]  /*87c60*/  LDL.LU.64 R4, [R1+0x4690] ;  /* 0x0046900001047983 */ /* 0x000eaa0000300a00 */
[----:B------:R-:W-:Y:S01]  /*87c70*/  STL.64 [R1+0x970], R8 ;  /* 0x0009700801007387 */ /* 0x000fe20000100a00 */
[----:B------:R0:W-:Y:S04]  /*87c80*/  STL.64 [R1+0x978], R10 ;  /* 0x0009780a01007387 */ /* 0x0001e80000100a00 */
        /* <DEDUP_REMOVED lines=49> */
[----:B------:R-:W-:Y:S01]  /*87fa0*/  STL.64 [R1+0x7d0], R4 ;  /* 0x0007d00401007387 */ /* 0x000fe20000100a00 */
[----:B------:R0:W-:Y:S03]  /*87fb0*/  STL.64 [R1+0x7d8], R6 ;  /* 0x0007d80601007387 */ /* 0x0001e60000100a00 */
[----:B0-----:R-:W2:Y:S02]  /*87fc0*/  LDL.LU.64 R6, [R1+0x45f0] ;  /* 0x0045f00001067983 */ /* 0x001ea40000300a00 */
[C---:B--2---:R-:W-:Y:S02]  /*87fd0*/  HMMA.16816.F32.BF16 R4, R24.reuse, R6, R16 ;  /* 0x000000061804723c */ /* 0x044fe40000041810 */
        /* <DEDUP_REMOVED lines=14> */
[----:B-1----:R-:W2:Y:S02]  /*880c0*/  LDL.LU R26, [R1+0x438] ;  /* 0x00043800011a7983 */ /* 0x002ea40000300800 */
[----:B------:R-:W2:Y:S01]  /*880d0*/  LDL.LU R27, [R1+0x43c] ;  /* 0x00043c00011b7983 */ /* 0x000ea20000300800 */
[----:B------:R0:W-:Y:S04]  /*880e0*/  STL.64 [R1+0x44d0], R22 ;  /* 0x0044d01601007387 */ /* 0x0001e80000100a00 */
[----:B0-----:R-:W4:Y:S04]  /*880f0*/  LDL.64 R22, [R1+0x1c8] ;  /* 0x0001c80001167983 */ /* 0x001f280000100a00 */
[----:B----4-:R0:W-:Y:S04]  /*88100*/  STL.64 [R1+0x4540], R22 ;  /* 0x0045401601007387 */ /* 0x0101e80000100a00 */
[----:B0-----:R-:W4:Y:S01]  /*88110*/  LDL.64 R22, [R1+0x1e8] ;  /* 0x0001e80001167983 */ /* 0x001f220000100a00 */
[----:B---3--:R-:W-:Y:S01]  /*88120*/  HMMA.16816.F32.BF16 R12, R4, R18, R12 ;  /* 0x00000012040c723c */ /* 0x008fe2000004180c */
[----:B------:R-:W-:-:S02]  /*88130*/  IMAD.MOV.U32 R2, RZ, RZ, R18 ;  /* 0x000000ffff027224 */ /* 0x000fc400078e0012 */
[----:B------:R-:W-:Y:S01]  /*88140*/  IMAD.MOV.U32 R0, RZ, RZ, R19 ;  /* 0x000000ffff007224 */ /* 0x000fe200078e0013 */
[----:B----4-:R0:W-:Y:S04]  /*88150*/  STL.64 [R1+0x4550], R22 ;  /* 0x0045501601007387 */ /* 0x0101e80000100a00 */
[----:B0-----:R-:W3:Y:S11]  /*88160*/  LDL.64 R22, [R1+0x38] ;  /* 0x0000380001167983 */ /* 0x001ef60000100a00 */
[----:B------:R-:W-:Y:S04]  /*88170*/  @!UPT UIADD3 URZ, URZ, URZ, URZ ;  /* 0x0000003f3f3ff290 */ /* 0x000fe8000fffe03f */
[----:B------:R-:W-:Y:S02]  /*88180*/  STL.64 [R1+0x620], R12 ;  /* 0x0006200c01007387 */ /* 0x000fe40000100a00 */
[----:B------:R0:W-:Y:S02]  /*88190*/  STL.64 [R1+0x628], R14 ;  /* 0x0006280e01007387 */ /* 0x0001e40000100a00 */
        /* <DEDUP_REMOVED lines=17> */
[C---:B----4-:R-:W-:Y:S11]  /*882b0*/  HMMA.16816.F32.BF16 R12, R4.reuse, R18, R12 ;  /* 0x00000012040c723c */ /* 0x050ff6000004180c */
[----:B------:R-:W-:Y:S11]  /*882c0*/  @!UPT UIADD3 URZ, URZ, URZ, URZ ;  /* 0x0000003f3f3ff290 */ /* 0x000ff6000fffe03f */
[----:B------:R-:W-:Y:S01]  /*882d0*/  @!UPT UIADD3 URZ, URZ, URZ, URZ ;  /* 0x0000003f3f3ff290 */ /* 0x000fe2000fffe03f */
[----:B------:R-:W-:Y:S01]  /*882e0*/  STL.64 [R1+0x4f0], R12 ;  /* 0x0004f00c01007387 */ /* 0x000fe20000100a00 */
[----:B------:R0:W-:Y:S03]  /*882f0*/  STL.64 [R1+0x4f8], R14 ;  /* 0x0004f80e01007387 */ /* 0x0001e60000100a00 */
[----:B0-----:R-:W4:Y:S01]  /*88300*/  LDL.LU.64 R14, [R1+0x4578] ;  /* 0x00457800010e7983 */ /* 0x001f220000300a00 */
[----:B------:R0:W-:Y:S02]  /*88310*/  STL.64 [R1+0x4548], R18 ;  /* 0x0045481201007387 */ /* 0x0001e40000100a00 */
[----:B------:R-:W2:Y:S02]  /*88320*/  LDL.LU R16, [R1+0x790] ;  /* 0x0007900001107983 */ /* 0x000ea40000300800 */
[----:B------:R-:W2:Y:S01]  /*88330*/  LDL.LU R17, [R1+0x794] ;  /* 0x0007940001117983 */ /* 0x000ea20000300800 */
[----:B0-----:R-:W2:Y:S01]  /*88340*/  LDL.LU R18, [R1+0x798] ;  /* 0x0007980001127983 */ /* 0x001ea20000300800 */
[----:B------:R-:W2:Y:S01]  /*88350*/  LDL.LU R19, [R1+0x79c] ;  /* 0x00079c0001137983 */ /* 0x000ea20000300800 */
[----:B----4-:R-:W-:Y:S02]  /*88360*/  HMMA.16816.F32.BF16 R8, R4, R14, R8 ;  /* 0x0000000e0408723c */ /* 0x010fe40000041808 */
[----:B--2---:R-:W-:Y:S01]  /*88370*/  STL.64 [R1+0x4560], R18 ;  /* 0x0045601201007387 */ /* 0x004fe20000100a00 */
[----:B------:R0:W-:Y:S03]  /*88380*/  STL.64 [R1+0x4558], R16 ;  /* 0x0045581001007387 */ /* 0x0001e60000100a00 */
[----:B0-----:R-:W2:Y:S01]  /*88390*/  LDL.LU R16, [R1+0x7a0] ;  /* 0x0007a00001107983 */ /* 0x001ea20000300800 */
[----:B------:R-:W2:Y:S02]  /*883a0*/  LDL.LU R17, [R1+0x7a4] ;  /* 0x0007a40001117983 */ /* 0x000ea40000300800 */
[----:B------:R-:W2:Y:S02]  /*883b0*/  LDL.LU R18, [R1+0x7a8] ;  /* 0x0007a80001127983 */ /* 0x000ea40000300800 */
[----:B------:R-:W2:Y:S11]  /*883c0*/  LDL.LU R19, [R1+0x7ac] ;  /* 0x0007ac0001137983 */ /* 0x000eb60000300800 */
[----:B------:R-:W-:Y:S01]  /*883d0*/  @!UPT UIADD3 URZ, URZ, URZ, URZ ;  /* 0x0000003f3f3ff290 */ /* 0x000fe2000fffe03f */
[----:B------:R-:W-:Y:S01]  /*883e0*/  STL.64 [R1+0x4e0], R8 ;  /* 0x0004e00801007387 */ /* 0x000fe20000100a00 */
[----:B------:R0:W-:Y:S03]  /*883f0*/  STL.64 [R1+0x4e8], R10 ;  /* 0x0004e80a01007387 */ /* 0x0001e60000100a00 */
[----:B0-----:R-:W4:Y:S01]  /*88400*/  LDL.LU.64 R10, [R1+0x4570] ;  /* 0x00457000010a7983 */ /* 0x001f220000300a00 */
[----:B------:R-:W2:Y:S02]  /*88410*/  LDL.LU R9, [R1+0x4568] ;  /* 0x0045680001097983 */ /* 0x000ea40000300800 */
[----:B------:R0:W-:Y:S02]  /*88420*/  STL [R1+0x4464], R14 ;  /* 0x0044640e01007387 */ /* 0x0001e40000100800 */
[----:B------:R1:W-:Y:S01]  /*88430*/  STL [R1+0x4460], R15 ;  /* 0x0044600f01007387 */ /* 0x0003e20000100800 */
[----:B------:R-:W2:Y:S01]  /*88440*/  LDL.LU R12, [R1+0x780] ;  /* 0x00078000010c7983 */ /* 0x000ea20000300800 */
[----:B------:R-:W2:Y:S03]  /*88450*/  LDL.LU R13, [R1+0x784] ;  /* 0x00078400010d7983 */ /* 0x000ea60000300800 */
[----:B0-----:R-:W2:Y:S01]  /*88460*/  LDL.LU R14, [R1+0x788] ;  /* 0x00078800010e7983 */ /* 0x001ea20000300800 */
[----:B-1----:R-:W2:Y:S02]  /*88470*/  LDL.LU R15, [R1+0x78c] ;  /* 0x00078c00010f7983 */ /* 0x002ea40000300800 */
[----:B---3--:R-:W-:-:S02]  /*88480*/  IMAD.MOV.U32 R29, RZ, RZ, R22 ;  /* 0x000000ffff1d7224 */ /* 0x008fc400078e0016 */
[----:B------:R-:W-:Y:S01]  /*88490*/  IMAD.MOV.U32 R28, RZ, RZ, R23 ;  /* 0x000000ffff1c7224 */ /* 0x000fe200078e0017 */
[C---:B----4-:R-:W-:Y:S08]  /*884a0*/  HMMA.16816.F32.BF16 R24, R4.reuse, R10, R24 ;  /* 0x0000000a0418723c */ /* 0x050ff00000041818 */
[C---:B--2---:R-:W-:Y:S11]  /*884b0*/  HMMA.16816.F32.BF16 R16, R4.reuse, R22, R16 ;  /* 0x000000160410723c */ /* 0x044ff60000041810 */
[----:B------:R-:W-:Y:S04]  /*884c0*/  @!UPT UIADD3 URZ, URZ, URZ, URZ ;  /* 0x0000003f3f3ff290 */ /* 0x000fe8000fffe03f */
[----:B------:R-:W-:Y:S01]  /*884d0*/  STL.64 [R1+0x4d0], R24 ;  /* 0x0004d01801007387 */ /* 0x000fe20000100a00 */
[----:B------:R-:W-:Y:S02]  /*884e0*/  STL.64 [R1+0x4d8], R26 ;  /* 0x0004d81a01007387 */ /* 0x000fe40000100a00 */
[----:B------:R-:W0:Y:S04]  /*884f0*/  LDSM.16.MT88.4 R24, [R9+0x25000] ;  /* 0x025000000918783b */ /* 0x000e280000004200 */
[----:B------:R-:W-:Y:S01]  /*88500*/  STL.64 [R1+0x44e0], R10 ;  /* 0x0044e00a01007387 */ /* 0x000fe20000100a00 */
[----:B------:R1:W-:Y:S01]  /*88510*/  STL [R1+0x44d8], R9 ;  /* 0x0044d80901007387 */ /* 0x0003e20000100800 */
[----:B------:R-:W2:Y:S03]  /*88520*/  LDL.LU R8, [R1+0x770] ;  /* 0x0007700001087983 */ /* 0x000ea60000300800 */
[----:B-1----:R-:W2:Y:S01]  /*88530*/  LDL.LU R9, [R1+0x774] ;  /* 0x0007740001097983 */ /* 0x002ea20000300800 */
[----:B------:R-:W2:Y:S02]  /*88540*/  LDL.LU R10, [R1+0x778] ;  /* 0x00077800010a7983 */ /* 0x000ea40000300800 */
[----:B------:R-:W2:Y:S01]  /*88550*/  LDL.LU R11, [R1+0x77c] ;  /* 0x00077c00010b7983 */ /* 0x000ea20000300800 */
[----:B0-----:R0:W-:Y:S01]  /*88560*/  STL.64 [R1+0x4398], R26 ;  /* 0x0043981a01007387 */ /* 0x0011e20000100a00 */
[----:B------:R-:W-:Y:S03]  /*88570*/  STL.64 [R1+0x4390], R24 ;  /* 0x0043901801007387 */ /* 0x000fe60000100a00 */
[----:B0-----:R-:W3:Y:S01]  /*88580*/  LDL.64 R26, [R1+0x1d8] ;  /* 0x0001d800011a7983 */ /* 0x001ee20000100a00 */
[----:B------:R-:W-:Y:S02]  /*88590*/  STL.64 [R1+0xae0], R16 ;  /* 0x000ae01001007387 */ /* 0x000fe40000100a00 */
[----:B------:R0:W-:Y:S02]  /*885a0*/  STL.64 [R1+0xae8], R18 ;  /* 0x000ae81201007387 */ /* 0x0001e40000100a00 */
        /* <DEDUP_REMOVED lines=11> */
[----:B------:R-:W-:Y:S02]  /*88660*/  IMAD.MOV.U32 R16, RZ, RZ, R22 ;  /* 0x000000ffff107224 */ /* 0x000fe400078e0016 */
[----:B------:R-:W-:Y:S02]  /*88670*/  IMAD.MOV.U32 R17, RZ, RZ, R23 ;  /* 0x000000ffff117224 */ /* 0x000fe400078e0017 */
[----:B------:R-:W2:Y:S04]  /*88680*/  LDL.LU.64 R22, [R1+0x4540] ;  /* 0x0045400001167983 */ /* 0x000ea80000300a00 */
[----:B----4-:R-:W-:Y:S01]  /*88690*/  STL.64 [R1+0x4470], R18 ;  /* 0x0044701201007387 */ /* 0x010fe20000100a00 */
[----:B------:R3:W-:Y:S01]  /*886a0*/  STL.64 [R1+0x4468], R16 ;  /* 0x0044681001007387 */ /* 0x0007e20000100a00 */
[C---:B--2---:R-:W-:Y:S08]  /*886b0*/  HMMA.16816.F32.BF16 R8, R4.reuse, R22, R8 ;  /* 0x000000160408723c */ /* 0x044ff00000041808 */
[----:B---3--:R-:W-:Y:S01]  /*886c0*/  HMMA.16816.F32.BF16 R16, R4, R26, R12 ;  /* 0x0000001a0410723c */ /* 0x008fe2000004180c */
[----:B------:R-:W-:-:S02]  /*886d0*/  IMAD.MOV.U32 R25, RZ, RZ, R22 ;  /* 0x000000ffff197224 */ /* 0x000fc400078e0016 */
[----:B------:R-:W-:-:S04]  /*886e0*/  IMAD.MOV.U32 R24, RZ, RZ, R23 ;  /* 0x000000ffff187224 */ /* 0x000fc800078e0017 */
[----:B------:R-:W-:Y:S02]  /*886f0*/  IMAD.MOV.U32 R14, RZ, RZ, R26 ;  /* 0x000000ffff0e7224 */ /* 0x000fe400078e001a */
[----:B------:R-:W-:Y:S11]  /*88700*/  IMAD.MOV.U32 R15, RZ, RZ, R27 ;  /* 0x000000ffff0f7224 */ /* 0x000ff600078e001b */
[----:B------:R-:W-:Y:S03]  /*88710*/  @!UPT UIADD3 URZ, URZ, URZ, URZ ;  /* 0x0000003f3f3ff290 */ /* 0x000fe6000fffe03f */
[----:B------:R0:W-:Y:S01]  /*88720*/  STL.64 [R1+0xac0], R16 ;  /* 0x000ac01001007387 */ /* 0x0001e20000100a00 */
[----:B------:R1:W-:Y:S02]  /*88730*/  STL.64 [R1+0xac8], R18 ;  /* 0x000ac81201007387 */ /* 0x0003e40000100a00 */
[----:B------:R-:W-:Y:S02]  /*88740*/  STL.64 [R1+0x4520], R14 ;  /* 0x0045200e01007387 */ /* 0x000fe40000100a00 */
[----:B------:R2:W-:Y:S01]  /*88750*/  STL.64 [R1+0xab0], R8 ;  /* 0x000ab00801007387 */ /* 0x0005e20000100a00 */
[----:B------:R3:W-:Y:S01]  /*88760*/  STL.64 [R1+0xab8], R10 ;  /* 0x000ab80a01007387 */ /* 0x0007e20000100a00 */
[----:B------:R3:W-:Y:S03]  /*88770*/  STL.64 [R1+0x4538], R24 ;  /* 0x0045381801007387 */ /* 0x0007e60000100a00 */
[----:B0-----:R-:W4:Y:S01]  /*88780*/  LDL.LU R16, [R1+0x210] ;  /* 0x0002100001107983 */ /* 0x001f220000300800 */
[----:B------:R-:W4:Y:S02]  /*88790*/  LDL.LU R17, [R1+0x214] ;  /* 0x0002140001117983 */ /* 0x000f240000300800 */
[----:B-1----:R-:W4:Y:S02]  /*887a0*/  LDL.LU R18, [R1+0x218] ;  /* 0x0002180001127983 */ /* 0x002f240000300800 */
[----:B------:R-:W4:Y:S01]  /*887b0*/  LDL.LU R19, [R1+0x21c] ;  /* 0x00021c0001137983 */ /* 0x000f220000300800 */
[----:B--2---:R-:W2:Y:S01]  /*887c0*/  LDL.LU R8, [R1+0x720] ;  /* 0x0007200001087983 */ /* 0x004ea20000300800 */
[----:B------:R-:W2:Y:S02]  /*887d0*/  LDL.LU R9, [R1+0x724] ;  /* 0x0007240001097983 */ /* 0x000ea40000300800 */
[----:B---3--:R-:W3:Y:S02]  /*887e0*/  LDL.LU R10, [R1+0x728] ;  /* 0x00072800010a7983 */ /* 0x008ee40000300800 */
[----:B------:R-:W3:Y:S01]  /*887f0*/  LDL.LU R11, [R1+0x72c] ;  /* 0x00072c00010b7983 */ /* 0x000ee20000300800 */
[----:B------:R-:W2:Y:S01]  /*88800*/  LDL.LU R24, [R1+0x760] ;  /* 0x0007600001187983 */ /* 0x000ea20000300800 */
[----:B------:R-:W4:Y:S02]  /*88810*/  LDL.LU R25, [R1+0x764] ;  /* 0x0007640001197983 */ /* 0x000f240000300800 */
[----:B------:R-:W4:Y:S02]  /*88820*/  LDL.LU R26, [R1+0x768] ;  /* 0x00076800011a7983 */ /* 0x000f240000300800 */
[----:B------:R-:W4:Y:S01]  /*88830*/  LDL.LU R27, [R1+0x76c] ;  /* 0x00076c00011b7983 */ /* 0x000f220000300800 */
[----:B---3--:R0:W-:Y:S01]  /*88840*/  STL.64 [R1+0x44f0], R10 ;  /* 0x0044f00a01007387 */ /* 0x0081e20000100a00 */
[----:B--2---:R-:W-:Y:S03]  /*88850*/  STL.64 [R1+0x44e8], R8 ;  /* 0x0044e80801007387 */ /* 0x004fe60000100a00 */
[----:B0-----:R-:W2:Y:S04]  /*88860*/  LDL.64 R10, [R1+0x188] ;  /* 0x00018800010a7983 */ /* 0x001ea80000100a00 */
[----:B--2---:R0:W-:Y:S04]  /*88870*/  STL.64 [R1+0x4500], R10 ;  /* 0x0045000a01007387 */ /* 0x0041e80000100a00 */
[----:B0-----:R-:W2:Y:S04]  /*88880*/  LDL.64 R10, [R1+0x198] ;  /* 0x00019800010a7983 */ /* 0x001ea80000100a00 */
[----:B--2---:R-:W-:Y:S01]  /*88890*/  STL.64 [R1+0x4518], R10 ;  /* 0x0045180a01007387 */ /* 0x004fe20000100a00 */
[----:B------:R-:W2:Y:S03]  /*888a0*/  LDL.64 R22, [R1+0x178] ;  /* 0x0001780001167983 */ /* 0x000ea60000100a00 */
[----:B--2---:R0:W-:Y:S01]  /*888b0*/  STL.64 [R1+0x44f8], R22 ;  /* 0x0044f81601007387 */ /* 0x0041e20000100a00 */
[----:B------:R-:W2:Y:S02]  /*888c0*/  LDL.LU R20, [R1+0x730] ;  /* 0x0007300001147983 */ /* 0x000ea40000300800 */
[----:B------:R-:W2:Y:S01]  /*888d0*/  LDL.LU R21, [R1+0x734] ;  /* 0x0007340001157983 */ /* 0x000ea20000300800 */
[----:B0-----:R-:W3:Y:S01]  /*888e0*/  LDL.LU R22, [R1+0x738] ;  /* 0x0007380001167983 */ /* 0x001ee20000300800 */
[----:B------:R-:W3:Y:S02]  /*888f0*/  LDL.LU R23, [R1+0x73c] ;  /* 0x00073c0001177983 */ /* 0x000ee40000300800 */
[----:B------:R-:W2:Y:S02]  /*88900*/  LDL.LU R12, [R1+0x750] ;  /* 0x00075000010c7983 */ /* 0x000ea40000300800 */
[----:B------:R-:W2:Y:S01]  /*88910*/  LDL.LU R13, [R1+0x754] ;  /* 0x00075400010d7983 */ /* 0x000ea20000300800 */
[----:B------:R-:W2:Y:S01]  /*88920*/  LDL.LU R14, [R1+0x758] ;  /* 0x00075800010e7983 */ /* 0x000ea20000300800 */
[----:B------:R-:W2:Y:S03]  /*88930*/  LDL.LU R15, [R1+0x75c] ;  /* 0x00075c00010f7983 */ /* 0x000ea60000300800 */
[----:B--2---:R0:W-:Y:S01]  /*88940*/  STL.64 [R1+0x4530], R14 ;  /* 0x0045300e01007387 */ /* 0x0041e20000100a00 */
[----:B------:R-:W-:Y:S02]  /*88950*/  STL.64 [R1+0x4528], R12 ;  /* 0x0045280c01007387 */ /* 0x000fe40000100a00 */
[----:B------:R-:W2:Y:S01]  /*88960*/  LDL.64 R10, [R1+0x1a8] ;  /* 0x0001a800010a7983 */ /* 0x000ea20000100a00 */
[----:B0-----:R-:W2:Y:S01]  /*88970*/  LDL.64 R14, [R1+0x1b8] ;  /* 0x0001b800010e7983 */ /* 0x001ea20000100a00 */
[----:B---3--:R-:W-:Y:S02]  /*88980*/  STL.64 [R1+0x4510], R22 ;  /* 0x0045101601007387 */ /* 0x008fe40000100a00 */
[----:B------:R0:W-:Y:S02]  /*88990*/  STL.64 [R1+0x4508], R20 ;  /* 0x0045081401007387 */ /* 0x0001e40000100a00 */
[----:B0-----:R-:W3:Y:S01]  /*889a0*/  LDL.LU R20, [R1+0x740] ;  /* 0x0007400001147983 */ /* 0x001ee20000300800 */
[----:B------:R-:W3:Y:S02]  /*889b0*/  LDL.LU R21, [R1+0x744] ;  /* 0x0007440001157983 */ /* 0x000ee40000300800 */
[----:B------:R-:W3:Y:S02]  /*889c0*/  LDL.LU R22, [R1+0x748] ;  /* 0x0007480001167983 */ /* 0x000ee40000300800 */
[----:B------:R-:W3:Y:S01]  /*889d0*/  LDL.LU R23, [R1+0x74c] ;  /* 0x00074c0001177983 */ /* 0x000ee20000300800 */
[----:B----4-:R-:W-:Y:S01]  /*889e0*/  STL.64 [R1+0x4488], R18 ;  /* 0x0044881201007387 */ /* 0x010fe20000100a00 */
[----:B------:R0:W-:Y:S03]  /*889f0*/  STL.64 [R1+0x4480], R16 ;  /* 0x0044801001007387 */ /* 0x0001e60000100a00 */
[----:B0-----:R-:W4:Y:S01]  /*88a00*/  LDL.LU R16, [R1+0x220] ;  /* 0x0002200001107983 */ /* 0x001f220000300800 */
[----:B------:R-:W4:Y:S02]  /*88a10*/  LDL.LU R17, [R1+0x224] ;  /* 0x0002240001117983 */ /* 0x000f240000300800 */
[----:B------:R-:W3:Y:S02]  /*88a20*/  LDL.LU R18, [R1+0x228] ;  /* 0x0002280001127983 */ /* 0x000ee40000300800 */
[----:B------:R-:W3:Y:S01]  /*88a30*/  LDL.LU R19, [R1+0x22c] ;  /* 0x00022c0001137983 */ /* 0x000ee20000300800 */
[C---:B--2---:R-:W-:Y:S01]  /*88a40*/  HMMA.16816.F32.BF16 R24, R4.reuse, R14, R24 ;  /* 0x0000000e0418723c */ /* 0x044fe20000041818 */
[----:B---3--:R-:W-:Y:S01]  /*88a50*/  STL.64 [R1+0x4498], R18 ;  /* 0x0044981201007387 */ /* 0x008fe20000100a00 */
[----:B----4-:R-:W-:Y:S11]  /*88a60*/  STL.64 [R1+0x4490], R16 ;  /* 0x0044901001007387 */ /* 0x010ff60000100a00 */
[----:B------:R-:W-:Y:S10]  /*88a70*/  @!UPT UIADD3 URZ, URZ, URZ, URZ ;  /* 0x0000003f3f3ff290 */ /* 0x000ff4000fffe03f */
[----:B------:R0:W-:Y:S02]  /*88a80*/  STL.64 [R1+0xaa0], R24 ;  /* 0x000aa01801007387 */ /* 0x0001e40000100a00 */
[----:B------:R1:W-:Y:S01]  /*88a90*/  STL.64 [R1+0xaa8], R26 ;  /* 0x000aa81a01007387 */ /* 0x0003e20000100a00 */
[----:B0-----:R-:W2:Y:S01]  /*88aa0*/  LDL.LU.64 R24, [R1+0x4538] ;  /* 0x0045380001187983 */ /* 0x001ea20000300a00 */
[----:B-1----:R-:W-:Y:S02]  /*88ab0*/  IMAD.MOV.U32 R27, RZ, RZ, R14 ;  /* 0x000000ffff1b7224 */ /* 0x002fe400078e000e */
[----:B------:R-:W-:Y:S02]  /*88ac0*/  IMAD.MOV.U32 R26, RZ, RZ, R15 ;  /* 0x000000ffff1a7224 */ /* 0x000fe400078e000f */
[----:B------:R-:W3:Y:S01]  /*88ad0*/  LDL.LU.64 R14, [R1+0x4530] ;  /* 0x00453000010e7983 */ /* 0x000ee20000300a00 */
[----:B------:R-:W3:Y:S02]  /*88ae0*/  LDL.LU.64 R12, [R1+0x4528] ;  /* 0x00452800010c7983 */ /* 0x000ee40000300a00 */
[----:B------:R-:W-:Y:S01]  /*88af0*/  STL.64 [R1+0x44a8], R26 ;  /* 0x0044a81a01007387 */ /* 0x000fe20000100a00 */
[----:B--2---:R0:W-:Y:S04]  /*88b00*/  STL.64 [R1+0x44a0], R24 ;  /* 0x0044a01801007387 */ /* 0x0041e80000100a00 */
[----:B0-----:R-:W2:Y:S01]  /*88b10*/  LDL.LU R24, [R1+0x230] ;  /* 0x0002300001187983 */ /* 0x001ea20000300800 */
[----:B------:R-:W2:Y:S02]  /*88b20*/  LDL.LU R25, [R1+0x234] ;  /* 0x0002340001197983 */ /* 0x000ea40000300800 */
[----:B------:R-:W4:Y:S02]  /*88b30*/  LDL.LU R26, [R1+0x238] ;  /* 0x00023800011a7983 */ /* 0x000f240000300800 */
[----:B------:R-:W4:Y:S01]  /*88b40*/  LDL.LU R27, [R1+0x23c] ;  /* 0x00023c00011b7983 */ /* 0x000f220000300800 */
[C---:B---3--:R-:W-:Y:S01]  /*88b50*/  HMMA.16816.F32.BF16 R12, R4.reuse, R10, R12 ;  /* 0x0000000a040c723c */ /* 0x048fe2000004180c */
[----:B----4-:R-:W-:Y:S01]  /*88b60*/  STL.64 [R1+0x44c8], R26 ;  /* 0x0044c81a01007387 */ /* 0x010fe20000100a00 */
[----:B--2---:R0:W-:Y:S03]  /*88b70*/  STL.64 [R1+0x44c0], R24 ;  /* 0x0044c01801007387 */ /* 0x0041e60000100a00 */
[----:B0-----:R-:W2:Y:S01]  /*88b80*/  LDL.LU R24, [R1+0x420] ;  /* 0x0004200001187983 */ /* 0x001ea20000300800 */
[----:B------:R-:W2:Y:S02]  /*88b90*/  LDL.LU R25, [R1+0x424] ;  /* 0x0004240001197983 */ /* 0x000ea40000300800 */
[----:B------:R-:W2:Y:S02]  /*88ba0*/  LDL.LU R26, [R1+0x428] ;  /* 0x00042800011a7983 */ /* 0x000ea40000300800 */
[----:B------:R-:W2:Y:S11]  /*88bb0*/  LDL.LU R27, [R1+0x42c] ;  /* 0x00042c00011b7983 */ /* 0x000eb60000300800 */
[----:B------:R-:W-:Y:S02]  /*88bc0*/  @!UPT UIADD3 URZ, URZ, URZ, URZ ;  /* 0x0000003f3f3ff290 */ /* 0x000fe4000fffe03f */
[----:B------:R0:W-:Y:S01]  /*88bd0*/  STL.64 [R1+0xa90], R12 ;  /* 0x000a900c01007387 */ /* 0x0001e20000100a00 */
[----:B------:R1:W-:Y:S02]  /*88be0*/  STL.64 [R1+0xa98], R14 ;  /* 0x000a980e01007387 */ /* 0x0003e40000100a00 */
[----:B0-----:R-:W-:Y:S01]  /*88bf0*/  IMAD.MOV.U32 R13, RZ, RZ, R10 ;  /* 0x000000ffff0d7224 */ /* 0x001fe200078e000a */
[----:B-1----:R-:W3:Y:S01]  /*88c00*/  LDL.LU.64 R14, [R1+0x4520] ;  /* 0x00452000010e7983 */ /* 0x002ee20000300a00 */
[----:B------:R-:W-:Y:S02]  /*88c10*/  IMAD.MOV.U32 R12, RZ, RZ, R11 ;  /* 0x000000ffff0c7224 */ /* 0x000fe400078e000b */
        /* <DEDUP_REMOVED lines=28> */
[----:B------:R-:W-:Y:S02]  /*88de0*/  IMAD.MOV.U32 R18, RZ, RZ, R2 ;  /* 0x000000ffff127224 */ /* 0x000fe400078e0002 */
[----:B------:R-:W-:Y:S01]  /*88df0*/  IMAD.MOV.U32 R19, RZ, RZ, R0 ;  /* 0x000000ffff137224 */ /* 0x000fe200078e0000 */
[----:B--2---:R-:W-:Y:S01]  /*88e00*/  HMMA.16816.F32.BF16 R4, R4, R22, R24 ;  /* 0x000000160404723c */ /* 0x004fe20000041818 */
[----:B----4-:R-:W-:Y:S01]  /*88e10*/  STL.64 [R1+0x4450], R10 ;  /* 0x0044500a01007387 */ /* 0x010fe20000100a00 */
[----:B------:R0:W-:Y:S02]  /*88e20*/  STL.64 [R1+0x4448], R8 ;  /* 0x0044480801007387 */ /* 0x0001e40000100a00 */
[----:B------:R-:W-:-:S02]  /*88e30*/  IMAD.MOV.U32 R2, RZ, RZ, R22 ;  /* 0x000000ffff027224 */ /* 0x000fc400078e0016 */
[----:B------:R-:W-:Y:S01]  /*88e40*/  IMAD.MOV.U32 R0, RZ, RZ, R23 ;  /* 0x000000ffff007224 */ /* 0x000fe200078e0017 */
[----:B0-----:R-:W2:Y:S01]  /*88e50*/  LDL.LU R8, [R1+0x200] ;  /* 0x0002000001087983 */ /* 0x001ea20000300800 */
[----:B------:R-:W2:Y:S02]  /*88e60*/  LDL.LU R9, [R1+0x204] ;  /* 0x0002040001097983 */ /* 0x000ea40000300800 */
[----:B------:R-:W2:Y:S02]  /*88e70*/  LDL.LU R10, [R1+0x208] ;  /* 0x00020800010a7983 */ /* 0x000ea40000300800 */
[----:B------:R-:W2:Y:S01]  /*88e80*/  LDL.LU R11, [R1+0x20c] ;  /* 0x00020c00010b7983 */ /* 0x000ea20000300800 */
[----:B------:R-:W4:Y:S01]  /*88e90*/  LDL.LU.64 R26, [R1+0x44c8] ;  /* 0x0044c800011a7983 */ /* 0x000f220000300a00 */
[----:B------:R-:W4:Y:S09]  /*88ea0*/  LDL.LU.64 R24, [R1+0x44c0] ;  /* 0x0044c00001187983 */ /* 0x000f320000300a00 */
[----:B------:R-:W-:Y:S01]  /*88eb0*/  STL.64 [R1+0x4c0], R4 ;  /* 0x0004c00401007387 */ /* 0x000fe20000100a00 */
[----:B------:R0:W-:Y:S02]  /*88ec0*/  STL.64 [R1+0x4c8], R6 ;  /* 0x0004c80601007387 */ /* 0x0001e40000100a00 */
[----:B------:R-:W4:Y:S02]  /*88ed0*/  LDL.LU.64 R22, [R1+0x44b8] ;  /* 0x0044b80001167983 */ /* 0x000f240000300a00 */
[----:B------:R-:W4:Y:S02]  /*88ee0*/  LDL.LU.64 R20, [R1+0x44b0] ;  /* 0x0044b00001147983 */ /* 0x000f240000300a00 */
[----:B0-----:R-:W-:-:S02]  /*88ef0*/  IMAD.MOV.U32 R6, RZ, RZ, R17 ;  /* 0x000000ffff067224 */ /* 0x001fc400078e0011 */
[----:B------:R-:W-:-:S05]  /*88f00*/  IMAD.MOV.U32 R7, RZ, RZ, R16 ;  /* 0x000000ffff077224 */ /* 0x000fca00078e0010 */
[----:B------:R0:W-:Y:S04]  /*88f10*/  STL.64 [R1+0x43a0], R6 ;  /* 0x0043a00601007387 */ /* 0x0001e80000100a00 */
[----:B0-----:R-:W2:Y:S04]  /*88f20*/  LDL R6, [R1+0x18] ;  /* 0x0000180001067983 */ /* 0x001ea80000100800 */
[----:B------:R-:W2:Y:S01]  /*88f30*/  LDL R7, [R1+0x1c] ;  /* 0x00001c0001077983 */ /* 0x000ea20000100800 */
[C---:B----4-:R-:W-:Y:S03]  /*88f40*/  HMMA.16816.F32.BF16 R16, R20.reuse, R18, R24 ;  /* 0x000000121410723c */ /* 0x050fe60000041818 */
[----:B------:R-:W4:Y:S01]  /*88f50*/  LDL.LU.64 R26, [R1+0x44a8] ;  /* 0x0044a800011a7983 */ /* 0x000f220000300a00 */
[----:B------:R-:W2:Y:S11]  /*88f60*/  LDL.LU.64 R24, [R1+0x44a0] ;  /* 0x0044a00001187983 */ /* 0x000eb60000300a00 */
[----:B------:R-:W-:Y:S08]  /*88f70*/  @!UPT UIADD3 URZ, URZ, URZ, URZ ;  /* 0x0000003f3f3ff290 */ /* 0x000ff0000fffe03f */
[----:B------:R-:W-:Y:S01]  /*88f80*/  STL.64 [R1+0x250], R16 ;  /* 0x0002501001007387 */ /* 0x000fe20000100a00 */
[----:B------:R0:W-:Y:S03]  /*88f90*/  STL.64 [R1+0x258], R18 ;  /* 0x0002581201007387 */ /* 0x0001e60000100a00 */
[----:B0-----:R-:W2:Y:S01]  /*88fa0*/  LDL.LU.64 R18, [R1+0x4498] ;  /* 0x0044980001127983 */ /* 0x001ea20000300a00 */
[----:B------:R-:W2:Y:S02]  /*88fb0*/  LDL.LU.64 R16, [R1+0x4490] ;  /* 0x0044900001107983 */ /* 0x000ea40000300a00 */
[C---:B--2---:R-:W-:Y:S01]  /*88fc0*/  HMMA.16816.F32.BF16 R4, R20.reuse, R6, R16 ;  /* 0x000000061404723c */ /* 0x044fe20000041810 */
[----:B------:R-:W2:Y:S01]  /*88fd0*/  LDL.LU.64 R18, [R1+0x4488] ;  /* 0x0044880001127983 */ /* 0x000ea20000300a00 */
[----:B------:R-:W2:Y:S11]  /*88fe0*/  LDL.LU.64 R16, [R1+0x4480] ;  /* 0x0044800001107983 */ /* 0x000eb60000300a00 */
[----:B------:R-:W-:Y:S10]  /*88ff0*/  @!UPT UIADD3 URZ, URZ, URZ, URZ ;  /* 0x0000003f3f3ff290 */ /* 0x000ff4000fffe03f */
[----:B------:R-:W-:Y:S01]  /*89000*/  STL.64 [R1+0x240], R4 ;  /* 0x0002400401007387 */ /* 0x000fe20000100a00 */
[----:B------:R0:W-:Y:S02]  /*89010*/  STL.64 [R1+0x248], R6 ;  /* 0x0002480601007387 */ /* 0x0001e40000100a00 */
[----:B0-----:R-:W-:Y:S02]  /*89020*/  IMAD.MOV.U32 R6, RZ, RZ, R28 ;  /* 0x000000ffff067224 */ /* 0x001fe400078e001c */
[----:B------:R-:W-:Y:S01]  /*89030*/  IMAD.MOV.U32 R7, RZ, RZ, R29 ;  /* 0x000000ffff077224 */ /* 0x000fe200078e001d */
[----:B------:R-:W2:Y:S01]  /*89040*/  LDL.LU R28, [R1+0x447c] ;  /* 0x00447c00011c7983 */ /* 0x000ea20000300800 */
[----:B------:R-:W2:Y:S03]  /*89050*/  LDL.LU R29, [R1+0x4478] ;  /* 0x00447800011d7983 */ /* 0x000ea60000300800 */
[----:B------:R0:W-:Y:S04]  /*89060*/  STL.64 [R1+0x43b8], R6 ;  /* 0x0043b80601007387 */ /* 0x0001e80000100a00 */
[----:B0-----:R-:W2:Y:S04]  /*89070*/  LDL R6, [R1+0x8] ;  /* 0x0000080001067983 */ /* 0x001ea80000100800 */
[----:B------:R-:W2:Y:S02]  /*89080*/  LDL R7, [R1+0xc] ;  /* 0x00000c0001077983 */ /* 0x000ea40000100800 */
[C---:B--2---:R-:W-:Y:S02]  /*89090*/  HMMA.16816.F32.BF16 R4, R20.reuse, R6, R16 ;  /* 0x000000061404723c */ /* 0x044fe40000041810 */
[----:B------:R-:W2:Y:S01]  /*890a0*/  LDL.LU.64 R18, [R1+0x4470] ;  /* 0x0044700001127983 */ /* 0x000ea20000300a00 */
[----:B------:R-:W3:Y:S11]  /*890b0*/  LDL.LU.64 R16, [R1+0x4468] ;  /* 0x0044680001107983 */ /* 0x000ef60000300a00 */
[----:B------:R-:W-:Y:S09]  /*890c0*/  @!UPT UIADD3 URZ, URZ, URZ, URZ ;  /* 0x0000003f3f3ff290 */ /* 0x000ff2000fffe03f */
[----:B------:R0:W-:Y:S01]  /*890d0*/  STL.64 [R1+0x230], R4 ;  /* 0x0002300401007387 */ /* 0x0001e20000100a00 */
[----:B------:R1:W-:Y:S03]  /*890e0*/  STL.64 [R1+0x238], R6 ;  /* 0x0002380601007387 */ /* 0x0003e60000100a00 */
[----:B0-----:R-:W3:Y:S01]  /*890f0*/  LDL.LU R4, [R1+0xf0] ;  /* 0x0000f00001047983 */ /* 0x001ee20000300800 */
[----:B------:R-:W3:Y:S02]  /*89100*/  LDL.LU R5, [R1+0xf4] ;  /* 0x0000f40001057983 */ /* 0x000ee40000300800 */
[----:B-1----:R-:W3:Y:S02]  /*89110*/  LDL.LU R6, [R1+0xf8] ;  /* 0x0000f80001067983 */ /* 0x002ee40000300800 */
[----:B------:R-:W3:Y:S01]  /*89120*/  LDL.LU R7, [R1+0xfc] ;  /* 0x0000fc0001077983 */ /* 0x000ee20000300800 */
[----:B--2---:R-:W-:Y:S01]  /*89130*/  HMMA.16816.F32.BF16 R8, R20, R18, R8 ;  /* 0x000000121408723c */ /* 0x004fe20000041808 */
[----:B---3--:R4:W-:Y:S01]  /*89140*/  STL.64 [R1+0x43c8], R6 ;  /* 0x0043c80601007387 */ /* 0x0089e20000100a00 */
[----:B------:R-:W-:Y:S02]  /*89150*/  STL.64 [R1+0x43c0], R4 ;  /* 0x0043c00401007387 */ /* 0x000fe40000100a00 */
[----:B----4-:R-:W-:-:S02]  /*89160*/  IMAD.MOV.U32 R6, RZ, RZ, R27 ;  /* 0x000000ffff067224 */ /* 0x010fc400078e001b */
[----:B------:R-:W-:-:S05]  /*89170*/  IMAD.MOV.U32 R7, RZ, RZ, R26 ;  /* 0x000000ffff077224 */ /* 0x000fca00078e001a */
[----:B------:R0:W-:Y:S11]  /*89180*/  STL.64 [R1+0x43e0], R6 ;  /* 0x0043e00601007387 */ /* 0x0001f60000100a00 */
[----:B------:R-:W-:Y:S01]  /*89190*/  @!UPT UIADD3 URZ, URZ, URZ, URZ ;  /* 0x0000003f3f3ff290 */ /* 0x000fe2000fffe03f */
[----:B------:R-:W-:Y:S02]  /*891a0*/  STL.64 [R1+0x220], R8 ;  /* 0x0002200801007387 */ /* 0x000fe40000100a00 */
[----:B------:R-:W-:Y:S02]  /*891b0*/  STL.64 [R1+0x228], R10 ;  /* 0x0002280a01007387 */ /* 0x000fe40000100a00 */
[----:B0-----:R-:W-:Y:S02]  /*891c0*/  IMAD.MOV.U32 R6, RZ, RZ, R25 ;  /* 0x000000ffff067224 */ /* 0x001fe400078e0019 */
[----:B------:R-:W-:-:S05]  /*891d0*/  IMAD.MOV.U32 R7, RZ, RZ, R24 ;  /* 0x000000ffff077224 */ /* 0x000fca00078e0018 */
[----:B------:R0:W-:Y:S01]  /*891e0*/  STL.64 [R1+0x43f8], R6 ;  /* 0x0043f80601007387 */ /* 0x0001e20000100a00 */
[----:B------:R-:W2:Y:S02]  /*891f0*/  LDL.LU R24, [R1+0x600] ;  /* 0x0006000001187983 */ /* 0x000ea40000300800 */
[----:B------:R-:W2:Y:S02]  /*89200*/  LDL.LU R25, [R1+0x604] ;  /* 0x0006040001197983 */ /* 0x000ea40000300800 */
[----:B------:R-:W3:Y:S01]  /*89210*/  LDL.LU R26, [R1+0x608] ;  /* 0x00060800011a7983 */ /* 0x000ee20000300800 */
[----:B------:R-:W3:Y:S01]  /*89220*/  LDL.LU R27, [R1+0x60c] ;  /* 0x00060c00011b7983 */ /* 0x000ee20000300800 */
        /* <DEDUP_REMOVED lines=25> */
[----:B------:R-:W4:Y:S02]  /*893c0*/  LDL.LU R9, [R1+0x1f4] ;  /* 0x0001f40001097983 */ /* 0x000f240000300800 */
[----:B------:R-:W4:Y:S02]  /*893d0*/  LDL.LU R10, [R1+0x1f8] ;  /* 0x0001f800010a7983 */ /* 0x000f240000300800 */
[----:B------:R-:W4:Y:S01]  /*893e0*/  LDL.LU R11, [R1+0x1fc] ;  /* 0x0001fc00010b7983 */ /* 0x000f220000300800 */
        /* <DEDUP_REMOVED lines=31> */
[----:B------:R-:W-:Y:S02]  /*895e0*/  STL.64 [R1+0x4350], R16 ;  /* 0x0043501001007387 */ /* 0x000fe40000100a00 */
[----:B------:R-:W-:Y:S02]  /*895f0*/  STL.64 [R1+0x210], R8 ;  /* 0x0002100801007387 */ /* 0x000fe40000100a00 */
[----:B------:R0:W-:Y:S02]  /*89600*/  STL.64 [R1+0x218], R10 ;  /* 0x0002180a01007387 */ /* 0x0001e40000100a00 */
[----:B0-----:R-:W3:Y:S01]  /*89610*/  LDL.LU.64 R10, [R1+0x4450] ;  /* 0x00445000010a7983 */ /* 0x001ee20000300a00 */
[----:B------:R-:W4:Y:S02]  /*89620*/  LDL.LU.64 R8, [R1+0x4448] ;  /* 0x0044480001087983 */ /* 0x000f240000300a00 */
[----:B------:R-:W-:-:S02]  /*89630*/  IMAD.MOV.U32 R19, RZ, RZ, R12 ;  /* 0x000000ffff137224 */ /* 0x000fc400078e000c */
[----:B------:R0:W-:Y:S02]  /*89640*/  STL.64 [R1+0x4348], R14 ;  /* 0x0043480e01007387 */ /* 0x0001e40000100a00 */
[----:B------:R-:W-:Y:S01]  /*89650*/  IMAD.MOV.U32 R18, RZ, RZ, R13 ;  /* 0x000000ffff127224 */ /* 0x000fe200078e000d */
[----:B------:R-:W2:Y:S01]  /*89660*/  LDL.LU R12, [R1+0xc0] ;  /* 0x0000c000010c7983 */ /* 0x000ea20000300800 */
[----:B------:R-:W2:Y:S03]  /*89670*/  LDL.LU R13, [R1+0xc4] ;  /* 0x0000c400010d7983 */ /* 0x000ea60000300800 */
[----:B0-----:R-:W2:Y:S01]  /*89680*/  LDL.LU R14, [R1+0xc8] ;  /* 0x0000c800010e7983 */ /* 0x001ea20000300800 */
[----:B------:R-:W2:Y:S01]  /*89690*/  LDL.LU R15, [R1+0xcc] ;  /* 0x0000cc00010f7983 */ /* 0x000ea20000300800 */
[C---:B---3--:R-:W-:Y:S11]  /*896a0*/  HMMA.16816.F32.BF16 R4, R20.reuse, R10, R4 ;  /* 0x0000000a1404723c */ /* 0x048ff60000041804 */
[----:B------:R-:W-:Y:S11]  /*896b0*/  @!UPT UIADD3 URZ, URZ, URZ, URZ ;  /* 0x0000003f3f3ff290 */ /* 0x000ff6000fffe03f */
[----:B------:R-:W-:Y:S01]  /*896c0*/  @!UPT UIADD3 URZ, URZ, URZ, URZ ;  /* 0x0000003f3f3ff290 */ /* 0x000fe2000fffe03f */
[----:B------:R-:W-:Y:S01]  /*896d0*/  STL.64 [R1+0x200], R4 ;  /* 0x0002000401007387 */ /* 0x000fe20000100a00 */
[----:B------:R0:W-:Y:S03]  /*896e0*/  STL.64 [R1+0x208], R6 ;  /* 0x0002080601007387 */ /* 0x0001e60000100a00 */
[----:B0-----:R-:W2:Y:S01]  /*896f0*/  LDL.LU.64 R6, [R1+0x4440] ;  /* 0x0044400001067983 */ /* 0x001ea20000300a00 */
[----:B------:R-:W-:Y:S01]  /*89700*/  STL.64 [R1+0x4340], R10 ;  /* 0x0043400a01007387 */ /* 0x000fe20000100a00 */
        /* <DEDUP_REMOVED lines=36> */
[C---:B---3--:R-:W-:Y:S01]  /*89950*/  HMMA.16816.F32.BF16 R16, R20.reuse, R18, R4 ;  /* 0x000000121410723c */ /* 0x048fe20000041804 */
[----:B------:R-:W2:Y:S11]  /*89960*/  LDL.LU.64 R6, [R1+0x43b8] ;  /* 0x0043b80001067983 */ /* 0x000eb60000300a00 */
[----:B------:R-:W-:Y:S11]  /*89970*/  @!UPT UIADD3 URZ, URZ, URZ, URZ ;  /* 0x0000003f3f3ff290 */ /* 0x000ff6000fffe03f */
[----:B------:R-:W-:Y:S01]  /*89980*/  STL.64 [R1+0x680], R16 ;  /* 0x0006801001007387 */ /* 0x000fe20000100a00 */
[----:B------:R0:W-:Y:S03]  /*89990*/  STL.64 [R1+0x688], R18 ;  /* 0x0006881201007387 */ /* 0x0001e60000100a00 */
[----:B0-----:R-:W3:Y:S01]  /*899a0*/  LDL.64 R18, [R1+0x8] ;  /* 0x0000080001127983 */ /* 0x001ee20000100a00 */
[C---:B--2---:R-:W-:Y:S03]  /*899b0*/  HMMA.16816.F32.BF16 R4, R20.reuse, R6, R24 ;  /* 0x000000061404723c */ /* 0x044fe60000041818 */
[----:B---3--:R0:W-:Y:S01]  /*899c0*/  STL.64 [R1+0x4370], R18 ;  /* 0x0043701201007387 */ /* 0x0081e20000100a00 */
[----:B------:R-:W2:Y:S02]  /*899d0*/  LDL.LU R16, [R1+0xd0] ;  /* 0x0000d00001107983 */ /* 0x000ea40000300800 */
[----:B------:R-:W2:Y:S01]  /*899e0*/  LDL.LU R17, [R1+0xd4] ;  /* 0x0000d40001117983 */ /* 0x000ea20000300800 */
[----:B0-----:R-:W2:Y:S01]  /*899f0*/  LDL.LU R18, [R1+0xd8] ;  /* 0x0000d80001127983 */ /* 0x001ea20000300800 */
[----:B------:R-:W2:Y:S02]  /*89a00*/  LDL.LU R19, [R1+0xdc] ;  /* 0x0000dc0001137983 */ /* 0x000ea40000300800 */
[----:B------:R-:W3:Y:S02]  /*89a10*/  LDL.LU.64 R26, [R1+0x43b0] ;  /* 0x0043b000011a7983 */ /* 0x000ee40000300a00 */
[----:B------:R-:W3:Y:S11]  /*89a20*/  LDL.LU.64 R24, [R1+0x43a8] ;  /* 0x0043a80001187983 */ /* 0x000ef60000300a00 */
[----:B------:R-:W-:Y:S01]  /*89a30*/  STL.64 [R1+0x670], R4 ;  /* 0x0006700401007387 */ /* 0x000fe20000100a00 */
[----:B------:R0:W-:Y:S03]  /*89a40*/  STL.64 [R1+0x678], R6 ;  /* 0x0006780601007387 */ /* 0x0001e60000100a00 */
[----:B0-----:R-:W2:Y:S02]  /*89a50*/  LDL.LU.64 R6, [R1+0x43a0] ;  /* 0x0043a00001067983 */ /* 0x001ea40000300a00 */
[----:B--2---:R-:W-:Y:S02]  /*89a60*/  HMMA.16816.F32.BF16 R16, R20, R6, R16 ;  /* 0x000000061410723c */ /* 0x004fe40000041810 */
[----:B----4-:R-:W0:Y:S11]  /*89a70*/  LDSM.16.MT88.4 R4, [R9+0x25080] ;  /* 0x025080000904783b */ /* 0x010e360000004200 */
[----:B------:R-:W-:Y:S10]  /*89a80*/  @!UPT UIADD3 URZ, URZ, URZ, URZ ;  /* 0x0000003f3f3ff290 */ /* 0x000ff4000fffe03f */
[----:B------:R-:W-:Y:S01]  /*89a90*/  STL.64 [R1+0x660], R16 ;  /* 0x0006601001007387 */ /* 0x000fe20000100a00 */
[----:B------:R1:W-:Y:S03]  /*89aa0*/  STL.64 [R1+0x668], R18 ;  /* 0x0006681201007387 */ /* 0x0003e60000100a00 */
[----:B-1----:R-:W2:Y:S01]  /*89ab0*/  LDL.64 R18, [R1+0x18] ;  /* 0x0000180001127983 */ /* 0x002ea20000100a00 */
[----:B------:R-:W-:Y:S02]  /*89ac0*/  IMAD.MOV.U32 R10, RZ, RZ, R8 ;  /* 0x000000ffff0a7224 */ /* 0x000fe400078e0008 */
[----:B------:R-:W-:-:S07]  /*89ad0*/  IMAD.MOV.U32 R11, RZ, RZ, R3 ;  /* 0x000000ffff0b7224 */ /* 0x000fce00078e0003 */
[----:B---3--:R-:W-:Y:S01]  /*89ae0*/  HMMA.16816.F32.BF16 R8, R20, R10, R24 ;  /* 0x0000000a1408723c */ /* 0x008fe20000041818 */
[----:B--2---:R1:W-:Y:S04]  /*89af0*/  STL.64 [R1+0x4378], R18 ;  /* 0x0043781201007387 */ /* 0x0043e80000100a00 */
[----:B-1----:R-:W2:Y:S01]  /*89b00*/  LDL.64 R18, [R1+0x28] ;  /* 0x0000280001127983 */ /* 0x002ea20000100a00 */
[----:B0-----:R0:W-:Y:S02]  /*89b10*/  STL.64 [R1+0x4298], R6 ;  /* 0x0042980601007387 */ /* 0x0011e40000100a00 */
[----:B------:R-:W-:Y:S02]  /*89b20*/  STL.64 [R1+0x4290], R4 ;  /* 0x0042900401007387 */ /* 0x000fe40000100a00 */
[----:B------:R-:W3:Y:S01]  /*89b30*/  LDL.LU.64 R26, [R1+0x4398] ;  /* 0x00439800011a7983 */ /* 0x000ee20000300a00 */
[----:B------:R-:W3:Y:S11]  /*89b40*/  LDL.LU.64 R24, [R1+0x4390] ;  /* 0x0043900001187983 */ /* 0x000ef60000300a00 */
[----:B------:R-:W-:Y:S01]  /*89b50*/  @!UPT UIADD3 URZ, URZ, URZ, URZ ;  /* 0x0000003f3f3ff290 */ /* 0x000fe2000fffe03f */
[----:B------:R-:W-:Y:S02]  /*89b60*/  STL.64 [R1+0x650], R8 ;  /* 0x0006500801007387 */ /* 0x000fe40000100a00 */
[----:B------:R1:W-:Y:S02]  /*89b70*/  STL.64 [R1+0x658], R10 ;  /* 0x0006580a01007387 */ /* 0x0003e40000100a00 */
[----:B0-----:R-:W-:Y:S02]  /*89b80*/  IMAD.MOV.U32 R6, RZ, RZ, R2 ;  /* 0x000000ffff067224 */ /* 0x001fe400078e0002 */
[----:B------:R-:W-:-:S07]  /*89b90*/  IMAD.MOV.U32 R7, RZ, RZ, R0 ;  /* 0x000000ffff077224 */ /* 0x000fce00078e0000 */
[----:B-1----:R-:W-:Y:S01]  /*89ba0*/  HMMA.16816.F32.BF16 R8, R20, R6, R12 ;  /* 0x000000061408723c */ /* 0x002fe2000004180c */
[----:B------:R-:W4:Y:S11]  /*89bb0*/  LDL.LU R12, [R1+0x3e0] ;  /* 0x0003e000010c7983 */ /* 0x000f360000300800 */
[----:B------:R-:W-:Y:S11]  /*89bc0*/  @!UPT UIADD3 URZ, URZ, URZ, URZ ;  /* 0x0000003f3f3ff290 */ /* 0x000ff6000fffe03f */
[----:B------:R-:W-:Y:S01]  /*89bd0*/  STL.64 [R1+0x1f0], R8 ;  /* 0x0001f00801007387 */ /* 0x000fe20000100a00 */
[----:B------:R-:W-:Y:S02]  /*89be0*/  STL.64 [R1+0x1f8], R10 ;  /* 0x0001f80a01007387 */ /* 0x000fe40000100a00 */
[----:B------:R-:W4:Y:S02]  /*89bf0*/  LDL.LU R13, [R1+0x3e4] ;  /* 0x0003e400010d7983 */ /* 0x000f240000300800 */
[----:B------:R-:W2:Y:S01]  /*89c00*/  LDL.LU R14, [R1+0x3e8] ;  /* 0x0003e800010e7983 */ /* 0x000ea20000300800 */
[----:B------:R-:W2:Y:S04]  /*89c10*/  LDL.LU R15, [R1+0x3ec] ;  /* 0x0003ec00010f7983 */ /* 0x000ea80000300800 */
        /* <DEDUP_REMOVED lines=16> */
[----:B------:R-:W4:Y:S01]  /*89d20*/  LDL.64 R22, [R1+0x38] ;  /* 0x0000380001167983 */ /* 0x000f220000100a00 */
[----:B------:R-:W-:-:S02]  /*89d30*/  IMAD.MOV.U32 R3, RZ, RZ, R18 ;  /* 0x000000ffff037224 */ /* 0x000fc400078e0012 */
[----:B------:R-:W-:Y:S01]  /*89d40*/  IMAD.MOV.U32 R0, RZ, RZ, R19 ;  /* 0x000000ffff007224 */ /* 0x000fe200078e0013 */
[C---:B---3--:R-:W-:Y:S01]  /*89d50*/  HMMA.16816.F32.BF16 R12, R24.reuse, R18, R12 ;  /* 0x00000012180c723c */ /* 0x048fe2000004180c */
[----:B----4-:R0:W-:Y:S01]  /*89d60*/  STL.64 [R1+0x4338], R22 ;  /* 0x0043381601007387 */ /* 0x0101e20000100a00 */
[----:B------:R-:W3:Y:S02]  /*89d70*/  LDL.LU R20, [R1+0x3c0] ;  /* 0x0003c00001147983 */ /* 0x000ee40000300800 */
[----:B------:R-:W3:Y:S01]  /*89d80*/  LDL.LU R21, [R1+0x3c4] ;  /* 0x0003c40001157983 */ /* 0x000ee20000300800 */
[----:B0-----:R-:W3:Y:S01]  /*89d90*/  LDL.LU R22, [R1+0x3c8] ;  /* 0x0003c80001167983 */ /* 0x001ee20000300800 */
[----:B------:R-:W3:Y:S02]  /*89da0*/  LDL.LU R23, [R1+0x3cc] ;  /* 0x0003cc0001177983 */ /* 0x000ee40000300800 */
[----:B------:R0:W-:Y:S02]  /*89db0*/  STL.64 [R1+0x42b0], R6 ;  /* 0x0042b00601007387 */ /* 0x0001e40000100a00 */
[----:B------:R-:W4:Y:S01]  /*89dc0*/  LDL.LU R4, [R1+0x400] ;  /* 0x0004000001047983 */ /* 0x000f220000300800 */
[----:B------:R-:W4:Y:S04]  /*89dd0*/  LDL.LU R5, [R1+0x404] ;  /* 0x0004040001057983 */ /* 0x000f280000300800 */
[----:B0-----:R-:W4:Y:S01]  /*89de0*/  LDL.LU R6, [R1+0x408] ;  /* 0x0004080001067983 */ /* 0x001f220000300800 */
[----:B------:R-:W4:Y:S07]  /*89df0*/  LDL.LU R7, [R1+0x40c] ;  /* 0x00040c0001077983 */ /* 0x000f2e0000300800 */
[----:B------:R-:W-:Y:S02]  /*89e00*/  STL.64 [R1+0x4b0], R12 ;  /* 0x0004b00c01007387 */ /* 0x000fe40000100a00 */
[----:B------:R0:W-:Y:S02]  /*89e10*/  STL.64 [R1+0x4b8], R14 ;  /* 0x0004b80e01007387 */ /* 0x0001e40000100a00 */
[----:B0-----:R-:W2:Y:S01]  /*89e20*/  LDL.LU.64 R14, [R1+0x4388] ;  /* 0x00438800010e7983 */ /* 0x001ea20000300a00 */
[----:B------:R-:W2:Y:S02]  /*89e30*/  LDL.LU.64 R12, [R1+0x4380] ;  /* 0x00438000010c7983 */ /* 0x000ea40000300a00 */
[----:B------:R-:W4:Y:S02]  /*89e40*/  LDL.LU.64 R18, [R1+0x4378] ;  /* 0x0043780001127983 */ /* 0x000f240000300a00 */
[C---:B----4-:R-:W-:Y:S11]  /*89e50*/  HMMA.16816.F32.BF16 R4, R24.reuse, R18, R4 ;  /* 0x000000121804723c */ /* 0x050ff60000041804 */
        /* <DEDUP_REMOVED lines=16> */
[----:B------:R-:W4:Y:S01]  /*89f60*/  LDL.LU.64 R16, [R1+0x4350] ;  /* 0x0043500001107983 */ /* 0x000f220000300a00 */
[----:B------:R0:W-:Y:S01]  /*89f70*/  STL.64 [R1+0x4318], R6 ;  /* 0x0043180601007387 */ /* 0x0001e20000100a00 */
[----:B------:R-:W-:Y:S03]  /*89f80*/  STL.64 [R1+0x4310], R4 ;  /* 0x0043100401007387 */ /* 0x000fe60000100a00 */
[----:B0-----:R-:W2:Y:S04]  /*89f90*/  LDL.64 R6, [R1+0x1d8] ;  /* 0x0001d80001067983 */ /* 0x001ea80000100a00 */
[----:B--2---:R0:W-:Y:S04]  /*89fa0*/  STL.64 [R1+0x4328], R6 ;  /* 0x0043280601007387 */ /* 0x0041e80000100a00 */
[----:B0-----:R-:W2:Y:S01]  /*89fb0*/  LDL.64 R6, [R1+0x1e8] ;  /* 0x0001e80001067983 */ /* 0x001ea20000100a00 */
[C---:B------:R-:W-:Y:S03]  /*89fc0*/  HMMA.16816.F32.BF16 R12, R24.reuse, R18, R12 ;  /* 0x00000012180c723c */ /* 0x040fe6000004180c */
[----:B--2---:R0:W-:Y:S01]  /*89fd0*/  STL.64 [R1+0x4330], R6 ;  /* 0x0043300601007387 */ /* 0x0041e20000100a00 */
[----:B------:R-:W2:Y:S02]  /*89fe0*/  LDL.LU R4, [R1+0x3b0] ;  /* 0x0003b00001047983 */ /* 0x000ea40000300800 */
[----:B------:R-:W2:Y:S01]  /*89ff0*/  LDL.LU R5, [R1+0x3b4] ;  /* 0x0003b40001057983 */ /* 0x000ea20000300800 */
[----:B0-----:R-:W2:Y:S01]  /*8a000*/  LDL.LU R6, [R1+0x3b8] ;  /* 0x0003b80001067983 */ /* 0x001ea20000300800 */
[----:B------:R-:W2:Y:S11]  /*8a010*/  LDL.LU R7, [R1+0x3bc] ;  /* 0x0003bc0001077983 */ /* 0x000eb60000300800 */
[----:B------:R-:W-:Y:S04]  /*8a020*/  @!UPT UIADD3 URZ, URZ, URZ, URZ ;  /* 0x0000003f3f3ff290 */ /* 0x000fe8000fffe03f */
[----:B------:R-:W-:Y:S02]  /*8a030*/  STL.64 [R1+0x460], R12 ;  /* 0x0004600c01007387 */ /* 0x000fe40000100a00 */
[----:B------:R0:W-:Y:S02]  /*8a040*/  STL.64 [R1+0x468], R14 ;  /* 0x0004680e01007387 */ /* 0x0001e40000100a00 */
[----:B0-----:R-:W2:Y:S01]  /*8a050*/  LDL.LU.64 R14, [R1+0x4348] ;  /* 0x00434800010e7983 */ /* 0x001ea20000300a00 */
[----:B------:R-:W-:Y:S02]  /*8a060*/  STL.64 [R1+0x4248], R18 ;  /* 0x0042481201007387 */ /* 0x000fe40000100a00 */
[----:B----4-:R0:W-:Y:S02]  /*8a070*/  STL.64 [R1+0x4240], R16 ;  /* 0x0042401001007387 */ /* 0x0101e40000100a00 */
[----:B0-----:R-:W4:Y:S01]  /*8a080*/  LDL R17, [R1+0x22b8] ;  /* 0x0022b80001117983 */ /* 0x001f220000100800 */
[C---:B--2---:R-:W-:Y:S11]  /*8a090*/  HMMA.16816.F32.BF16 R8, R24.reuse, R14, R8 ;  /* 0x0000000e1808723c */ /* 0x044ff60000041808 */
[----:B------:R-:W-:Y:S11]  /*8a0a0*/  @!UPT UIADD3 URZ, URZ, URZ, URZ ;  /* 0x0000003f3f3ff290 */ /* 0x000ff6000fffe03f */
[----:B------:R-:W-:Y:S01]  /*8a0b0*/  @!UPT UIADD3 URZ, URZ, URZ, URZ ;  /* 0x0000003f3f3ff290 */ /* 0x000fe2000fffe03f */
[----:B------:R-:W-:Y:S01]  /*8a0c0*/  STL.64 [R1+0x450], R8 ;  /* 0x0004500801007387 */ /* 0x000fe20000100a00 */
[----:B------:R0:W-:Y:S03]  /*8a0d0*/  STL.64 [R1+0x458], R10 ;  /* 0x0004580a01007387 */ /* 0x0001e60000100a00 */
[----:B0-----:R-:W3:Y:S01]  /*8a0e0*/  LDL.LU.64 R10, [R1+0x4340] ;  /* 0x00434000010a7983 */ /* 0x001ee20000300a00 */
[----:B------:R0:W-:Y:S02]  /*8a0f0*/  STL.64 [R1+0x4320], R14 ;  /* 0x0043200e01007387 */ /* 0x0001e40000100a00 */
[----:B------:R-:W2:Y:S02]  /*8a100*/  LDL.LU R12, [R1+0x700] ;  /* 0x00070000010c7983 */ /* 0x000ea40000300800 */
[----:B------:R-:W2:Y:S01]  /*8a110*/  LDL.LU R13, [R1+0x704] ;  /* 0x00070400010d7983 */ /* 0x000ea20000300800 */
        /* <DEDUP_REMOVED lines=8> */
[----:B------:R0:W-:Y:S03]  /*8a1a0*/  STL.64 [R1+0x42b8], R10 ;  /* 0x0042b80a01007387 */ /* 0x0001e60000100a00 */
[----:B0-----:R-:W2:Y:S01]  /*8a1b0*/  LDL.64 R10, [R1+0x1c8] ;  /* 0x0001c800010a7983 */ /* 0x001ea20000100a00 */
[----:B---3--:R-:W-:Y:S01]  /*8a1c0*/  HMMA.16816.F32.BF16 R4, R24, R22, R4 ;  /* 0x000000161804723c */ /* 0x008fe20000041804 */
[----:B------:R-:W-:-:S02]  /*8a1d0*/  IMAD.MOV.U32 R29, RZ, RZ, R22 ;  /* 0x000000ffff1d7224 */ /* 0x000fc400078e0016 */
[----:B------:R-:W-:Y:S02]  /*8a1e0*/  IMAD.MOV.U32 R28, RZ, RZ, R23 ;  /* 0x000000ffff1c7224 */ /* 0x000fe400078e0017 */
[----:B----4-:R-:W0:Y:S11]  /*8a1f0*/  LDSM.16.MT88.4 R20, [R17+0x25000] ;  /* 0x025000001114783b */ /* 0x010e360000004200 */
[----:B------:R-:W-:Y:S07]  /*8a200*/  @!UPT UIADD3 URZ, URZ, URZ, URZ ;  /* 0x0000003f3f3ff290 */ /* 0x000fee000fffe03f */
[----:B------:R-:W-:Y:S01]  /*8a210*/  STL.64 [R1+0xa50], R4 ;  /* 0x000a500401007387 */ /* 0x000fe20000100a00 */
[----:B------:R1:W-:Y:S03]  /*8a220*/  STL.64 [R1+0xa58], R6 ;  /* 0x000a580601007387 */ /* 0x0003e60000100a00 */
[----:B-1----:R-:W3:Y:S01]  /*8a230*/  LDL.LU.64 R6, [R1+0x4330] ;  /* 0x0043300001067983 */ /* 0x002ee20000300a00 */
[----:B------:R-:W-:Y:S02]  /*8a240*/  STL [R1+0x4220], R28 ;  /* 0x0042201c01007387 */ /* 0x000fe40000100800 */
[----:B------:R-:W-:Y:S01]  /*8a250*/  STL [R1+0x421c], R29 ;  /* 0x00421c1d01007387 */ /* 0x000fe20000100800 */
[----:B0-----:R-:W-:Y:S01]  /*8a260*/  STL.64 [R1+0x4158], R22 ;  /* 0x0041581601007387 */ /* 0x001fe20000100a00 */
[----:B------:R0:W-:Y:S03]  /*8a270*/  STL.64 [R1+0x4150], R20 ;  /* 0x0041501401007387 */ /* 0x0001e60000100a00 */
[----:B0-----:R-:W3:Y:S01]  /*8a280*/  LDL.LU R20, [R1+0x710] ;  /* 0x0007100001147983 */ /* 0x001ee20000300800 */
[----:B------:R-:W3:Y:S02]  /*8a290*/  LDL.LU R21, [R1+0x714] ;  /* 0x0007140001157983 */ /* 0x000ee40000300800 */
[----:B------:R-:W3:Y:S02]  /*8a2a0*/  LDL.LU R22, [R1+0x718] ;  /* 0x0007180001167983 */ /* 0x000ee40000300800 */
[----:B------:R-:W3:Y:S02]  /*8a2b0*/  LDL.LU R23, [R1+0x71c] ;  /* 0x00071c0001177983 */ /* 0x000ee40000300800 */
[C---:B---3--:R-:W-:Y:S11]  /*8a2c0*/  HMMA.16816.F32.BF16 R20, R24.reuse, R6, R20 ;  /* 0x000000061814723c */ /* 0x048ff60000041814 */
[----:B------:R-:W-:Y:S11]  /*8a2d0*/  @!UPT UIADD3 URZ, URZ, URZ, URZ ;  /* 0x0000003f3f3ff290 */ /* 0x000ff6000fffe03f */
[----:B------:R-:W-:Y:S01]  /*8a2e0*/  @!UPT UIADD3 URZ, URZ, URZ, URZ ;  /* 0x0000003f3f3ff290 */ /* 0x000fe2000fffe03f */
[----:B------:R-:W-:Y:S01]  /*8a2f0*/  STL.64 [R1+0xa40], R20 ;  /* 0x000a401401007387 */ /* 0x000fe20000100a00 */
[----:B------:R0:W-:Y:S02]  /*8a300*/  STL.64 [R1+0xa48], R22 ;  /* 0x000a481601007387 */ /* 0x0001e40000100a00 */
[----:B0-----:R-:W-:Y:S02]  /*8a310*/  IMAD.MOV.U32 R23, RZ, RZ, R6 ;  /* 0x000000ffff177224 */ /* 0x001fe400078e0006 */
[----:B------:R-:W-:Y:S02]  /*8a320*/  IMAD.MOV.U32 R22, RZ, RZ, R7 ;  /* 0x000000ffff167224 */ /* 0x000fe400078e0007 */
[----:B------:R-:W2:Y:S03]  /*8a330*/  LDL.LU.64 R6, [R1+0x4328] ;  /* 0x0043280001067983 */ /* 0x000ea60000300a00 */
[----:B------:R0:W-:Y:S02]  /*8a340*/  STL [R1+0x4228], R22 ;  /* 0x0042281601007387 */ /* 0x0001e40000100800 */
[----:B------:R1:W-:Y:S02]  /*8a350*/  STL [R1+0x4224], R23 ;  /* 0x0042241701007387 */ /* 0x0003e40000100800 */
[----:B------:R-:W3:Y:S01]  /*8a360*/  LDL.LU R20, [R1+0x6f0] ;  /* 0x0006f00001147983 */ /* 0x000ee20000300800 */
[----:B------:R-:W3:Y:S04]  /*8a370*/  LDL.LU R21, [R1+0x6f4] ;  /* 0x0006f40001157983 */ /* 0x000ee80000300800 */
[----:B0-----:R-:W3:Y:S01]  /*8a380*/  LDL.LU R22, [R1+0x6f8] ;  /* 0x0006f80001167983 */ /* 0x001ee20000300800 */
[----:B-1----:R-:W3:Y:S01]  /*8a390*/  LDL.LU R23, [R1+0x6fc] ;  /* 0x0006fc0001177983 */ /* 0x002ee20000300800 */
[----:B--2---:R-:W-:Y:S01]  /*8a3a0*/  HMMA.16816.F32.BF16 R12, R24, R6, R12 ;  /* 0x00000006180c723c */ /* 0x004fe2000004180c */
[----:B------:R-:W-:-:S02]  /*8a3b0*/  IMAD.MOV.U32 R29, RZ, RZ, R6 ;  /* 0x000000ffff1d7224 */ /* 0x000fc400078e0006 */
[----:B------:R-:W-:Y:S11]  /*8a3c0*/  IMAD.MOV.U32 R2, RZ, RZ, R7 ;  /* 0x000000ffff027224 */ /* 0x000ff600078e0007 */
[----:B------:R-:W-:Y:S09]  /*8a3d0*/  @!UPT UIADD3 URZ, URZ, URZ, URZ ;  /* 0x0000003f3f3ff290 */ /* 0x000ff2000fffe03f */
[----:B------:R-:W-:Y:S01]  /*8a3e0*/  STL.64 [R1+0xa30], R12 ;  /* 0x000a300c01007387 */ /* 0x000fe20000100a00 */
[----:B------:R0:W-:Y:S03]  /*8a3f0*/  STL.64 [R1+0xa38], R14 ;  /* 0x000a380e01007387 */ /* 0x0001e60000100a00 */
[----:B0-----:R-:W2:Y:S01]  /*8a400*/  LDL.LU.64 R14, [R1+0x4320] ;  /* 0x00432000010e7983 */ /* 0x001ea20000300a00 */
[----:B------:R-:W4:Y:S01]  /*8a410*/  LDL.LU.64 R6, [R1+0x4318] ;  /* 0x0043180001067983 */ /* 0x000f220000300a00 */
[----:B---3--:R-:W-:Y:S01]  /*8a420*/  HMMA.16816.F32.BF16 R20, R24, R10, R20 ;  /* 0x0000000a1814723c */ /* 0x008fe20000041814 */
[----:B------:R-:W3:Y:S01]  /*8a430*/  LDL.LU.64 R4, [R1+0x4310] ;  /* 0x0043100001047983 */ /* 0x000ee20000300a00 */
[----:B------:R-:W-:Y:S01]  /*8a440*/  STL [R1+0x422c], R29 ;  /* 0x00422c1d01007387 */ /* 0x000fe20000100800 */
[----:B------:R-:W-:Y:S02]  /*8a450*/  IMAD.MOV.U32 R13, RZ, RZ, R10 ;  /* 0x000000ffff0d7224 */ /* 0x000fe400078e000a */
[----:B------:R-:W-:Y:S11]  /*8a460*/  IMAD.MOV.U32 R12, RZ, RZ, R11 ;  /* 0x000000ffff0c7224 */ /* 0x000ff600078e000b */
[----:B------:R-:W-:Y:S07]  /*8a470*/  @!UPT UIADD3 URZ, URZ, URZ, URZ ;  /* 0x0000003f3f3ff290 */ /* 0x000fee000fffe03f */
[----:B------:R-:W-:Y:S01]  /*8a480*/  STL.64 [R1+0x7a0], R20 ;  /* 0x0007a01401007387 */ /* 0x000fe20000100a00 */
[----:B------:R-:W-:Y:S02]  /*8a490*/  STL.64 [R1+0x7a8], R22 ;  /* 0x0007a81601007387 */ /* 0x000fe40000100a00 */
[----:B----4-:R-:W-:Y:S02]  /*8a4a0*/  IMAD.MOV.U32 R18, RZ, RZ, R7 ;  /* 0x000000ffff127224 */ /* 0x010fe400078e0007 */
[----:B------:R-:W-:-:S05]  /*8a4b0*/  IMAD.MOV.U32 R19, RZ, RZ, R6 ;  /* 0x000000ffff137224 */ /* 0x000fca00078e0006 */
[----:B------:R-:W-:Y:S01]  /*8a4c0*/  STL.64 [R1+0x4260], R18 ;  /* 0x0042601201007387 */ /* 0x000fe20000100a00 */
[----:B--2---:R-:W-:Y:S02]  /*8a4d0*/  STL.64 [R1+0x4238], R14 ;  /* 0x0042380e01007387 */ /* 0x004fe40000100a00 */
[----:B------:R0:W-:Y:S02]  /*8a4e0*/  STL.64 [R1+0x4230], R12 ;  /* 0x0042300c01007387 */ /* 0x0001e40000100a00 */
[----:B0-----:R-:W2:Y:S01]  /*8a4f0*/  LDL.LU R12, [R1+0x5c0] ;  /* 0x0005c000010c7983 */ /* 0x001ea20000300800 */
[----:B------:R-:W2:Y:S02]  /*8a500*/  LDL.LU R13, [R1+0x5c4] ;  /* 0x0005c400010d7983 */ /* 0x000ea40000300800 */
[----:B------:R-:W4:Y:S02]  /*8a510*/  LDL.LU R14, [R1+0x5c8] ;  /* 0x0005c800010e7983 */ /* 0x000f240000300800 */
[----:B------:R-:W4:Y:S02]  /*8a520*/  LDL.LU R15, [R1+0x5cc] ;  /* 0x0005cc00010f7983 */ /* 0x000f240000300800 */
[----:B---3--:R-:W-:-:S02]  /*8a530*/  IMAD.MOV.U32 R18, RZ, RZ, R5 ;  /* 0x000000ffff127224 */ /* 0x008fc400078e0005 */
[----:B------:R-:W-:-:S05]  /*8a540*/  IMAD.MOV.U32 R19, RZ, RZ, R4 ;  /* 0x000000ffff137224 */ /* 0x000fca00078e0004 */
[----:B------:R-:W-:Y:S04]  /*8a550*/  STL.64 [R1+0x4278], R18 ;  /* 0x0042781201007387 */ /* 0x000fe80000100a00 */
[----:B----4-:R-:W-:Y:S01]  /*8a560*/  STL.64 [R1+0x4258], R14 ;  /* 0x0042580e01007387 */ /* 0x010fe20000100a00 */
[----:B--2---:R0:W-:Y:S03]  /*8a570*/  STL.64 [R1+0x4250], R12 ;  /* 0x0042500c01007387 */ /* 0x0041e60000100a00 */
[----:B0-----:R-:W2:Y:S01]  /*8a580*/  LDL.LU R12, [R1+0x5d0] ;  /* 0x0005d000010c7983 */ /* 0x001ea20000300800 */
[----:B------:R-:W2:Y:S02]  /*8a590*/  LDL.LU R13, [R1+0x5d4] ;  /* 0x0005d400010d7983 */ /* 0x000ea40000300800 */
[----:B------:R-:W3:Y:S02]  /*8a5a0*/  LDL.LU R14, [R1+0x5d8] ;  /* 0x0005d800010e7983 */ /* 0x000ee40000300800 */
[----:B------:R-:W3:Y:S01]  /*8a5b0*/  LDL.LU R15, [R1+0x5dc] ;  /* 0x0005dc00010f7983 */ /* 0x000ee20000300800 */
[----:B------:R-:W4:Y:S01]  /*8a5c0*/  LDL.LU R8, [R1+0x6a0] ;  /* 0x0006a00001087983 */ /* 0x000f220000300800 */
[----:B------:R-:W4:Y:S02]  /*8a5d0*/  LDL.LU R9, [R1+0x6a4] ;  /* 0x0006a40001097983 */ /* 0x000f240000300800 */
[----:B------:R-:W2:Y:S02]  /*8a5e0*/  LDL.LU R10, [R1+0x6a8] ;  /* 0x0006a800010a7983 */ /* 0x000ea40000300800 */
[----:B------:R-:W2:Y:S02]  /*8a5f0*/  LDL.LU R11, [R1+0x6ac] ;  /* 0x0006ac00010b7983 */ /* 0x000ea40000300800 */
[----:B--2---:R0:W-:Y:S01]  /*8a600*/  STL.64 [R1+0x42c8], R10 ;  /* 0x0042c80a01007387 */ /* 0x0041e20000100a00 */
[----:B----4-:R-:W-:Y:S03]  /*8a610*/  STL.64 [R1+0x42c0], R8 ;  /* 0x0042c00801007387 */ /* 0x010fe60000100a00 */
[----:B0-----:R-:W2:Y:S04]  /*8a620*/  LDL.64 R10, [R1+0x188] ;  /* 0x00018800010a7983 */ /* 0x001ea80000100a00 */
[----:B--2---:R0:W-:Y:S04]  /*8a630*/  STL.64 [R1+0x42d8], R10 ;  /* 0x0042d80a01007387 */ /* 0x0041e80000100a00 */
        /* <DEDUP_REMOVED lines=8> */
[----:B0-----:R-:W4:Y:S01]  /*8a6c0*/  LDL.LU R6, [R1+0x6b8] ;  /* 0x0006b80001067983 */ /* 0x001f220000300800 */
[----:B------:R-:W4:Y:S02]  /*8a6d0*/  LDL.LU R7, [R1+0x6bc] ;  /* 0x0006bc0001077983 */ /* 0x000f240000300800 */
[----:B------:R-:W2:Y:S02]  /*8a6e0*/  LDL.LU R20, [R1+0x6e0] ;  /* 0x0006e00001147983 */ /* 0x000ea40000300800 */
[----:B------:R-:W3:Y:S01]  /*8a6f0*/  LDL.LU R21, [R1+0x6e4] ;  /* 0x0006e40001157983 */ /* 0x000ee20000300800 */
[----:B------:R-:W3:Y:S01]  /*8a700*/  LDL.LU R22, [R1+0x6e8] ;  /* 0x0006e80001167983 */ /* 0x000ee20000300800 */
[----:B------:R-:W3:Y:S02]  /*8a710*/  LDL.LU R23, [R1+0x6ec] ;  /* 0x0006ec0001177983 */ /* 0x000ee40000300800 */
[----:B------:R-:W3:Y:S01]  /*8a720*/  LDL.64 R10, [R1+0x1b8] ;  /* 0x0001b800010a7983 */ /* 0x000ee20000100a00 */
[----:B----4-:R-:W-:Y:S01]  /*8a730*/  STL.64 [R1+0x42e8], R6 ;  /* 0x0042e80601007387 */ /* 0x010fe20000100a00 */
[----:B--2---:R0:W-:Y:S03]  /*8a740*/  STL.64 [R1+0x42e0], R4 ;  /* 0x0042e00401007387 */ /* 0x0041e60000100a00 */
        /* <DEDUP_REMOVED lines=12> */
[----:B------:R-:W-:Y:S01]  /*8a810*/  STL.64 [R1+0x42a8], R18 ;  /* 0x0042a81201007387 */ /* 0x000fe20000100a00 */
[----:B------:R0:W-:Y:S02]  /*8a820*/  STL [R1+0x42a0], R17 ;  /* 0x0042a01101007387 */ /* 0x0001e40000100800 */
[----:B------:R-:W4:Y:S01]  /*8a830*/  LDL.LU R16, [R1+0x3a0] ;  /* 0x0003a00001107983 */ /* 0x000f220000300800 */
[----:B0-----:R-:W4:Y:S01]  /*8a840*/  LDL.LU R17, [R1+0x3a4] ;  /* 0x0003a40001117983 */ /* 0x001f220000300800 */
[----:B------:R-:W4:Y:S02]  /*8a850*/  LDL.LU R18, [R1+0x3a8] ;  /* 0x0003a80001127983 */ /* 0x000f240000300800 */
[----:B------:R-:W4:Y:S02]  /*8a860*/  LDL.LU R19, [R1+0x3ac] ;  /* 0x0003ac0001137983 */ /* 0x000f240000300800 */
[----:B---3--:R-:W-:Y:S01]  /*8a870*/  STL.64 [R1+0x4270], R14 ;  /* 0x0042700e01007387 */ /* 0x008fe20000100a00 */
[----:B------:R0:W-:Y:S04]  /*8a880*/  STL.64 [R1+0x4268], R12 ;  /* 0x0042680c01007387 */ /* 0x0001e80000100a00 */
[----:B0-----:R-:W3:Y:S01]  /*8a890*/  LDL.LU R12, [R1+0x5e0] ;  /* 0x0005e000010c7983 */ /* 0x001ee20000300800 */
[----:B------:R-:W3:Y:S02]  /*8a8a0*/  LDL.LU R13, [R1+0x5e4] ;  /* 0x0005e400010d7983 */ /* 0x000ee40000300800 */
[----:B------:R-:W2:Y:S02]  /*8a8b0*/  LDL.LU R14, [R1+0x5e8] ;  /* 0x0005e800010e7983 */ /* 0x000ea40000300800 */
[----:B------:R-:W2:Y:S01]  /*8a8c0*/  LDL.LU R15, [R1+0x5ec] ;  /* 0x0005ec00010f7983 */ /* 0x000ea20000300800 */
[C---:B------:R-:W-:Y:S01]  /*8a8d0*/  HMMA.16816.F32.BF16 R20, R24.reuse, R10, R20 ;  /* 0x0000000a1814723c */ /* 0x040fe20000041814 */
[----:B------:R-:W-:Y:S01]  /*8a8e0*/  IMAD.MOV.U32 R28, RZ, RZ, R11 ;  /* 0x000000ffff1c7224 */ /* 0x000fe200078e000b */
[----:B--2---:R-:W-:Y:S01]  /*8a8f0*/  STL.64 [R1+0x4288], R14 ;  /* 0x0042880e01007387 */ /* 0x004fe20000100a00 */
[----:B---3--:R0:W-:Y:S03]  /*8a900*/  STL.64 [R1+0x4280], R12 ;  /* 0x0042800c01007387 */ /* 0x0081e60000100a00 */
[----:B0-----:R-:W2:Y:S01]  /*8a910*/  LDL.LU R12, [R1+0x5f0] ;  /* 0x0005f000010c7983 */ /* 0x001ea20000300800 */
[----:B------:R-:W2:Y:S02]  /*8a920*/  LDL.LU R13, [R1+0x5f4] ;  /* 0x0005f400010d7983 */ /* 0x000ea40000300800 */
[----:B------:R-:W2:Y:S02]  /*8a930*/  LDL.LU R14, [R1+0x5f8] ;  /* 0x0005f800010e7983 */ /* 0x000ea40000300800 */
[----:B------:R-:W2:Y:S11]  /*8a940*/  LDL.LU R15, [R1+0x5fc] ;  /* 0x0005fc00010f7983 */ /* 0x000eb60000300800 */
[----:B------:R-:W-:Y:S01]  /*8a950*/  @!UPT UIADD3 URZ, URZ, URZ, URZ ;  /* 0x0000003f3f3ff290 */ /* 0x000fe2000fffe03f */
[----:B------:R-:W-:Y:S01]  /*8a960*/  STL.64 [R1+0x790], R20 ;  /* 0x0007901401007387 */ /* 0x000fe20000100a00 */
[----:B------:R0:W-:Y:S02]  /*8a970*/  STL.64 [R1+0x798], R22 ;  /* 0x0007981601007387 */ /* 0x0001e40000100a00 */
[----:B0-----:R-:W-:Y:S02]  /*8a980*/  IMAD.MOV.U32 R23, RZ, RZ, R10 ;  /* 0x000000ffff177224 */ /* 0x001fe400078e000a */
        /* <DEDUP_REMOVED lines=32> */
[----:B------:R1:W-:Y:S02]  /*8ab90*/  STL.64 [R1+0x6a8], R10 ;  /* 0x0006a80a01007387 */ /* 0x0003e40000100a00 */
[----:B0-----:R-:W-:Y:S01]  /*8aba0*/  IMAD.MOV.U32 R9, RZ, RZ, R6 ;  /* 0x000000ffff097224 */ /* 0x001fe200078e0006 */
[----:B-1----:R-:W3:Y:S01]  /*8abb0*/  LDL.LU.64 R10, [R1+0x42b8] ;  /* 0x0042b800010a7983 */ /* 0x002ee20000300a00 */
[----:B------:R-:W-:Y:S02]  /*8abc0*/  IMAD.MOV.U32 R8, RZ, RZ, R7 ;  /* 0x000000ffff087224 */ /* 0x000fe400078e0007 */
[----:B------:R-:W4:Y:S02]  /*8abd0*/  LDL.LU.64 R6, [R1+0x42b0] ;  /* 0x0042b00001067983 */ /* 0x000f240000300a00 */
[----:B----4-:R-:W-:Y:S01]  /*8abe0*/  HMMA.16816.F32.BF16 R24, R24, R6, R16 ;  /* 0x000000061818723c */ /* 0x010fe20000041810 */
[----:B------:R-:W2:Y:S01]  /*8abf0*/  LDL.LU.64 R18, [R1+0x42a8] ;  /* 0x0042a80001127983 */ /* 0x000ea20000300a00 */
[----:B------:R-:W4:Y:S02]  /*8ac00*/  LDL.LU R17, [R1+0x42a0] ;  /* 0x0042a00001117983 */ /* 0x000f240000300800 */
[----:B------:R-:W2:Y:S02]  /*8ac10*/  LDL.LU.64 R6, [R1+0x4298] ;  /* 0x0042980001067983 */ /* 0x000ea40000300a00 */
[----:B------:R-:W2:Y:S11]  /*8ac20*/  LDL.LU.64 R4, [R1+0x4290] ;  /* 0x0042900001047983 */ /* 0x000eb60000300a00 */
[----:B------:R-:W-:Y:S06]  /*8ac30*/  @!UPT UIADD3 URZ, URZ, URZ, URZ ;  /* 0x0000003f3f3ff290 */ /* 0x000fec000fffe03f */
[----:B------:R-:W-:Y:S01]  /*8ac40*/  STL.64 [R1+0x430], R24 ;  /* 0x0004301801007387 */ /* 0x000fe20000100a00 */
[----:B------:R-:W-:Y:S03]  /*8ac50*/  STL.64 [R1+0x438], R26 ;  /* 0x0004381a01007387 */ /* 0x000fe60000100a00 */
[----:B----4-:R-:W0:Y:S04]  /*8ac60*/  LDSM.16.MT88.4 R24, [R17+0x25080] ;  /* 0x025080001118783b */ /* 0x010e280000004200 */
[----:B0-----:R0:W-:Y:S01]  /*8ac70*/  STL.64 [R1+0x4060], R26 ;  /* 0x0040601a01007387 */ /* 0x0011e20000100a00 */
[----:B------:R1:W-:Y:S03]  /*8ac80*/  STL.64 [R1+0x4058], R24 ;  /* 0x0040581801007387 */ /* 0x0003e60000100a00 */
[----:B0-----:R-:W4:Y:S01]  /*8ac90*/  LDL.LU.64 R26, [R1+0x168] ;  /* 0x00016800011a7983 */ /* 0x001f220000300a00 */
[C---:B--2---:R-:W-:Y:S03]  /*8aca0*/  HMMA.16816.F32.BF16 R16, R4.reuse, R18, R12 ;  /* 0x000000120410723c */ /* 0x044fe6000004180c */
[----:B----4-:R0:W-:Y:S01]  /*8acb0*/  STL.64 [R1+0x4160], R26 ;  /* 0x0041601a01007387 */ /* 0x0101e20000100a00 */
[----:B-1----:R-:W3:Y:S02]  /*8acc0*/  LDL.LU R24, [R1+0x5a0] ;  /* 0x0005a00001187983 */ /* 0x002ee40000300800 */
[----:B------:R-:W3:Y:S01]  /*8acd0*/  LDL.LU R25, [R1+0x5a4] ;  /* 0x0005a40001197983 */ /* 0x000ee20000300800 */
[----:B0-----:R-:W3:Y:S01]  /*8ace0*/  LDL.LU R26, [R1+0x5a8] ;  /* 0x0005a800011a7983 */ /* 0x001ee20000300800 */
[----:B------:R-:W3:Y:S02]  /*8acf0*/  LDL.LU R27, [R1+0x5ac] ;  /* 0x0005ac00011b7983 */ /* 0x000ee40000300800 */
        /* <DEDUP_REMOVED lines=19> */
[----:B------:R-:W4:Y:S01]  /*8ae30*/  LDL.LU.64 R16, [R1+0x4240] ;  /* 0x0042400001107983 */ /* 0x000f220000300a00 */
        /* <DEDUP_REMOVED lines=8> */
[----:B----4-:R0:W-:Y:S02]  /*8aec0*/  STL.64 [R1+0x4110], R16 ;  /* 0x0041101001007387 */ /* 0x0101e40000100a00 */
[----:B0-----:R-:W2:Y:S01]  /*8aed0*/  LDL.LU R16, [R1+0x5b0] ;  /* 0x0005b00001107983 */ /* 0x001ea20000300800 */
[----:B------:R-:W2:Y:S02]  /*8aee0*/  LDL.LU R17, [R1+0x5b4] ;  /* 0x0005b40001117983 */ /* 0x000ea40000300800 */
[----:B------:R-:W2:Y:S02]  /*8aef0*/  LDL.LU R18, [R1+0x5b8] ;  /* 0x0005b80001127983 */ /* 0x000ea40000300800 */
[----:B------:R-:W2:Y:S02]  /*8af00*/  LDL.LU R19, [R1+0x5bc] ;  /* 0x0005bc0001137983 */ /* 0x000ea40000300800 */
[C---:B--2---:R-:W-:Y:S01]  /*8af10*/  HMMA.16816.F32.BF16 R16, R4.reuse, R14, R16 ;  /* 0x0000000e0410723c */ /* 0x044fe20000041810 */
[----:B------:R-:W-:Y:S11]  /*8af20*/  STL.64 [R1+0x4108], R14 ;  /* 0x0041080e01007387 */ /* 0x000ff60000100a00 */
[----:B------:R-:W-:Y:S11]  /*8af30*/  @!UPT UIADD3 URZ, URZ, URZ, URZ ;  /* 0x0000003f3f3ff290 */ /* 0x000ff6000fffe03f */
[----:B------:R-:W-:Y:S01]  /*8af40*/  STL.64 [R1+0x3c0], R16 ;  /* 0x0003c01001007387 */ /* 0x000fe20000100a00 */
[----:B------:R3:W-:Y:S02]  /*8af50*/  STL.64 [R1+0x3c8], R18 ;  /* 0x0003c81201007387 */ /* 0x0007e40000100a00 */
[----:B---3--:R-:W-:Y:S01]  /*8af60*/  HMMA.16816.F32.BF16 R16, R4, R10, R24 ;  /* 0x0000000a0410723c */ /* 0x008fe20000041818 */
[----:B------:R0:W-:Y:S06]  /*8af70*/  STL.64 [R1+0x4168], R10 ;  /* 0x0041680a01007387 */ /* 0x0001ec0000100a00 */
[----:B------:R-:W-:-:S02]  /*8af80*/  IMAD.MOV.U32 R26, RZ, RZ, R9 ;  /* 0x000000ffff1a7224 */ /* 0x000fc400078e0009 */
[----:B------:R-:W-:Y:S11]  /*8af90*/  IMAD.MOV.U32 R27, RZ, RZ, R8 ;  /* 0x000000ffff1b7224 */ /* 0x000ff600078e0008 */
[----:B------:R-:W-:Y:S03]  /*8afa0*/  @!UPT UIADD3 URZ, URZ, URZ, URZ ;  /* 0x0000003f3f3ff290 */ /* 0x000fe6000fffe03f */
[----:B------:R-:W-:Y:S01]  /*8afb0*/  STL.64 [R1+0x3b0], R16 ;  /* 0x0003b01001007387 */ /* 0x000fe20000100a00 */
[----:B------:R1:W-:Y:S02]  /*8afc0*/  STL.64 [R1+0x3b8], R18 ;  /* 0x0003b81201007387 */ /* 0x0003e40000100a00 */
[----:B------:R2:W-:Y:S02]  /*8afd0*/  STL.64 [R1+0x4170], R26 ;  /* 0x0041701a01007387 */ /* 0x0005e40000100a00 */
[----:B------:R-:W3:Y:S01]  /*8afe0*/  LDL.LU R8, [R1+0x510] ;  /* 0x0005100001087983 */ /* 0x000ee20000300800 */
[----:B------:R-:W3:Y:S01]  /*8aff0*/  LDL.LU R9, [R1+0x514] ;  /* 0x0005140001097983 */ /* 0x000ee20000300800 */
[----:B0-----:R-:W4:Y:S02]  /*8b000*/  LDL.LU R10, [R1+0x518] ;  /* 0x00051800010a7983 */ /* 0x001f240000300800 */
[----:B------:R-:W4:Y:S02]  /*8b010*/  LDL.LU R11, [R1+0x51c] ;  /* 0x00051c00010b7983 */ /* 0x000f240000300800 */
[----:B-1----:R-:W-:-:S02]  /*8b020*/  IMAD.MOV.U32 R18, RZ, RZ, R23 ;  /* 0x000000ffff127224 */ /* 0x002fc400078e0017 */
[----:B--2---:R-:W-:Y:S02]  /*8b030*/  IMAD.MOV.U32 R26, RZ, RZ, R29 ;  /* 0x000000ffff1a7224 */ /* 0x004fe400078e001d */
[----:B------:R-:W-:Y:S02]  /*8b040*/  IMAD.MOV.U32 R19, RZ, RZ, R28 ;  /* 0x000000ffff137224 */ /* 0x000fe400078e001c */
[----:B------:R-:W-:Y:S01]  /*8b050*/  IMAD.MOV.U32 R27, RZ, RZ, R22 ;  /* 0x000000ffff1b7224 */ /* 0x000fe200078e0016 */
[----:B----4-:R-:W-:Y:S01]  /*8b060*/  STL.64 [R1+0x4180], R10 ;  /* 0x0041800a01007387 */ /* 0x010fe20000100a00 */
[----:B---3--:R-:W-:Y:S02]  /*8b070*/  STL.64 [R1+0x4178], R8 ;  /* 0x0041780801007387 */ /* 0x008fe40000100a00 */
[----:B------:R-:W2:Y:S02]  /*8b080*/  LDL.LU R29, [R1+0x422c] ;  /* 0x00422c00011d7983 */ /* 0x000ea40000300800 */
[----:B------:R-:W3:Y:S01]  /*8b090*/  LDL.LU R22, [R1+0x4228] ;  /* 0x0042280001167983 */ /* 0x000ee20000300800 */
[----:B------:R-:W4:Y:S01]  /*8b0a0*/  LDL.LU R23, [R1+0x4224] ;  /* 0x0042240001177983 */ /* 0x000f220000300800 */
[----:B------:R-:W3:Y:S02]  /*8b0b0*/  LDL.LU R28, [R1+0x4220] ;  /* 0x00422000011c7983 */ /* 0x000ee40000300800 */
[----:B------:R0:W-:Y:S02]  /*8b0c0*/  STL.64 [R1+0x41b8], R18 ;  /* 0x0041b81201007387 */ /* 0x0001e40000100a00 */
[----:B0-----:R-:W-:-:S02]  /*8b0d0*/  IMAD.MOV.U32 R18, RZ, RZ, R13 ;  /* 0x000000ffff127224 */ /* 0x001fc400078e000d */
[----:B------:R-:W-:-:S05]  /*8b0e0*/  IMAD.MOV.U32 R19, RZ, RZ, R12 ;  /* 0x000000ffff137224 */ /* 0x000fca00078e000c */
[----:B------:R0:W-:Y:S01]  /*8b0f0*/  STL.64 [R1+0x41d0], R18 ;  /* 0x0041d01201007387 */ /* 0x0001e20000100a00 */
[----:B------:R-:W3:Y:S02]  /*8b100*/  LDL.LU R12, [R1+0x550] ;  /* 0x00055000010c7983 */ /* 0x000ee40000300800 */
[----:B------:R-:W3:Y:S02]  /*8b110*/  LDL.LU R13, [R1+0x554] ;  /* 0x00055400010d7983 */ /* 0x000ee40000300800 */
[----:B------:R-:W3:Y:S01]  /*8b120*/  LDL.LU R14, [R1+0x558] ;  /* 0x00055800010e7983 */ /* 0x000ee20000300800 */
[----:B------:R-:W3:Y:S01]  /*8b130*/  LDL.LU R15, [R1+0x55c] ;  /* 0x00055c00010f7983 */ /* 0x000ee20000300800 */
[----:B0-----:R-:W-:Y:S02]  /*8b140*/  IMAD.MOV.U32 R19, RZ, RZ, R2 ;  /* 0x000000ffff137224 */ /* 0x001fe400078e0002 */
[----:B--2---:R-:W-:Y:S02]  /*8b150*/  IMAD.MOV.U32 R18, RZ, RZ, R29 ;  /* 0x000000ffff127224 */ /* 0x004fe400078e001d */
[----:B------:R-:W2:Y:S01]  /*8b160*/  LDL.LU R29, [R1+0x421c] ;  /* 0x00421c00011d7983 */ /* 0x000ea20000300800 */
[----:B------:R-:W2:Y:S02]  /*8b170*/  LDL.LU R2, [R1+0x4218] ;  /* 0x0042180001027983 */ /* 0x000ea40000300800 */
[----:B------:R-:W-:Y:S01]  /*8b180*/  STL.64 [R1+0x41e8], R18 ;  /* 0x0041e81201007387 */ /* 0x000fe20000100a00 */
[----:B---3--:R-:W-:Y:S01]  /*8b190*/  STL.64 [R1+0x41c8], R14 ;  /* 0x0041c80e01007387 */ /* 0x008fe20000100a00 */
[----:B------:R0:W-:Y:S03]  /*8b1a0*/  STL.64 [R1+0x41c0], R12 ;  /* 0x0041c00c01007387 */ /* 0x0001e60000100a00 */
[----:B0-----:R-:W3:Y:S01]  /*8b1b0*/  LDL.LU R12, [R1+0x560] ;  /* 0x00056000010c7983 */ /* 0x001ee20000300800 */
[----:B------:R-:W3:Y:S02]  /*8b1c0*/  LDL.LU R13, [R1+0x564] ;  /* 0x00056400010d7983 */ /* 0x000ee40000300800 */
[----:B------:R-:W2:Y:S02]  /*8b1d0*/  LDL.LU R14, [R1+0x568] ;  /* 0x00056800010e7983 */ /* 0x000ea40000300800 */
[----:B------:R-:W2:Y:S02]  /*8b1e0*/  LDL.LU R15, [R1+0x56c] ;  /* 0x00056c00010f7983 */ /* 0x000ea40000300800 */
[----:B----4-:R-:W-:-:S02]  /*8b1f0*/  IMAD.MOV.U32 R18, RZ, RZ, R23 ;  /* 0x000000ffff127224 */ /* 0x010fc400078e0017 */
        /* <DEDUP_REMOVED lines=20> */
[----:B------:R0:W-:Y:S01]  /*8b340*/  STL.64 [R1+0x4188], R26 ;  /* 0x0041881a01007387 */ /* 0x0001e20000100a00 */
[----:B------:R-:W3:Y:S02]  /*8b350*/  LDL.LU R8, [R1+0x520] ;  /* 0x0005200001087983 */ /* 0x000ee40000300800 */
[----:B------:R-:W3:Y:S02]  /*8b360*/  LDL.LU R9, [R1+0x524] ;  /* 0x0005240001097983 */ /* 0x000ee40000300800 */
[----:B------:R-:W4:Y:S01]  /*8b370*/  LDL.LU R10, [R1+0x528] ;  /* 0x00052800010a7983 */ /* 0x000f220000300800 */
[----:B------:R-:W4:Y:S01]  /*8b380*/  LDL.LU R11, [R1+0x52c] ;  /* 0x00052c00010b7983 */ /* 0x000f220000300800 */
[----:B0-----:R-:W-:-:S02]  /*8b390*/  IMAD.MOV.U32 R26, RZ, RZ, R21 ;  /* 0x000000ffff1a7224 */ /* 0x001fc400078e0015 */
[----:B------:R-:W-:Y:S02]  /*8b3a0*/  IMAD.MOV.U32 R27, RZ, RZ, R20 ;  /* 0x000000ffff1b7224 */ /* 0x000fe400078e0014 */
[----:B------:R-:W-:Y:S02]  /*8b3b0*/  IMAD.MOV.U32 R18, RZ, RZ, R29 ;  /* 0x000000ffff127224 */ /* 0x000fe400078e001d */
[----:B------:R-:W-:Y:S01]  /*8b3c0*/  IMAD.MOV.U32 R19, RZ, RZ, R28 ;  /* 0x000000ffff137224 */ /* 0x000fe200078e001c */
[----:B----4-:R-:W-:Y:S01]  /*8b3d0*/  STL.64 [R1+0x4198], R10 ;  /* 0x0041980a01007387 */ /* 0x010fe20000100a00 */
[----:B---3--:R0:W-:Y:S02]  /*8b3e0*/  STL.64 [R1+0x4190], R8 ;  /* 0x0041900801007387 */ /* 0x0081e40000100a00 */
[----:B------:R-:W-:Y:S01]  /*8b3f0*/  STL.64 [R1+0x41a0], R26 ;  /* 0x0041a01a01007387 */ /* 0x000fe20000100a00 */
        /* <DEDUP_REMOVED lines=15> */
[----:B------:R-:W4:Y:S01]  /*8b4f0*/  LDL.LU.64 R14, [R1+0x4210] ;  /* 0x00421000010e7983 */ /* 0x000f220000300a00 */
[----:B------:R-:W4:Y:S05]  /*8b500*/  LDL.LU.64 R12, [R1+0x4208] ;  /* 0x00420800010c7983 */ /* 0x000f2a0000300a00 */
        /* <DEDUP_REMOVED lines=24> */
[----:B----4-:R-:W-:Y:S02]  /*8b690*/  HMMA.16816.F32.BF16 R12, R4, R18, R12 ;  /* 0x00000012040c723c */ /* 0x010fe4000004180c */
[----:B------:R-:W4:Y:S04]  /*8b6a0*/  LDL.64 R18, [R1+0x8] ;  /* 0x0000080001127983 */ /* 0x000f280000100a00 */
[----:B----4-:R0:W-:Y:S11]  /*8b6b0*/  STL.64 [R1+0x4130], R18 ;  /* 0x0041301201007387 */ /* 0x0101f60000100a00 */
[----:B------:R-:W-:Y:S06]  /*8b6c0*/  @!UPT UIADD3 URZ, URZ, URZ, URZ ;  /* 0x0000003f3f3ff290 */ /* 0x000fec000fffe03f */
[----:B------:R-:W-:Y:S02]  /*8b6d0*/  STL.64 [R1+0x600], R12 ;  /* 0x0006000c01007387 */ /* 0x000fe40000100a00 */
[----:B------:R-:W-:Y:S01]  /*8b6e0*/  STL.64 [R1+0x608], R14 ;  /* 0x0006080e01007387 */ /* 0x000fe20000100a00 */
[----:B0-----:R-:W4:Y:S04]  /*8b6f0*/  LDL.LU.64 R18, [R1+0x18] ;  /* 0x0000180001127983 */ /* 0x001f280000300a00 */
[----:B----4-:R0:W-:Y:S04]  /*8b700*/  STL.64 [R1+0x4138], R18 ;  /* 0x0041381201007387 */ /* 0x0101e80000100a00 */
[----:B0-----:R-:W4:Y:S01]  /*8b710*/  LDL.LU.64 R18, [R1+0x28] ;  /* 0x0000280001127983 */ /* 0x001f220000300a00 */
[----:B------:R-:W3:Y:S02]  /*8b720*/  LDL.LU R12, [R1+0x360] ;  /* 0x00036000010c7983 */ /* 0x000ee40000300800 */
[----:B------:R-:W3:Y:S02]  /*8b730*/  LDL.LU R13, [R1+0x364] ;  /* 0x00036400010d7983 */ /* 0x000ee40000300800 */
[----:B------:R-:W3:Y:S01]  /*8b740*/  LDL.LU R14, [R1+0x368] ;  /* 0x00036800010e7983 */ /* 0x000ee20000300800 */
[----:B------:R-:W3:Y:S01]  /*8b750*/  LDL.LU R15, [R1+0x36c] ;  /* 0x00036c00010f7983 */ /* 0x000ee20000300800 */
[----:B------:R-:W-:-:S02]  /*8b760*/  IMAD.MOV.U32 R26, RZ, RZ, R3 ;  /* 0x000000ffff1a7224 */ /* 0x000fc400078e0003 */
[----:B------:R-:W-:-:S07]  /*8b770*/  IMAD.MOV.U32 R27, RZ, RZ, R0 ;  /* 0x000000ffff1b7224 */ /* 0x000fce00078e0000 */
[C---:B--2---:R-:W-:Y:S01]  /*8b780*/  HMMA.16816.F32.BF16 R24, R4.reuse, R26, R8 ;  /* 0x0000001a0418723c */ /* 0x044fe20000041808 */
        /* <DEDUP_REMOVED lines=8> */
[----:B0-----:R-:W4:Y:S01]  /*8b810*/  LDL.LU R12, [R1+0x390] ;  /* 0x00039000010c7983 */ /* 0x001f220000300800 */
[----:B------:R-:W4:Y:S02]  /*8b820*/  LDL.LU R13, [R1+0x394] ;  /* 0x00039400010d7983 */ /* 0x000f240000300800 */
[----:B------:R-:W4:Y:S02]  /*8b830*/  LDL.LU R14, [R1+0x398] ;  /* 0x00039800010e7983 */ /* 0x000f240000300800 */
[----:B------:R-:W4:Y:S01]  /*8b840*/  LDL.LU R15, [R1+0x39c] ;  /* 0x00039c00010f7983 */ /* 0x000f220000300800 */
        /* <DEDUP_REMOVED lines=22> */
[----:B------:R-:W-:Y:S01]  /*8b9b0*/  STL.64 [R1+0x5c0], R24 ;  /* 0x0005c01801007387 */ /* 0x000fe20000100a00 */
[----:B------:R0:W-:Y:S03]  /*8b9c0*/  STL.64 [R1+0x5c8], R26 ;  /* 0x0005c81a01007387 */ /* 0x0001e60000100a00 */
[----:B0-----:R-:W3:Y:S02]  /*8b9d0*/  LDL.LU.64 R26, [R1+0x4160] ;  /* 0x00416000011a7983 */ /* 0x001ee40000300a00 */
[----:B---3--:R-:W-:Y:S02]  /*8b9e0*/  HMMA.16816.F32.BF16 R4, R4, R26, R20 ;  /* 0x0000001a0404723c */ /* 0x008fe40000041814 */
[----:B------:R-:W4:Y:S01]  /*8b9f0*/  LDL.LU.64 R22, [R1+0x4158] ;  /* 0x0041580001167983 */ /* 0x000f220000300a00 */
[----:B------:R-:W4:Y:S02]  /*8ba00*/  LDL.LU.64 R20, [R1+0x4150] ;  /* 0x0041500001147983 */ /* 0x000f240000300a00 */
[----:B------:R-:W3:Y:S02]  /*8ba10*/  LDL R9, [R1+0xbd4] ;  /* 0x000bd40001097983 */ /* 0x000ee40000100800 */
[----:B---3--:R-:W-:Y:S11]  /*8ba20*/  STL [R1+0x4090], R9 ;  /* 0x0040900901007387 */ /* 0x008ff60000100800 */
[----:B------:R-:W-:Y:S05]  /*8ba30*/  @!UPT UIADD3 URZ, URZ, URZ, URZ ;  /* 0x0000003f3f3ff290 */ /* 0x000fea000fffe03f */
[----:B------:R-:W-:Y:S02]  /*8ba40*/  STL.64 [R1+0x3a0], R4 ;  /* 0x0003a00401007387 */ /* 0x000fe40000100a00 */
[----:B------:R0:W-:Y:S02]  /*8ba50*/  STL.64 [R1+0x3a8], R6 ;  /* 0x0003a80601007387 */ /* 0x0001e40000100a00 */
[----:B0-----:R-:W3:Y:S01]  /*8ba60*/  LDL R7, [R1+0xbd0] ;  /* 0x000bd00001077983 */ /* 0x001ee20000100800 */
[C---:B----4-:R-:W-:Y:S01]  /*8ba70*/  HMMA.16816.F32.BF16 R12, R20.reuse, R18, R12 ;  /* 0x00000012140c723c */ /* 0x050fe2000004180c */
[----:B------:R-:W-:Y:S02]  /*8ba80*/  IMAD.MOV.U32 R25, RZ, RZ, R18 ;  /* 0x000000ffff197224 */ /* 0x000fe400078e0012 */
[----:B------:R-:W-:Y:S01]  /*8ba90*/  IMAD.MOV.U32 R24, RZ, RZ, R19 ;  /* 0x000000ffff187224 */ /* 0x000fe200078e0013 */
[----:B---3--:R0:W-:Y:S01]  /*8baa0*/  STL [R1+0x408c], R7 ;  /* 0x00408c0701007387 */ /* 0x0081e20000100800 */
[----:B------:R-:W3:Y:S02]  /*8bab0*/  LDL.LU R4, [R1+0x380] ;  /* 0x0003800001047983 */ /* 0x000ee40000300800 */
[----:B------:R-:W3:Y:S02]  /*8bac0*/  LDL.LU R5, [R1+0x384] ;  /* 0x0003840001057983 */ /* 0x000ee40000300800 */
[----:B------:R-:W3:Y:S01]  /*8bad0*/  LDL.LU R6, [R1+0x388] ;  /* 0x0003880001067983 */ /* 0x000ee20000300800 */
[----:B0-----:R-:W3:Y:S11]  /*8bae0*/  LDL.LU R7, [R1+0x38c] ;  /* 0x00038c0001077983 */ /* 0x001ef60000300800 */
[----:B------:R-:W-:Y:S02]  /*8baf0*/  @!UPT UIADD3 URZ, URZ, URZ, URZ ;  /* 0x0000003f3f3ff290 */ /* 0x000fe4000fffe03f */
[----:B------:R-:W-:Y:S02]  /*8bb00*/  STL.64 [R1+0x420], R12 ;  /* 0x0004200c01007387 */ /* 0x000fe40000100a00 */
[----:B------:R0:W-:Y:S02]  /*8bb10*/  STL.64 [R1+0x428], R14 ;  /* 0x0004280e01007387 */ /* 0x0001e40000100a00 */
[----:B0-----:R-:W4:Y:S01]  /*8bb20*/  LDL.LU.64 R14, [R1+0x4148] ;  /* 0x00414800010e7983 */ /* 0x001f220000300a00 */
[----:B------:R-:W4:Y:S02]  /*8bb30*/  LDL.LU.64 R12, [R1+0x4140] ;  /* 0x00414000010c7983 */ /* 0x000f240000300a00 */
[----:B------:R-:W3:Y:S02]  /*8bb40*/  LDL.LU.64 R18, [R1+0x4138] ;  /* 0x0041380001127983 */ /* 0x000ee40000300a00 */
[----:B------:R0:W-:Y:S01]  /*8bb50*/  STL.64 [R1+0x4080], R26 ;  /* 0x0040801a01007387 */ /* 0x0001e20000100a00 */
[----:B------:R1:W-:Y:S04]  /*8bb60*/  STL.64 [R1+0x4078], R24 ;  /* 0x0040781801007387 */ /* 0x0003e80000100a00 */
[----:B0-----:R-:W2:Y:S01]  /*8bb70*/  LDL.LU.64 R26, [R1+0x38] ;  /* 0x00003800011a7983 */ /* 0x001ea20000300a00 */
[----:B---3--:R-:W-:Y:S01]  /*8bb80*/  HMMA.16816.F32.BF16 R4, R20, R18, R4 ;  /* 0x000000121404723c */ /* 0x008fe20000041804 */
[----:B------:R-:W-:-:S02]  /*8bb90*/  IMAD.MOV.U32 R3, RZ, RZ, R19 ;  /* 0x000000ffff037224 */ /* 0x000fc400078e0013 */
[----:B--2---:R0:W-:Y:S01]  /*8bba0*/  STL.64 [R1+0x4100], R26 ;  /* 0x0041001a01007387 */ /* 0x0041e20000100a00 */
[----:B-1----:R-:W2:Y:S02]  /*8bbb0*/  LDL.LU R24, [R1+0x350] ;  /* 0x0003500001187983 */ /* 0x002ea40000300800 */
[----:B------:R-:W2:Y:S01]  /*8bbc0*/  LDL.LU R25, [R1+0x354] ;  /* 0x0003540001197983 */ /* 0x000ea20000300800 */
[----:B0-----:R-:W2:Y:S01]  /*8bbd0*/  LDL.LU R26, [R1+0x358] ;  /* 0x00035800011a7983 */ /* 0x001ea20000300800 */
[----:B------:R-:W2:Y:S11]  /*8bbe0*/  LDL.LU R27, [R1+0x35c] ;  /* 0x00035c00011b7983 */ /* 0x000eb60000300800 */
[----:B------:R-:W-:Y:S04]  /*8bbf0*/  @!UPT UIADD3 URZ, URZ, URZ, URZ ;  /* 0x0000003f3f3ff290 */ /* 0x000fe8000fffe03f */
[----:B------:R-:W-:Y:S02]  /*8bc00*/  STL.64 [R1+0x410], R4 ;  /* 0x0004100401007387 */ /* 0x000fe40000100a00 */
[----:B------:R0:W-:Y:S02]  /*8bc10*/  STL.64 [R1+0x418], R6 ;  /* 0x0004180601007387 */ /* 0x0001e40000100a00 */
[----:B0-----:R-:W-:Y:S02]  /*8bc20*/  IMAD.MOV.U32 R7, RZ, RZ, R18 ;  /* 0x000000ffff077224 */ /* 0x001fe400078e0012 */
[----:B------:R-:W4:Y:S03]  /*8bc30*/  LDL.LU.64 R18, [R1+0x4130] ;  /* 0x0041300001127983 */ /* 0x000f260000300a00 */
[----:B------:R0:W-:Y:S02]  /*8bc40*/  STL [R1+0x40f8], R7 ;  /* 0x0040f80701007387 */ /* 0x0001e40000100800 */
[----:B------:R-:W3:Y:S02]  /*8bc50*/  LDL.LU R4, [R1+0x320] ;  /* 0x0003200001047983 */ /* 0x000ee40000300800 */
[----:B------:R-:W3:Y:S01]  /*8bc60*/  LDL.LU R5, [R1+0x324] ;  /* 0x0003240001057983 */ /* 0x000ee20000300800 */
[----:B------:R-:W3:Y:S04]  /*8bc70*/  LDL.LU R6, [R1+0x328] ;  /* 0x0003280001067983 */ /* 0x000ee80000300800 */
[----:B0-----:R-:W3:Y:S01]  /*8bc80*/  LDL.LU R7, [R1+0x32c] ;  /* 0x00032c0001077983 */ /* 0x001ee20000300800 */
        /* <DEDUP_REMOVED lines=8> */
[----:B------:R-:W2:Y:S01]  /*8bd10*/  LDL.LU.64 R16, [R1+0x4110] ;  /* 0x0041100001107983 */ /* 0x000ea20000300a00 */
[C---:B----4-:R-:W-:Y:S11]  /*8bd20*/  HMMA.16816.F32.BF16 R12, R20.reuse, R18, R12 ;  /* 0x00000012140c723c */ /* 0x050ff6000004180c */
[----:B------:R-:W-:Y:S11]  /*8bd30*/  @!UPT UIADD3 URZ, URZ, URZ, URZ ;  /* 0x0000003f3f3ff290 */ /* 0x000ff6000fffe03f */
[----:B------:R-:W-:Y:S01]  /*8bd40*/  @!UPT UIADD3 URZ, URZ, URZ, URZ ;  /* 0x0000003f3f3ff290 */ /* 0x000fe2000fffe03f */
[----:B------:R-:W-:Y:S01]  /*8bd50*/  STL.64 [R1+0x380], R12 ;  /* 0x0003800c01007387 */ /* 0x000fe20000100a00 */
[----:B------:R0:W-:Y:S03]  /*8bd60*/  STL.64 [R1+0x388], R14 ;  /* 0x0003880e01007387 */ /* 0x0001e60000100a00 */
[----:B0-----:R-:W4:Y:S01]  /*8bd70*/  LDL.LU.64 R14, [R1+0x4108] ;  /* 0x00410800010e7983 */ /* 0x001f220000300a00 */
[----:B------:R-:W-:Y:S02]  /*8bd80*/  STL.64 [R1+0x4010], R18 ;  /* 0x0040101201007387 */ /* 0x000fe40000100a00 */
[----:B--2---:R0:W-:Y:S02]  /*8bd90*/  STL.64 [R1+0x4008], R16 ;  /* 0x0040081001007387 */ /* 0x0041e40000100a00 */
[----:B0-----:R-:W2:Y:S01]  /*8bda0*/  LDL.LU R16, [R1+0x330] ;  /* 0x0003300001107983 */ /* 0x001ea20000300800 */
[----:B------:R-:W2:Y:S02]  /*8bdb0*/  LDL.LU R17, [R1+0x334] ;  /* 0x0003340001117983 */ /* 0x000ea40000300800 */
[----:B------:R-:W2:Y:S02]  /*8bdc0*/  LDL.LU R18, [R1+0x338] ;  /* 0x0003380001127983 */ /* 0x000ea40000300800 */
[----:B------:R-:W2:Y:S01]  /*8bdd0*/  LDL.LU R19, [R1+0x33c] ;  /* 0x00033c0001137983 */ /* 0x000ea20000300800 */
[C---:B----4-:R-:W-:Y:S11]  /*8bde0*/  HMMA.16816.F32.BF16 R24, R20.reuse, R14, R24 ;  /* 0x0000000e1418723c */ /* 0x050ff60000041818 */
[----:B------:R-:W-:Y:S11]  /*8bdf0*/  @!UPT UIADD3 URZ, URZ, URZ, URZ ;  /* 0x0000003f3f3ff290 */ /* 0x000ff6000fffe03f */
[----:B------:R-:W-:Y:S01]  /*8be00*/  @!UPT UIADD3 URZ, URZ, URZ, URZ ;  /* 0x0000003f3f3ff290 */ /* 0x000fe2000fffe03f */
[----:B------:R-:W-:Y:S01]  /*8be10*/  STL.64 [R1+0x370], R24 ;  /* 0x0003701801007387 */ /* 0x000fe20000100a00 */
[----:B------:R0:W-:Y:S03]  /*8be20*/  STL.64 [R1+0x378], R26 ;  /* 0x0003781a01007387 */ /* 0x0001e60000100a00 */
[----:B0-----:R-:W2:Y:S01]  /*8be30*/  LDL.LU.64 R26, [R1+0x4100] ;  /* 0x00410000011a7983 */ /* 0x001ea20000300a00 */
[----:B------:R0:W-:Y:S02]  /*8be40*/  STL.64 [R1+0x40f0], R14 ;  /* 0x0040f00e01007387 */ /* 0x0001e40000100a00 */
[----:B------:R-:W4:Y:S02]  /*8be50*/  LDL.LU R12, [R1+0x340] ;  /* 0x00034000010c7983 */ /* 0x000f240000300800 */
[----:B------:R-:W4:Y:S01]  /*8be60*/  LDL.LU R13, [R1+0x344] ;  /* 0x00034400010d7983 */ /* 0x000f220000300800 */
[----:B0-----:R-:W4:Y:S01]  /*8be70*/  LDL.LU R14, [R1+0x348] ;  /* 0x00034800010e7983 */ /* 0x001f220000300800 */
[----:B------:R-:W4:Y:S02]  /*8be80*/  LDL.LU R15, [R1+0x34c] ;  /* 0x00034c00010f7983 */ /* 0x000f240000300800 */
[C---:B----4-:R-:W-:Y:S11]  /*8be90*/  HMMA.16816.F32.BF16 R12, R20.reuse, R10, R12 ;  /* 0x0000000a140c723c */ /* 0x050ff6000004180c */
[----:B------:R-:W-:Y:S11]  /*8bea0*/  @!UPT UIADD3 URZ, URZ, URZ, URZ ;  /* 0x0000003f3f3ff290 */ /* 0x000ff6000fffe03f */
[----:B------:R-:W-:Y:S01]  /*8beb0*/  @!UPT UIADD3 URZ, URZ, URZ, URZ ;  /* 0x0000003f3f3ff290 */ /* 0x000fe2000fffe03f */
[----:B------:R0:W-:Y:S01]  /*8bec0*/  STL.64 [R1+0x360], R12 ;  /* 0x0003600c01007387 */ /* 0x0001e20000100a00 */
[----:B------:R1:W-:Y:S03]  /*8bed0*/  STL.64 [R1+0x368], R14 ;  /* 0x0003680e01007387 */ /* 0x0003e60000100a00 */
[----:B0-----:R-:W4:Y:S01]  /*8bee0*/  LDL.LU R12, [R1+0x310] ;  /* 0x00031000010c7983 */ /* 0x001f220000300800 */
[----:B------:R-:W4:Y:S02]  /*8bef0*/  LDL.LU R13, [R1+0x314] ;  /* 0x00031400010d7983 */ /* 0x000f240000300800 */
[----:B-1----:R-:W4:Y:S02]  /*8bf00*/  LDL.LU R14, [R1+0x318] ;  /* 0x00031800010e7983 */ /* 0x002f240000300800 */
[----:B------:R-:W4:Y:S01]  /*8bf10*/  LDL.LU R15, [R1+0x31c] ;  /* 0x00031c00010f7983 */ /* 0x000f220000300800 */
[----:B------:R-:W-:Y:S01]  /*8bf20*/  STL.64 [R1+0x40d8], R10 ;  /* 0x0040d80a01007387 */ /* 0x000fe20000100a00 */
[----:B------:R0:W-:Y:S02]  /*8bf30*/  STL [R1+0x40d0], R9 ;  /* 0x0040d00901007387 */ /* 0x0001e40000100800 */
[----:B------:R-:W3:Y:S01]  /*8bf40*/  LDL.LU R8, [R1+0x300] ;  /* 0x0003000001087983 */ /* 0x000ee20000300800 */
[----:B0-----:R-:W3:Y:S01]  /*8bf50*/  LDL.LU R9, [R1+0x304] ;  /* 0x0003040001097983 */ /* 0x001ee20000300800 */
[----:B------:R-:W3:Y:S02]  /*8bf60*/  LDL.LU R10, [R1+0x308] ;  /* 0x00030800010a7983 */ /* 0x000ee40000300800 */
[----:B------:R-:W3:Y:S01]  /*8bf70*/  LDL.LU R11, [R1+0x30c] ;  /* 0x00030c00010b7983 */ /* 0x000ee20000300800 */
[----:B--2---:R-:W-:Y:S01]  /*8bf80*/  HMMA.16816.F32.BF16 R16, R20, R26, R16 ;  /* 0x0000001a1410723c */ /* 0x004fe20000041810 */
[----:B------:R-:W-:-:S02]  /*8bf90*/  IMAD.MOV.U32 R28, RZ, RZ, R26 ;  /* 0x000000ffff1c7224 */ /* 0x000fc400078e001a */
[----:B------:R-:W-:Y:S01]  /*8bfa0*/  IMAD.MOV.U32 R29, RZ, RZ, R27 ;  /* 0x000000ffff1d7224 */ /* 0x000fe200078e001b */
[----:B---3--:R0:W-:Y:S01]  /*8bfb0*/  STL.64 [R1+0x40e8], R10 ;  /* 0x0040e80a01007387 */ /* 0x0081e20000100a00 */
[----:B------:R-:W-:Y:S03]  /*8bfc0*/  STL.64 [R1+0x40e0], R8 ;  /* 0x0040e00801007387 */ /* 0x000fe60000100a00 */
[----:B0-----:R-:W4:Y:S11]  /*8bfd0*/  LDL.LU.64 R10, [R1+0x1d8] ;  /* 0x0001d800010a7983 */ /* 0x001f360000300a00 */
[----:B------:R-:W-:Y:S04]  /*8bfe0*/  @!UPT UIADD3 URZ, URZ, URZ, URZ ;  /* 0x0000003f3f3ff290 */ /* 0x000fe8000fffe03f */
[----:B------:R-:W-:Y:S02]  /*8bff0*/  STL.64 [R1+0x350], R16 ;  /* 0x0003501001007387 */ /* 0x000fe40000100a00 */
[----:B------:R-:W-:Y:S02]  /*8c000*/  STL.64 [R1+0x358], R18 ;  /* 0x0003581201007387 */ /* 0x000fe40000100a00 */
[----:B------:R-:W2:Y:S02]  /*8c010*/  LDL.LU.64 R26, [R1+0x1b8] ;  /* 0x0001b800011a7983 */ /* 0x000ea40000300a00 */
[----:B--2---:R0:W-:Y:S04]  /*8c020*/  STL.64 [R1+0x40c8], R26 ;  /* 0x0040c81a01007387 */ /* 0x0041e80000100a00 */
[----:B0-----:R-:W2:Y:S01]  /*8c030*/  LDL.LU.64 R26, [R1+0x1c8] ;  /* 0x0001c800011a7983 */ /* 0x001ea20000300a00 */
[----:B------:R-:W3:Y:S03]  /*8c040*/  LDL.LU.64 R18, [R1+0x198] ;  /* 0x0001980001127983 */ /* 0x000ee60000300a00 */
[----:B---3--:R0:W-:Y:S04]  /*8c050*/  STL.64 [R1+0x40a0], R18 ;  /* 0x0040a01201007387 */ /* 0x0081e80000100a00 */
[----:B0-----:R-:W3:Y:S02]  /*8c060*/  LDL.LU.64 R18, [R1+0x1e8] ;  /* 0x0001e80001127983 */ /* 0x001ee40000300a00 */
[C---:B---3--:R-:W-:Y:S11]  /*8c070*/  HMMA.16816.F32.BF16 R4, R20.reuse, R18, R4 ;  /* 0x000000121404723c */ /* 0x048ff60000041804 */
[----:B------:R-:W-:Y:S11]  /*8c080*/  @!UPT UIADD3 URZ, URZ, URZ, URZ ;  /* 0x0000003f3f3ff290 */ /* 0x000ff6000fffe03f */
[----:B------:R-:W-:Y:S01]  /*8c090*/  @!UPT UIADD3 URZ, URZ, URZ, URZ ;  /* 0x0000003f3f3ff290 */ /* 0x000fe2000fffe03f */
[----:B------:R-:W-:Y:S01]  /*8c0a0*/  STL.64 [R1+0x9f0], R4 ;  /* 0x0009f00401007387 */ /* 0x000fe20000100a00 */
[----:B------:R0:W-:Y:S03]  /*8c0b0*/  STL.64 [R1+0x9f8], R6 ;  /* 0x0009f80601007387 */ /* 0x0001e60000100a00 */
[----:B0-----:R-:W3:Y:S01]  /*8c0c0*/  LDL.LU R7, [R1+0x40f8] ;  /* 0x0040f80001077983 */ /* 0x001ee20000300800 */
[----:B------:R-:W2:Y:S02]  /*8c0d0*/  LDL.LU R16, [R1+0x2e0] ;  /* 0x0002e00001107983 */ /* 0x000ea40000300800 */
[----:B------:R-:W-:Y:S02]  /*8c0e0*/  IMAD.MOV.U32 R5, RZ, RZ, R18 ;  /* 0x000000ffff057224 */ /* 0x000fe400078e0012 */
[----:B------:R-:W2:Y:S02]  /*8c0f0*/  LDL.LU R17, [R1+0x2e4] ;  /* 0x0002e40001117983 */ /* 0x000ea40000300800 */
[----:B------:R-:W-:Y:S01]  /*8c100*/  IMAD.MOV.U32 R4, RZ, RZ, R19 ;  /* 0x000000ffff047224 */ /* 0x000fe200078e0013 */
[----:B------:R-:W2:Y:S01]  /*8c110*/  LDL.LU R18, [R1+0x2e8] ;  /* 0x0002e80001127983 */ /* 0x000ea20000300800 */
[----:B------:R-:W2:Y:S01]  /*8c120*/  LDL.LU R19, [R1+0x2ec] ;  /* 0x0002ec0001137983 */ /* 0x000ea20000300800 */
[C---:B----4-:R-:W-:Y:S01]  /*8c130*/  HMMA.16816.F32.BF16 R12, R20.reuse, R10, R12 ;  /* 0x0000000a140c723c */ /* 0x050fe2000004180c */
[----:B------:R-:W-:Y:S01]  /*8c140*/  IMAD.MOV.U32 R6, RZ, RZ, R11 ;  /* 0x000000ffff067224 */ /* 0x000fe200078e000b */
[----:B--2---:R-:W-:Y:S01]  /*8c150*/  STL.64 [R1+0x40c0], R18 ;  /* 0x0040c01201007387 */ /* 0x004fe20000100a00 */
[----:B------:R0:W-:Y:S03]  /*8c160*/  STL.64 [R1+0x40b8], R16 ;  /* 0x0040b81001007387 */ /* 0x0001e60000100a00 */
[----:B0-----:R-:W2:Y:S01]  /*8c170*/  LDL.LU R16, [R1+0x2f0] ;  /* 0x0002f00001107983 */ /* 0x001ea20000300800 */
[----:B------:R-:W2:Y:S02]  /*8c180*/  LDL.LU R17, [R1+0x2f4] ;  /* 0x0002f40001117983 */ /* 0x000ea40000300800 */
[----:B------:R-:W2:Y:S02]  /*8c190*/  LDL.LU R18, [R1+0x2f8] ;  /* 0x0002f80001127983 */ /* 0x000ea40000300800 */
[----:B------:R-:W2:Y:S01]  /*8c1a0*/  LDL.LU R19, [R1+0x2fc] ;  /* 0x0002fc0001137983 */ /* 0x000ea20000300800 */
[----:B------:R-:W-:Y:S01]  /*8c1b0*/  STL [R1+0x3f9c], R4 ;  /* 0x003f9c0401007387 */ /* 0x000fe20000100800 */
[----:B------:R-:W-:Y:S10]  /*8c1c0*/  STL [R1+0x3f98], R5 ;  /* 0x003f980501007387 */ /* 0x000ff40000100800 */
[----:B------:R0:W-:Y:S02]  /*8c1d0*/  STL.64 [R1+0x9e0], R12 ;  /* 0x0009e00c01007387 */ /* 0x0001e40000100a00 */
        /* <DEDUP_REMOVED lines=10> */
[----:B------:R-:W-:Y:S01]  /*8c280*/  STL.64 [R1+0x9d0], R8 ;  /* 0x0009d00801007387 */ /* 0x000fe20000100a00 */
[----:B------:R0:W-:Y:S03]  /*8c290*/  STL.64 [R1+0x9d8], R10 ;  /* 0x0009d80a01007387 */ /* 0x0001e60000100a00 */
[----:B0-----:R-:W2:Y:S01]  /*8c2a0*/  LDL.LU.64 R10, [R1+0x40d8] ;  /* 0x0040d800010a7983 */ /* 0x001ea20000300a00 */
[----:B------:R-:W3:Y:S02]  /*8c2b0*/  LDL.LU R9, [R1+0x40d0] ;  /* 0x0040d00001097983 */ /* 0x000ee40000300800 */
[----:B------:R-:W-:Y:S02]  /*8c2c0*/  IMAD.MOV.U32 R8, RZ, RZ, R26 ;  /* 0x000000ffff087224 */ /* 0x000fe400078e001a */
[----:B------:R-:W-:Y:S02]  /*8c2d0*/  IMAD.MOV.U32 R12, RZ, RZ, R27 ;  /* 0x000000ffff0c7224 */ /* 0x000fe400078e001b */
[----:B------:R-:W4:Y:S03]  /*8c2e0*/  LDL.LU.64 R26, [R1+0x40c8] ;  /* 0x0040c800011a7983 */ /* 0x000f260000300a00 */
[----:B------:R-:W-:Y:S02]  /*8c2f0*/  STL [R1+0x3fac], R12 ;  /* 0x003fac0c01007387 */ /* 0x000fe40000100800 */
[----:B------:R0:W-:Y:S01]  /*8c300*/  STL [R1+0x3fa8], R8 ;  /* 0x003fa80801007387 */ /* 0x0001e20000100800 */
[----:B--2---:R-:W-:Y:S01]  /*8c310*/  STL.64 [R1+0x4098], R10 ;  /* 0x0040980a01007387 */ /* 0x004fe20000100a00 */
[----:B---3--:R1:W-:Y:S02]  /*8c320*/  STL [R1+0x4094], R9 ;  /* 0x0040940901007387 */ /* 0x0083e40000100800 */
[----:B0-----:R-:W2:Y:S01]  /*8c330*/  LDL.LU R8, [R1+0x2d0] ;  /* 0x0002d00001087983 */ /* 0x001ea20000300800 */
[----:B-1----:R-:W2:Y:S01]  /*8c340*/  LDL.LU R9, [R1+0x2d4] ;  /* 0x0002d40001097983 */ /* 0x002ea20000300800 */
[----:B------:R-:W3:Y:S02]  /*8c350*/  LDL.LU R10, [R1+0x2d8] ;  /* 0x0002d800010a7983 */ /* 0x000ee40000300800 */
[----:B------:R-:W3:Y:S01]  /*8c360*/  LDL.LU R11, [R1+0x2dc] ;  /* 0x0002dc00010b7983 */ /* 0x000ee20000300800 */
[C---:B----4-:R-:W-:Y:S01]  /*8c370*/  HMMA.16816.F32.BF16 R16, R20.reuse, R26, R16 ;  /* 0x0000001a1410723c */ /* 0x050fe20000041810 */
[----:B---3--:R0:W-:Y:S01]  /*8c380*/  STL.64 [R1+0x40b0], R10 ;  /* 0x0040b00a01007387 */ /* 0x0081e20000100a00 */
[----:B--2---:R-:W-:Y:S03]  /*8c390*/  STL.64 [R1+0x40a8], R8 ;  /* 0x0040a80801007387 */ /* 0x004fe60000100a00 */
[----:B0-----:R-:W2:Y:S11]  /*8c3a0*/  LDL.LU.64 R10, [R1+0x1a8] ;  /* 0x0001a800010a7983 */ /* 0x001eb60000300a00 */
[----:B------:R-:W-:Y:S07]  /*8c3b0*/  @!UPT UIADD3 URZ, URZ, URZ, URZ ;  /* 0x0000003f3f3ff290 */ /* 0x000fee000fffe03f */
[----:B------:R-:W-:Y:S02]  /*8c3c0*/  STL.64 [R1+0x9c0], R16 ;  /* 0x0009c01001007387 */ /* 0x000fe40000100a00 */
[----:B------:R0:W-:Y:S02]  /*8c3d0*/  STL.64 [R1+0x9c8], R18 ;  /* 0x0009c81201007387 */ /* 0x0001e40000100a00 */
[----:B0-----:R-:W2:Y:S01]  /*8c3e0*/  LDL.LU.64 R18, [R1+0x40c0] ;  /* 0x0040c00001127983 */ /* 0x001ea20000300a00 */
[----:B------:R-:W2:Y:S02]  /*8c3f0*/  LDL.LU.64 R16, [R1+0x40b8] ;  /* 0x0040b80001107983 */ /* 0x000ea40000300a00 */
[----:B------:R-:W-:Y:S02]  /*8c400*/  IMAD.MOV.U32 R0, RZ, RZ, R27 ;  /* 0x000000ffff007224 */ /* 0x000fe400078e001b */
[----:B------:R-:W-:Y:S01]  /*8c410*/  IMAD.MOV.U32 R5, RZ, RZ, R26 ;  /* 0x000000ffff057224 */ /* 0x000fe200078e001a */
[----:B------:R-:W3:Y:S01]  /*8c420*/  LDL.LU R24, [R1+0x2b0] ;  /* 0x0002b00001187983 */ /* 0x000ee20000300800 */
[----:B------:R-:W3:Y:S02]  /*8c430*/  LDL.LU R25, [R1+0x2b4] ;  /* 0x0002b40001197983 */ /* 0x000ee40000300800 */
[----:B------:R-:W3:Y:S02]  /*8c440*/  LDL.LU R26, [R1+0x2b8] ;  /* 0x0002b800011a7983 */ /* 0x000ee40000300800 */
[----:B------:R-:W-:Y:S01]  /*8c450*/  STL [R1+0x3fb4], R0 ;  /* 0x003fb40001007387 */ /* 0x000fe20000100800 */
[----:B------:R-:W-:Y:S01]  /*8c460*/  STL [R1+0x3fb0], R5 ;  /* 0x003fb00501007387 */ /* 0x000fe20000100800 */
[----:B------:R-:W-:Y:S01]  /*8c470*/  IMAD.MOV.U32 R27, RZ, RZ, R2 ;  /* 0x000000ffff1b7224 */ /* 0x000fe200078e0002 */
[----:B--2---:R-:W-:Y:S01]  /*8c480*/  HMMA.16816.F32.BF16 R16, R20, R10, R16 ;  /* 0x0000000a1410723c */ /* 0x004fe20000041810 */
[----:B------:R-:W-:-:S02]  /*8c490*/  IMAD.MOV.U32 R13, RZ, RZ, R10 ;  /* 0x000000ffff0d7224 */ /* 0x000fc400078e000a */
[----:B------:R-:W-:Y:S02]  /*8c4a0*/  IMAD.MOV.U32 R4, RZ, RZ, R11 ;  /* 0x000000ffff047224 */ /* 0x000fe400078e000b */
[----:B------:R-:W2:Y:S01]  /*8c4b0*/  LDL.LU.64 R10, [R1+0x40b0] ;  /* 0x0040b000010a7983 */ /* 0x000ea20000300a00 */
[----:B------:R-:W2:Y:S11]  /*8c4c0*/  LDL.LU.64 R8, [R1+0x40a8] ;  /* 0x0040a80001087983 */ /* 0x000eb60000300a00 */
[----:B------:R-:W-:Y:S06]  /*8c4d0*/  @!UPT UIADD3 URZ, URZ, URZ, URZ ;  /* 0x0000003f3f3ff290 */ /* 0x000fec000fffe03f */
[----:B------:R-:W-:Y:S01]  /*8c4e0*/  STL.64 [R1+0x9b0], R16 ;  /* 0x0009b01001007387 */ /* 0x000fe20000100a00 */
[----:B------:R0:W-:Y:S02]  /*8c4f0*/  STL [R1+0x9b8], R18 ;  /* 0x0009b81201007387 */ /* 0x0001e40000100800 */
[----:B------:R-:W-:Y:S02]  /*8c500*/  IMAD.MOV.U32 R2, RZ, RZ, R19 ;  /* 0x000000ffff027224 */ /* 0x000fe400078e0013 */
[----:B0-----:R-:W2:Y:S01]  /*8c510*/  LDL.LU.64 R18, [R1+0x40a0] ;  /* 0x0040a00001127983 */ /* 0x001ea20000300a00 */
[----:B------:R-:W-:Y:S02]  /*8c520*/  STL [R1+0x3fbc], R4 ;  /* 0x003fbc0401007387 */ /* 0x000fe40000100800 */
[----:B------:R-:W-:Y:S02]  /*8c530*/  STL [R1+0x3fb8], R13 ;  /* 0x003fb80d01007387 */ /* 0x000fe40000100800 */
[----:B------:R-:W-:Y:S01]  /*8c540*/  STL [R1+0x3820], R2 ;  /* 0x0038200201007387 */ /* 0x000fe20000100800 */
[----:B--2---:R-:W-:Y:S11]  /*8c550*/  HMMA.16816.F32.BF16 R8, R20, R18, R8 ;  /* 0x000000121408723c */ /* 0x004ff60000041808 */
[----:B------:R-:W-:Y:S11]  /*8c560*/  @!UPT UIADD3 URZ, URZ, URZ, URZ ;  /* 0x0000003f3f3ff290 */ /* 0x000ff6000fffe03f */
[----:B------:R-:W-:Y:S01]  /*8c570*/  @!UPT UIADD3 URZ, URZ, URZ, URZ ;  /* 0x0000003f3f3ff290 */ /* 0x000fe2000fffe03f */
[----:B------:R-:W-:Y:S01]  /*8c580*/  STL.64 [R1+0x9a0], R8 ;  /* 0x0009a00801007387 */ /* 0x000fe20000100a00 */
[----:B------:R0:W-:Y:S03]  /*8c590*/  STL.64 [R1+0x9a8], R10 ;  /* 0x0009a80a01007387 */ /* 0x0001e60000100a00 */
[----:B0-----:R-:W2:Y:S01]  /*8c5a0*/  LDL.LU.64 R10, [R1+0x4098] ;  /* 0x00409800010a7983 */ /* 0x001ea20000300a00 */
[----:B------:R-:W4:Y:S02]  /*8c5b0*/  LDL.LU R9, [R1+0x4094] ;  /* 0x0040940001097983 */ /* 0x000f240000300800 */
[----:B------:R-:W-:Y:S02]  /*8c5c0*/  IMAD.MOV.U32 R8, RZ, RZ, R18 ;  /* 0x000000ffff087224 */ /* 0x000fe400078e0012 */
[----:B------:R-:W2:Y:S01]  /*8c5d0*/  LDL.LU R18, [R1+0x8] ;  /* 0x0000080001127983 */ /* 0x000ea20000300800 */
[----:B------:R-:W-:-:S02]  /*8c5e0*/  IMAD.MOV.U32 R6, RZ, RZ, R19 ;  /* 0x000000ffff067224 */ /* 0x000fc400078e0013 */
[----:B----4-:R-:W-:Y:S02]  /*8c5f0*/  IMAD.MOV.U32 R19, RZ, RZ, R9 ;  /* 0x000000ffff137224 */ /* 0x010fe400078e0009 */
[----:B------:R-:W4:Y:S03]  /*8c600*/  LDL.LU R9, [R1+0x4090] ;  /* 0x0040900001097983 */ /* 0x000f260000300800 */
[----:B--2---:R0:W-:Y:S02]  /*8c610*/  STL.64 [R1+0x4028], R18 ;  /* 0x0040281201007387 */ /* 0x0041e40000100a00 */
[----:B------:R-:W2:Y:S02]  /*8c620*/  LDL.LU R16, [R1+0x2c0] ;  /* 0x0002c00001107983 */ /* 0x000ea40000300800 */
[----:B------:R-:W2:Y:S01]  /*8c630*/  LDL.LU R17, [R1+0x2c4] ;  /* 0x0002c40001117983 */ /* 0x000ea20000300800 */
[----:B0-----:R-:W2:Y:S01]  /*8c640*/  LDL.LU R18, [R1+0x2c8] ;  /* 0x0002c80001127983 */ /* 0x001ea20000300800 */
[----:B------:R-:W2:Y:S02]  /*8c650*/  LDL.LU R19, [R1+0x2cc] ;  /* 0x0002cc0001137983 */ /* 0x000ea40000300800 */
[----:B------:R-:W-:Y:S02]  /*8c660*/  STL [R1+0x3fc0], R8 ;  /* 0x003fc00801007387 */ /* 0x000fe40000100800 */
[----:B------:R0:W-:Y:S01]  /*8c670*/  STL.64 [R1+0x4070], R10 ;  /* 0x0040700a01007387 */ /* 0x0001e20000100a00 */
[----:B----4-:R-:W-:Y:S01]  /*8c680*/  STL [R1+0x4068], R9 ;  /* 0x0040680901007387 */ /* 0x010fe20000100800 */
[----:B0-----:R-:W2:Y:S02]  /*8c690*/  LDL.LU.64 R10, [R1+0x188] ;  /* 0x00018800010a7983 */ /* 0x001ea40000300a00 */
[----:B--2---:R-:W-:Y:S01]  /*8c6a0*/  HMMA.16816.F32.BF16 R16, R20, R10, R16 ;  /* 0x0000000a1410723c */ /* 0x004fe20000041810 */
[----:B------:R-:W-:-:S02]  /*8c6b0*/  IMAD.MOV.U32 R5, RZ, RZ, R10 ;  /* 0x000000ffff057224 */ /* 0x000fc400078e000a */
[----:B------:R-:W-:Y:S11]  /*8c6c0*/  IMAD.MOV.U32 R12, RZ, RZ, R11 ;  /* 0x000000ffff0c7224 */ /* 0x000ff600078e000b */
[----:B------:R-:W-:Y:S09]  /*8c6d0*/  @!UPT UIADD3 URZ, URZ, URZ, URZ ;  /* 0x0000003f3f3ff290 */ /* 0x000ff2000fffe03f */
[----:B------:R-:W-:Y:S01]  /*8c6e0*/  STL.64 [R1+0x990], R16 ;  /* 0x0009901001007387 */ /* 0x000fe20000100a00 */
[----:B------:R0:W-:Y:S02]  /*8c6f0*/  STL [R1+0x998], R18 ;  /* 0x0009981201007387 */ /* 0x0001e40000100800 */
[----:B------:R-:W-:Y:S02]  /*8c700*/  IMAD.MOV.U32 R2, RZ, RZ, R19 ;  /* 0x000000ffff027224 */ /* 0x000fe400078e0013 */
[----:B------:R-:W-:Y:S02]  /*8c710*/  IMAD.MOV.U32 R19, RZ, RZ, R3 ;  /* 0x000000ffff137224 */ /* 0x000fe400078e0003 */
[----:B0-----:R-:W-:Y:S02]  /*8c720*/  IMAD.MOV.U32 R18, RZ, RZ, R7 ;  /* 0x000000ffff127224 */ /* 0x001fe400078e0007 */
[----:B------:R-:W2:Y:S01]  /*8c730*/  LDL.LU R7, [R1+0x408c] ;  /* 0x00408c0001077983 */ /* 0x000ea20000300800 */
[----:B------:R-:W4:Y:S02]  /*8c740*/  LDL.LU R3, [R1+0x4088] ;  /* 0x0040880001037983 */ /* 0x000f240000300800 */
[----:B------:R-:W2:Y:S02]  /*8c750*/  LDL.LU R8, [R1+0xa0] ;  /* 0x0000a00001087983 */ /* 0x000ea40000300800 */
[----:B------:R-:W2:Y:S01]  /*8c760*/  LDL.LU R9, [R1+0xa4] ;  /* 0x0000a40001097983 */ /* 0x000ea20000300800 */
[----:B------:R-:W2:Y:S01]  /*8c770*/  LDL.LU R10, [R1+0xa8] ;  /* 0x0000a800010a7983 */ /* 0x000ea20000300800 */
[----:B------:R-:W2:Y:S02]  /*8c780*/  LDL.LU R11, [R1+0xac] ;  /* 0x0000ac00010b7983 */ /* 0x000ea40000300800 */
[----:B------:R0:W-:Y:S02]  /*8c790*/  STL.64 [R1+0x4040], R18 ;  /* 0x0040401201007387 */ /* 0x0001e40000100a00 */
[----:B0-----:R-:W3:Y:S01]  /*8c7a0*/  LDL.LU.64 R18, [R1+0x178] ;  /* 0x0001780001127983 */ /* 0x001ee20000300a00 */
[----:B------:R-:W-:Y:S01]  /*8c7b0*/  STL [R1+0x3918], R2 ;  /* 0x0039180201007387 */ /* 0x000fe20000100800 */
[C---:B---3--:R-:W-:Y:S01]  /*8c7c0*/  HMMA.16816.F32.BF16 R24, R20.reuse, R18, R24 ;  /* 0x000000121418723c */ /* 0x048fe20000041818 */
[----:B------:R-:W-:Y:S11]  /*8c7d0*/  IMAD.MOV.U32 R13, RZ, RZ, R18 ;  /* 0x000000ffff0d7224 */ /* 0x000ff600078e0012 */
[----:B------:R-:W-:Y:S11]  /*8c7e0*/  @!UPT UIADD3 URZ, URZ, URZ, URZ ;  /* 0x0000003f3f3ff290 */ /* 0x000ff6000fffe03f */
[----:B------:R-:W-:Y:S01]  /*8c7f0*/  STL.64 [R1+0x980], R24 ;  /* 0x0009801801007387 */ /* 0x000fe20000100a00 */
[----:B------:R0:W-:Y:S03]  /*8c800*/  STL.64 [R1+0x988], R26 ;  /* 0x0009881a01007387 */ /* 0x0001e60000100a00 */
[----:B0-----:R-:W2:Y:S01]  /*8c810*/  LDL.LU.64 R26, [R1+0x4080] ;  /* 0x00408000011a7983 */ /* 0x001ea20000300a00 */
[----:B------:R-:W3:Y:S02]  /*8c820*/  LDL.LU.64 R24, [R1+0x4078] ;  /* 0x0040780001187983 */ /* 0x000ee40000300a00 */
[----:B------:R-:W-:Y:S02]  /*8c830*/  STL.64 [R1+0x4000], R14 ;  /* 0x0040000e01007387 */ /* 0x000fe40000100a00 */
        /* <DEDUP_REMOVED lines=18> */
[----:B------:R-:W-:-:S02]  /*8c960*/  IMAD.MOV.U32 R0, RZ, RZ, R19 ;  /* 0x000000ffff007224 */ /* 0x000fc400078e0013 */
[----:B------:R-:W-:Y:S02]  /*8c970*/  IMAD.MOV.U32 R8, RZ, RZ, R26 ;  /* 0x000000ffff087224 */ /* 0x000fe400078e001a */
[----:B------:R-:W-:Y:S02]  /*8c980*/  IMAD.MOV.U32 R4, RZ, RZ, R27 ;  /* 0x000000ffff047224 */ /* 0x000fe400078e001b */
[----:B---3--:R-:W-:Y:S02]  /*8c990*/  IMAD.MOV.U32 R18, RZ, RZ, R25 ;  /* 0x000000ffff127224 */ /* 0x008fe400078e0019 */
[----:B------:R-:W-:Y:S01]  /*8c9a0*/  IMAD.MOV.U32 R19, RZ, RZ, R24 ;  /* 0x000000ffff137224 */ /* 0x000fe200078e0018 */
[----:B--2---:R-:W-:Y:S01]  /*8c9b0*/  STL.64 [R1+0x4050], R14 ;  /* 0x0040500e01007387 */ /* 0x004fe20000100a00 */
[----:B------:R0:W-:Y:S03]  /*8c9c0*/  STL.64 [R1+0x4048], R12 ;  /* 0x0040480c01007387 */ /* 0x0001e60000100a00 */
[----:B0-----:R-:W2:Y:S01]  /*8c9d0*/  LDL.LU R12, [R1+0x90] ;  /* 0x00009000010c7983 */ /* 0x001ea20000300800 */
[----:B------:R-:W2:Y:S02]  /*8c9e0*/  LDL.LU R13, [R1+0x94] ;  /* 0x00009400010d7983 */ /* 0x000ea40000300800 */
[----:B------:R-:W2:Y:S02]  /*8c9f0*/  LDL.LU R14, [R1+0x98] ;  /* 0x00009800010e7983 */ /* 0x000ea40000300800 */
[----:B------:R-:W2:Y:S01]  /*8ca00*/  LDL.LU R15, [R1+0x9c] ;  /* 0x00009c00010f7983 */ /* 0x000ea20000300800 */
[----:B------:R-:W3:Y:S01]  /*8ca10*/  LDL.LU.64 R10, [R1+0x4070] ;  /* 0x00407000010a7983 */ /* 0x000ee20000300a00 */
[----:B------:R-:W2:Y:S02]  /*8ca20*/  LDL.LU R9, [R1+0x4068] ;  /* 0x0040680001097983 */ /* 0x000ea40000300800 */
[----:B------:R-:W-:Y:S02]  /*8ca30*/  STL.64 [R1+0x940], R20 ;  /* 0x0009401401007387 */ /* 0x000fe40000100a00 */
[----:B------:R-:W-:Y:S01]  /*8ca40*/  STL.64 [R1+0x948], R22 ;  /* 0x0009481601007387 */ /* 0x000fe20000100a00 */
[----:B------:R-:W2:Y:S01]  /*8ca50*/  LDL.LU.64 R26, [R1+0x4060] ;  /* 0x00406000011a7983 */ /* 0x000ea20000300a00 */
[----:B------:R-:W2:Y:S02]  /*8ca60*/  LDL.LU.64 R24, [R1+0x4058] ;  /* 0x0040580001187983 */ /* 0x000ea40000300a00 */
[C---:B--2---:R-:W-:Y:S01]  /*8ca70*/  HMMA.16816.F32.BF16 R16, R24.reuse, R18, R12 ;  /* 0x000000121810723c */ /* 0x044fe2000004180c */
[----:B---3--:R-:W-:Y:S01]  /*8ca80*/  STL.64 [R1+0x3fe8], R10 ;  /* 0x003fe80a01007387 */ /* 0x008fe20000100a00 */
[----:B------:R0:W-:Y:S03]  /*8ca90*/  STL.64 [R1+0x3fe0], R8 ;  /* 0x003fe00801007387 */ /* 0x0001e60000100a00 */
        /* <DEDUP_REMOVED lines=8> */
[----:B------:R-:W2:Y:S01]  /*8cb20*/  LDL.LU.64 R14, [R1+0x4050] ;  /* 0x00405000010e7983 */ /* 0x000ea20000300a00 */
[----:B------:R-:W2:Y:S05]  /*8cb30*/  LDL.LU.64 R12, [R1+0x4048] ;  /* 0x00404800010c7983 */ /* 0x000eaa0000300a00 */
        /* <DEDUP_REMOVED lines=17> */
[----:B------:R-:W3:Y:S01]  /*8cc50*/  LDL.LU.64 R16, [R1+0x4008] ;  /* 0x0040080001107983 */ /* 0x000ee20000300a00 */
        /* <DEDUP_REMOVED lines=9> */
[----:B------:R-:W3:Y:S02]  /*8ccf0*/  LDL.LU R28, [R1+0x3ff0] ;  /* 0x003ff000011c7983 */ /* 0x000ee40000300800 */
[----:B------:R-:W-:Y:S01]  /*8cd00*/  STL.64 [R1+0x3fd8], R18 ;  /* 0x003fd81201007387 */ /* 0x000fe20000100a00 */
[C---:B--2---:R-:W-:Y:S11]  /*8cd10*/  HMMA.16816.F32.BF16 R8, R24.reuse, R14, R8 ;  /* 0x0000000e1808723c */ /* 0x044ff60000041808 */
[----:B------:R-:W-:Y:S11]  /*8cd20*/  @!UPT UIADD3 URZ, URZ, URZ, URZ ;  /* 0x0000003f3f3ff290 */ /* 0x000ff6000fffe03f */
[----:B------:R-:W-:Y:S01]  /*8cd30*/  @!UPT UIADD3 URZ, URZ, URZ, URZ ;  /* 0x0000003f3f3ff290 */ /* 0x000fe2000fffe03f */
[----:B------:R-:W-:Y:S01]  /*8cd40*/  STL.64 [R1+0x8f0], R8 ;  /* 0x0008f00801007387 */ /* 0x000fe20000100a00 */
[----:B------:R0:W-:Y:S03]  /*8cd50*/  STL.64 [R1+0x8f8], R10 ;  /* 0x0008f80a01007387 */ /* 0x0001e60000100a00 */
[----:B0-----:R-:W3:Y:S01]  /*8cd60*/  LDL.LU.64 R10, [R1+0x3fe8] ;  /* 0x003fe800010a7983 */ /* 0x001ee20000300a00 */
[----:B------:R-:W2:Y:S01]  /*8cd70*/  LDL.LU.64 R8, [R1+0x3fe0] ;  /* 0x003fe00001087983 */ /* 0x000ea20000300a00 */
[----:B---3--:R-:W-:Y:S11]  /*8cd80*/  HMMA.16816.F32.BF16 R20, R24, R10, R20 ;  /* 0x0000000a1814723c */ /* 0x008ff60000041814 */
[----:B------:R-:W-:Y:S11]  /*8cd90*/  @!UPT UIADD3 URZ, URZ, URZ, URZ ;  /* 0x0000003f3f3ff290 */ /* 0x000ff6000fffe03f */
[----:B------:R-:W-:Y:S01]  /*8cda0*/  @!UPT UIADD3 URZ, URZ, URZ, URZ ;  /* 0x0000003f3f3ff290 */ /* 0x000fe2000fffe03f */
[----:B------:R-:W-:Y:S01]  /*8cdb0*/  STL.64 [R1+0xf0], R20 ;  /* 0x0000f01401007387 */ /* 0x000fe20000100a00 */
[----:B------:R-:W-:Y:S02]  /*8cdc0*/  STL.64 [R1+0xf8], R22 ;  /* 0x0000f81601007387 */ /* 0x000fe40000100a00 */
[----:B------:R0:W-:Y:S02]  /*8cdd0*/  STL.64 [R1+0x3fd0], R6 ;  /* 0x003fd00601007387 */ /* 0x0001e40000100a00 */
[----:B------:R-:W1:Y:S01]  /*8cde0*/  LDSM.16.MT88.4 R20, [R7+0x26000] ;  /* 0x026000000714783b */ /* 0x000e620000004200 */
[----:B------:R3:W-:Y:S03]  /*8cdf0*/  STL.64 [R1+0x3fc8], R4 ;  /* 0x003fc80401007387 */ /* 0x0007e60000100a00 */
[----:B0-----:R-:W-:Y:S02]  /*8ce00*/  IMAD.MOV.U32 R6, RZ, RZ, R16 ;  /* 0x000000ffff067224 */ /* 0x001fe400078e0010 */
[----:B---3--:R-:W-:-:S02]  /*8ce10*/  IMAD.MOV.U32 R5, RZ, RZ, R17 ;  /* 0x000000ffff057224 */ /* 0x008fc400078e0011 */
[----:B--2---:R-:W0:Y:S01]  /*8ce20*/  LDSM.16.M88.4 R16, [R9+0x80] ;  /* 0x000080000910783b */ /* 0x004e220000000200 */
[----:B------:R-:W-:Y:S02]  /*8ce30*/  IMAD.MOV.U32 R4, RZ, RZ, R28 ;  /* 0x000000ffff047224 */ /* 0x000fe400078e001c */
[----:B----4-:R-:W-:Y:S01]  /*8ce40*/  IMAD.MOV.U32 R7, RZ, RZ, R3 ;  /* 0x000000ffff077224 */ /* 0x010fe200078e0003 */
[----:B-1----:R-:W-:Y:S01]  /*8ce50*/  STL.64 [R1+0x3eb0], R22 ;  /* 0x003eb01601007387 */ /* 0x002fe20000100a00 */
[----:B------:R-:W-:Y:S03]  /*8ce60*/  STL.64 [R1+0x3ea8], R20 ;  /* 0x003ea81401007387 */ /* 0x000fe60000100a00 */
[----:B0-----:R-:W-:Y:S01]  /*8ce70*/  STL.64 [R1+0xc0], R16 ;  /* 0x0000c01001007387 */ /* 0x001fe20000100a00 */
[----:B------:R-:W-:Y:S02]  /*8ce80*/  IMAD.MOV.U32 R11, RZ, RZ, R16 ;  /* 0x000000ffff0b7224 */ /* 0x000fe400078e0010 */
[----:B------:R-:W-:-:S02]  /*8ce90*/  IMAD.MOV.U32 R10, RZ, RZ, R17 ;  /* 0x000000ffff0a7224 */ /* 0x000fc400078e0011 */
[----:B------:R-:W-:Y:S01]  /*8cea0*/  IMAD.MOV.U32 R28, RZ, RZ, R18 ;  /* 0x000000ffff1c7224 */ /* 0x000fe200078e0012 */
[----:B------:R-:W-:Y:S01]  /*8ceb0*/  STL.64 [R1+0xc8], R18 ;  /* 0x0000c81201007387 */ /* 0x000fe20000100a00 */
[----:B------:R-:W-:Y:S02]  /*8cec0*/  IMAD.MOV.U32 R3, RZ, RZ, R19 ;  /* 0x000000ffff037224 */ /* 0x000fe400078e0013 */
[----:B------:R-:W0:Y:S03]  /*8ced0*/  LDSM.16.M88.4 R16, [R9+0x2080] ;  /* 0x002080000910783b */ /* 0x000e260000000200 */
[----:B------:R-:W-:Y:S01]  /*8cee0*/  STL [R1+0x3624], R3 ;  /* 0x0036240301007387 */ /* 0x000fe20000100800 */
[----:B------:R-:W-:Y:S03]  /*8cef0*/  STL [R1+0x3620], R28 ;  /* 0x0036201c01007387 */ /* 0x000fe60000100800 */
[----:B0-----:R-:W-:Y:S01]  /*8cf00*/  STL.64 [R1+0xb0], R16 ;  /* 0x0000b01001007387 */ /* 0x001fe20000100a00 */
[----:B------:R-:W-:-:S02]  /*8cf10*/  IMAD.MOV.U32 R15, RZ, RZ, R16 ;  /* 0x000000ffff0f7224 */ /* 0x000fc400078e0010 */
[----:B------:R-:W-:Y:S02]  /*8cf20*/  STL.64 [R1+0xb8], R18 ;  /* 0x0000b81201007387 */ /* 0x000fe40000100a00 */
[----:B------:R-:W-:Y:S02]  /*8cf30*/  IMAD.MOV.U32 R14, RZ, RZ, R17 ;  /* 0x000000ffff0e7224 */ /* 0x000fe400078e0011 */
[----:B------:R-:W0:Y:S04]  /*8cf40*/  LDSM.16.M88.4 R16, [R9+0x4080] ;  /* 0x004080000910783b */ /* 0x000e280000000200 */
[----:B0-----:R-:W-:Y:S01]  /*8cf50*/  STL.64 [R1+0xa0], R16 ;  /* 0x0000a01001007387 */ /* 0x001fe20000100a00 */
[----:B------:R-:W-:Y:S02]  /*8cf60*/  IMAD.MOV.U32 R20, RZ, RZ, R16 ;  /* 0x000000ffff147224 */ /* 0x000fe400078e0010 */
[----:B------:R-:W-:Y:S02]  /*8cf70*/  STL.64 [R1+0xa8], R18 ;  /* 0x0000a81201007387 */ /* 0x000fe40000100a00 */
[----:B------:R-:W-:-:S02]  /*8cf80*/  IMAD.MOV.U32 R3, RZ, RZ, R17 ;  /* 0x000000ffff037224 */ /* 0x000fc400078e0011 */
        /* <DEDUP_REMOVED lines=8> */
[----:B------:R-:W0:Y:S04]  /*8d010*/  LDSM.16.M88.4 R16, [R9+0xa080] ;  /* 0x00a080000910783b */ /* 0x000e280000000200 */
[----:B------:R-:W-:Y:S01]  /*8d020*/  STL [R1+0x3e70], R2 ;  /* 0x003e700201007387 */ /* 0x000fe20000100800 */
[----:B------:R-:W-:Y:S03]  /*8d030*/  STL [R1+0x3e6c], R29 ;  /* 0x003e6c1d01007387 */ /* 0x000fe60000100800 */
[----:B0-----:R-:W-:Y:S01]  /*8d040*/  STL.64 [R1+0x70], R16 ;  /* 0x0000701001007387 */ /* 0x001fe20000100a00 */
[----:B------:R0:W-:Y:S03]  /*8d050*/  STL.64 [R1+0x78], R18 ;  /* 0x0000781201007387 */ /* 0x0001e60000100a00 */
[----:B0-----:R-:W2:Y:S02]  /*8d060*/  LDL.LU.64 R18, [R1+0x3fd8] ;  /* 0x003fd80001127983 */ /* 0x001ea40000300a00 */
[----:B--2---:R-:W-:Y:S02]  /*8d070*/  HMMA.16816.F32.BF16 R16, R24, R18, R4 ;  /* 0x000000121810723c */ /* 0x004fe40000041804 */
[----:B------:R-:W2:Y:S01]  /*8d080*/  LDL.LU.64 R6, [R1+0x3fd0] ;  /* 0x003fd00001067983 */ /* 0x000ea20000300a00 */
[----:B------:R-:W3:Y:S11]  /*8d090*/  LDL.LU.64 R4, [R1+0x3fc8] ;  /* 0x003fc80001047983 */ /* 0x000ef60000300a00 */
[----:B------:R-:W-:Y:S09]  /*8d0a0*/  @!UPT UIADD3 URZ, URZ, URZ, URZ ;  /* 0x0000003f3f3ff290 */ /* 0x000ff2000fffe03f */
[----:B------:R-:W-:Y:S01]  /*8d0b0*/  STL.64 [R1+0xe0], R16 ;  /* 0x0000e01001007387 */ /* 0x000fe20000100a00 */
        /* <DEDUP_REMOVED lines=23> */
[----:B0-----:R-:W-:Y:S01]  /*8d230*/  STL.64 [R1+0x10], R16 ;  /* 0x0000101001007387 */ /* 0x001fe20000100a00 */
[----:B------:R-:W-:Y:S02]  /*8d240*/  STL.64 [R1+0x18], R18 ;  /* 0x0000181201007387 */ /* 0x000fe40000100a00 */
[----:B------:R-:W0:Y:S02]  /*8d250*/  LDSM.16.M88.4 R16, [R9+0x18080] ;  /* 0x018080000910783b */ /* 0x000e240000000200 */
[----:B0-----:R-:W-:Y:S02]  /*8d260*/  STL.64 [R1], R16 ;  /* 0x0000001001007387 */ /* 0x001fe40000100a00 */
[----:B------:R-:W-:Y:S02]  /*8d270*/  STL.64 [R1+0x8], R18 ;  /* 0x0000081201007387 */ /* 0x000fe40000100a00 */
[----:B------:R-:W0:Y:S02]  /*8d280*/  LDSM.16.M88.4 R16, [R9+0x1a080] ;  /* 0x01a080000910783b */ /* 0x000e240000000200 */
[----:B0-----:R-:W-:Y:S02]  /*8d290*/  STL [R1+0x3554], R18 ;  /* 0x0035541201007387 */ /* 0x001fe40000100800 */
[----:B------:R-:W-:Y:S02]  /*8d2a0*/  STL [R1+0x3550], R19 ;  /* 0x0035501301007387 */ /* 0x000fe40000100800 */
[----:B------:R0:W-:Y:S02]  /*8d2b0*/  STL.64 [R1+0x3df8], R16 ;  /* 0x003df81001007387 */ /* 0x0001e40000100a00 */
[----:B0-----:R-:W4:Y:S01]  /*8d2c0*/  LDL.64 R16, [R1+0x90] ;  /* 0x0000900001107983 */ /* 0x001f220000100a00 */
[----:B------:R-:W-:-:S02]  /*8d2d0*/  IMAD.MOV.U32 R22, RZ, RZ, R8 ;  /* 0x000000ffff167224 */ /* 0x000fc400078e0008 */
[----:B---3--:R-:W-:Y:S01]  /*8d2e0*/  IMAD.MOV.U32 R23, RZ, RZ, R4 ;  /* 0x000000ffff177224 */ /* 0x008fe200078e0004 */
[----:B----4-:R0:W-:Y:S02]  /*8d2f0*/  STL.64 [R1+0x3e80], R16 ;  /* 0x003e801001007387 */ /* 0x0101e40000100a00 */
[----:B0-----:R-:W-:Y:S02]  /*8d300*/  IMAD.MOV.U32 R16, RZ, RZ, R15 ;  /* 0x000000ffff107224 */ /* 0x001fe400078e000f */
[----:B------:R-:W-:-:S05]  /*8d310*/  IMAD.MOV.U32 R17, RZ, RZ, R14 ;  /* 0x000000ffff117224 */ /* 0x000fca00078e000e */
[----:B------:R0:W-:Y:S02]  /*8d320*/  STL.64 [R1+0x3e90], R16 ;  /* 0x003e901001007387 */ /* 0x0001e40000100a00 */
[----:B0-----:R-:W-:Y:S02]  /*8d330*/  IMAD.MOV.U32 R16, RZ, RZ, R11 ;  /* 0x000000ffff107224 */ /* 0x001fe400078e000b */
[----:B------:R-:W-:-:S05]  /*8d340*/  IMAD.MOV.U32 R17, RZ, RZ, R10 ;  /* 0x000000ffff117224 */ /* 0x000fca00078e000a */
[----:B------:R0:W-:Y:S01]  /*8d350*/  STL.64 [R1+0x3eb8], R16 ;  /* 0x003eb81001007387 */ /* 0x0001e20000100a00 */
[----:B------:R-:W3:Y:S02]  /*8d360*/  LDL.LU R8, [R1+0x3fc0] ;  /* 0x003fc00001087983 */ /* 0x000ee40000300800 */
[----:B------:R-:W4:Y:S02]  /*8d370*/  LDL.LU R4, [R1+0x3fbc] ;  /* 0x003fbc0001047983 */ /* 0x000f240000300800 */
[----:B------:R1:W-:Y:S01]  /*8d380*/  STL.64 [R1+0x3ec0], R22 ;  /* 0x003ec01601007387 */ /* 0x0003e20000100a00 */
[----:B0-----:R-:W2:Y:S01]  /*8d390*/  LDL.LU R16, [R1+0x8b0] ;  /* 0x0008b00001107983 */ /* 0x001ea20000300800 */
[----:B------:R-:W2:Y:S02]  /*8d3a0*/  LDL.LU R17, [R1+0x8b4] ;  /* 0x0008b40001117983 */ /* 0x000ea40000300800 */
[----:B------:R-:W2:Y:S02]  /*8d3b0*/  LDL.LU R18, [R1+0x8b8] ;  /* 0x0008b80001127983 */ /* 0x000ea40000300800 */
[----:B------:R-:W2:Y:S02]  /*8d3c0*/  LDL.LU R19, [R1+0x8bc] ;  /* 0x0008bc0001137983 */ /* 0x000ea40000300800 */
[----:B-1----:R-:W-:-:S02]  /*8d3d0*/  IMAD.MOV.U32 R22, RZ, RZ, R13 ;  /* 0x000000ffff167224 */ /* 0x002fc400078e000d */
[----:B------:R-:W-:Y:S01]  /*8d3e0*/  IMAD.MOV.U32 R23, RZ, RZ, R0 ;  /* 0x000000ffff177224 */ /* 0x000fe200078e0000 */
[----:B--2---:R-:W-:Y:S01]  /*8d3f0*/  STL.64 [R1+0x3ed0], R18 ;  /* 0x003ed01201007387 */ /* 0x004fe20000100a00 */
[----:B------:R0:W-:Y:S02]  /*8d400*/  STL.64 [R1+0x3ec8], R16 ;  /* 0x003ec81001007387 */ /* 0x0001e40000100a00 */
[----:B------:R-:W2:Y:S02]  /*8d410*/  LDL.LU R13, [R1+0x3fb8] ;  /* 0x003fb800010d7983 */ /* 0x000ea40000300800 */
[----:B------:R-:W2:Y:S01]  /*8d420*/  LDL.LU R0, [R1+0x3fb4] ;  /* 0x003fb40001007983 */ /* 0x000ea20000300800 */
[----:B------:R1:W-:Y:S04]  /*8d430*/  STL.64 [R1+0x3ed8], R22 ;  /* 0x003ed81601007387 */ /* 0x0003e80000100a00 */
        /* <DEDUP_REMOVED lines=15> */
[----:B---3--:R-:W-:-:S02]  /*8d530*/  IMAD.MOV.U32 R22, RZ, RZ, R8 ;  /* 0x000000ffff167224 */ /* 0x008fc400078e0008 */
[----:B------:R-:W-:Y:S01]  /*8d540*/  IMAD.MOV.U32 R23, RZ, RZ, R6 ;  /* 0x000000ffff177224 */ /* 0x000fe200078e0006 */
[----:B--2---:R-:W-:Y:S01]  /*8d550*/  STL.64 [R1+0x3f00], R18 ;  /* 0x003f001201007387 */ /* 0x004fe20000100a00 */
        /* <DEDUP_REMOVED lines=8> */
[----:B-1----:R-:W-:-:S02]  /*8d5e0*/  IMAD.MOV.U32 R22, RZ, RZ, R13 ;  /* 0x000000ffff167224 */ /* 0x002fc400078e000d */
[----:B----4-:R-:W-:Y:S01]  /*8d5f0*/  IMAD.MOV.U32 R23, RZ, RZ, R4 ;  /* 0x000000ffff177224 */ /* 0x010fe200078e0004 */
[----:B--2---:R-:W-:Y:S01]  /*8d600*/  STL.64 [R1+0x3f18], R18 ;  /* 0x003f181201007387 */ /* 0x004fe20000100a00 */
[----:B------:R0:W-:Y:S02]  /*8d610*/  STL.64 [R1+0x3f10], R16 ;  /* 0x003f101001007387 */ /* 0x0001e40000100a00 */
[----:B------:R-:W2:Y:S02]  /*8d620*/  LDL.LU R13, [R1+0x3fa0] ;  /* 0x003fa000010d7983 */ /* 0x000ea40000300800 */
[----:B------:R-:W4:Y:S01]  /*8d630*/  LDL.LU R4, [R1+0x3f9c] ;  /* 0x003f9c0001047983 */ /* 0x000f220000300800 */
        /* <DEDUP_REMOVED lines=8> */
[----:B------:R-:W-:Y:S02]  /*8d6c0*/  STL.64 [R1+0x3f28], R16 ;  /* 0x003f281001007387 */ /* 0x000fe40000100a00 */
[----:B------:R-:W2:Y:S02]  /*8d6d0*/  LDL.LU R5, [R1+0x3f98] ;  /* 0x003f980001057983 */ /* 0x000ea40000300800 */
[----:B------:R-:W2:Y:S01]  /*8d6e0*/  LDL.LU R0, [R1+0x3f94] ;  /* 0x003f940001007983 */ /* 0x000ea20000300800 */
[----:B------:R0:W-:Y:S02]  /*8d6f0*/  STL.64 [R1+0x3f38], R22 ;  /* 0x003f381601007387 */ /* 0x0001e40000100a00 */
[----:B0-----:R-:W-:Y:S02]  /*8d700*/  IMAD.MOV.U32 R22, RZ, RZ, R8 ;  /* 0x000000ffff167224 */ /* 0x001fe400078e0008 */
[----:B------:R-:W-:Y:S01]  /*8d710*/  IMAD.MOV.U32 R23, RZ, RZ, R12 ;  /* 0x000000ffff177224 */ /* 0x000fe200078e000c */
[----:B------:R-:W2:Y:S01]  /*8d720*/  LDL.LU R8, [R1+0x3f90] ;  /* 0x003f900001087983 */ /* 0x000ea20000300800 */
[----:B------:R-:W2:Y:S03]  /*8d730*/  LDL.LU R12, [R1+0x3f8c] ;  /* 0x003f8c00010c7983 */ /* 0x000ea60000300800 */
[----:B------:R0:W-:Y:S01]  /*8d740*/  STL.64 [R1+0x3f50], R22 ;  /* 0x003f501601007387 */ /* 0x0001e20000100a00 */
[----:B------:R-:W2:Y:S02]  /*8d750*/  LDL.LU R16, [R1+0xb90] ;  /* 0x000b900001107983 */ /* 0x000ea40000300800 */
[----:B------:R-:W2:Y:S02]  /*8d760*/  LDL.LU R17, [R1+0xb94] ;  /* 0x000b940001117983 */ /* 0x000ea40000300800 */
[----:B------:R-:W2:Y:S01]  /*8d770*/  LDL.LU R18, [R1+0xb98] ;  /* 0x000b980001127983 */ /* 0x000ea20000300800 */
[----:B------:R-:W2:Y:S01]  /*8d780*/  LDL.LU R19, [R1+0xb9c] ;  /* 0x000b9c0001137983 */ /* 0x000ea20000300800 */
[----:B0-----:R-:W-:-:S02]  /*8d790*/  IMAD.MOV.U32 R22, RZ, RZ, R13 ;  /* 0x000000ffff167224 */ /* 0x001fc400078e000d */
[----:B---3--:R-:W-:Y:S01]  /*8d7a0*/  IMAD.MOV.U32 R23, RZ, RZ, R6 ;  /* 0x000000ffff177224 */ /* 0x008fe200078e0006 */
[----:B------:R-:W3:Y:S04]  /*8d7b0*/  LDL.LU R13, [R1+0x3f88] ;  /* 0x003f8800010d7983 */ /* 0x000ee80000300800 */
[----:B------:R-:W-:Y:S04]  /*8d7c0*/  STL.64 [R1+0x3f68], R22 ;  /* 0x003f681601007387 */ /* 0x000fe80000100a00 */
[----:B--2---:R-:W-:Y:S01]  /*8d7d0*/  STL.64 [R1+0x3f48], R18 ;  /* 0x003f481201007387 */ /* 0x004fe20000100a00 */
[----:B------:R0:W-:Y:S03]  /*8d7e0*/  STL.64 [R1+0x3f40], R16 ;  /* 0x003f401001007387 */ /* 0x0001e60000100a00 */
[----:B0-----:R-:W2:Y:S01]  /*8d7f0*/  LDL.LU R16, [R1+0xba0] ;  /* 0x000ba00001107983 */ /* 0x001ea20000300800 */
[----:B------:R-:W2:Y:S02]  /*8d800*/  LDL.LU R17, [R1+0xba4] ;  /* 0x000ba40001117983 */ /* 0x000ea40000300800 */
[----:B------:R-:W-:-:S02]  /*8d810*/  IMAD.MOV.U32 R18, RZ, RZ, R12 ;  /* 0x000000ffff127224 */ /* 0x000fc400078e000c */
[----:B---3--:R-:W-:Y:S01]  /*8d820*/  IMAD.MOV.U32 R19, RZ, RZ, R13 ;  /* 0x000000ffff137224 */ /* 0x008fe200078e000d */
[----:B------:R-:W3:Y:S01]  /*8d830*/  LDL.LU R12, [R1+0x3f84] ;  /* 0x003f8400010c7983 */ /* 0x000ee20000300800 */
[----:B------:R-:W3:Y:S03]  /*8d840*/  LDL.LU R13, [R1+0x3f80] ;  /* 0x003f8000010d7983 */ /* 0x000ee60000300800 */
[----:B------:R-:W-:Y:S04]  /*8d850*/  STL.64 [R1+0x3f60], R18 ;  /* 0x003f601201007387 */ /* 0x000fe80000100a00 */
[----:B--2---:R0:W-:Y:S04]  /*8d860*/  STL.64 [R1+0x3f58], R16 ;  /* 0x003f581001007387 */ /* 0x0041e80000100a00 */
[----:B0-----:R-:W2:Y:S01]  /*8d870*/  LDL.LU R16, [R1+0xbb0] ;  /* 0x000bb00001107983 */ /* 0x001ea20000300800 */
[----:B------:R-:W2:Y:S02]  /*8d880*/  LDL.LU R17, [R1+0xbb4] ;  /* 0x000bb40001117983 */ /* 0x000ea40000300800 */
[----:B------:R-:W2:Y:S02]  /*8d890*/  LDL.LU R18, [R1+0xbb8] ;  /* 0x000bb80001127983 */ /* 0x000ea40000300800 */
[----:B------:R-:W2:Y:S02]  /*8d8a0*/  LDL.LU R19, [R1+0xbbc] ;  /* 0x000bbc0001137983 */ /* 0x000ea40000300800 */
[----:B--2---:R3:W-:Y:S02]  /*8d8b0*/  STL.64 [R1+0x3f78], R18 ;  /* 0x003f781201007387 */ /* 0x0047e40000100a00 */
[----:B---3--:R-:W-:-:S02]  /*8d8c0*/  IMAD.MOV.U32 R18, RZ, RZ, R13 ;  /* 0x000000ffff127224 */ /* 0x008fc400078e000d */
[----:B------:R-:W-:Y:S02]  /*8d8d0*/  IMAD.MOV.U32 R19, RZ, RZ, R12 ;  /* 0x000000ffff137224 */ /* 0x000fe400078e000c */
[----:B------:R-:W0:Y:S04]  /*8d8e0*/  LDSM.16.M88.4 R12, [R9+0x1c080] ;  /* 0x01c08000090c783b */ /* 0x000e280000000200 */
[----:B------:R1:W-:Y:S04]  /*8d8f0*/  STL.64 [R1+0x3f70], R16 ;  /* 0x003f701001007387 */ /* 0x0003e80000100a00 */
[----:B-1----:R-:W2:Y:S01]  /*8d900*/  LDL.LU R16, [R1+0xbc0] ;  /* 0x000bc00001107983 */ /* 0x002ea20000300800 */
[----:B------:R-:W2:Y:S03]  /*8d910*/  LDL.LU R17, [R1+0xbc4] ;  /* 0x000bc40001117983 */ /* 0x000ea60000300800 */
[----:B0-----:R-:W-:Y:S01]  /*8d920*/  STL [R1+0x34ec], R14 ;  /* 0x0034ec0e01007387 */ /* 0x001fe20000100800 */
[----:B------:R-:W-:Y:S02]  /*8d930*/  STL [R1+0x34e8], R15 ;  /* 0x0034e80f01007387 */ /* 0x000fe40000100800 */
[----:B------:R0:W-:Y:S02]  /*8d940*/  STL.64 [R1+0x3e88], R12 ;  /* 0x003e880c01007387 */ /* 0x0001e40000100a00 */
[----:B0-----:R-:W3:Y:S01]  /*8d950*/  LDL.LU R12, [R1+0x880] ;  /* 0x00088000010c7983 */ /* 0x001ee20000300800 */
[----:B------:R-:W3:Y:S02]  /*8d960*/  LDL.LU R13, [R1+0x884] ;  /* 0x00088400010d7983 */ /* 0x000ee40000300800 */
[----:B------:R-:W2:Y:S02]  /*8d970*/  LDL.LU R14, [R1+0x888] ;  /* 0x00088800010e7983 */ /* 0x000ea40000300800 */
[----:B------:R-:W2:Y:S02]  /*8d980*/  LDL.LU R15, [R1+0x88c] ;  /* 0x00088c00010f7983 */ /* 0x000ea40000300800 */
[----:B------:R-:W-:-:S02]  /*8d990*/  IMAD.MOV.U32 R22, RZ, RZ, R5 ;  /* 0x000000ffff167224 */ /* 0x000fc400078e0005 */
[----:B----4-:R-:W-:Y:S02]  /*8d9a0*/  IMAD.MOV.U32 R23, RZ, RZ, R4 ;  /* 0x000000ffff177224 */ /* 0x010fe400078e0004 */
[----:B------:R-:W-:Y:S04]  /*8d9b0*/  LDSM.16.MT88.4 R4, [R7+0x26080] ;  /* 0x026080000704783b */ /* 0x000fe80000004200 */
[----:B--2---:R0:W-:Y:S02]  /*8d9c0*/  STL.64 [R1+0x3ea0], R14 ;  /* 0x003ea00e01007387 */ /* 0x0041e40000100a00 */
[----:B0-----:R-:W-:Y:S02]  /*8d9d0*/  IMAD.MOV.U32 R15, RZ, RZ, R8 ;  /* 0x000000ffff0f7224 */ /* 0x001fe400078e0008 */
[----:B------:R-:W0:Y:S04]  /*8d9e0*/  LDSM.16.M88.4 R8, [R9+0x1e080] ;  /* 0x01e080000908783b */ /* 0x000e280000000200 */
[----:B---3--:R1:W-:Y:S04]  /*8d9f0*/  STL.64 [R1+0x3e98], R12 ;  /* 0x003e980c01007387 */ /* 0x0083e80000100a00 */
[----:B-1----:R-:W2:Y:S01]  /*8da00*/  LDL.LU R12, [R1+0x8a0] ;  /* 0x0008a000010c7983 */ /* 0x002ea20000300800 */
[----:B------:R-:W2:Y:S02]  /*8da10*/  LDL.LU R13, [R1+0x8a4] ;  /* 0x0008a400010d7983 */ /* 0x000ea40000300800 */
[----:B------:R-:W2:Y:S01]  /*8da20*/  LDL.LU R14, [R1+0x8a8] ;  /* 0x0008a800010e7983 */ /* 0x000ea20000300800 */
[----:B0-----:R-:W-:Y:S01]  /*8da30*/  STL [R1+0x3748], R10 ;  /* 0x0037480a01007387 */ /* 0x001fe20000100800 */
[----:B------:R-:W-:Y:S02]  /*8da40*/  STL [R1+0x3744], R11 ;  /* 0x0037440b01007387 */ /* 0x000fe40000100800 */
[----:B------:R0:W-:Y:S02]  /*8da50*/  STL.64 [R1+0x3d98], R8 ;  /* 0x003d980801007387 */ /* 0x0001e40000100a00 */
[----:B0-----:R-:W3:Y:S01]  /*8da60*/  LDL.LU R8, [R1+0x860] ;  /* 0x0008600001087983 */ /* 0x001ee20000300800 */
[----:B------:R-:W3:Y:S02]  /*8da70*/  LDL.LU R9, [R1+0x864] ;  /* 0x0008640001097983 */ /* 0x000ee40000300800 */
[----:B------:R-:W3:Y:S02]  /*8da80*/  LDL.LU R10, [R1+0x868] ;  /* 0x00086800010a7983 */ /* 0x000ee40000300800 */
[----:B------:R-:W3:Y:S01]  /*8da90*/  LDL.LU R11, [R1+0x86c] ;  /* 0x00086c00010b7983 */ /* 0x000ee20000300800 */
[----:B------:R-:W-:Y:S01]  /*8daa0*/  STL.64 [R1+0x3d90], R6 ;  /* 0x003d900601007387 */ /* 0x000fe20000100a00 */
[----:B------:R0:W-:Y:S02]  /*8dab0*/  STL.64 [R1+0x3d88], R4 ;  /* 0x003d880401007387 */ /* 0x0001e40000100a00 */
[----:B0-----:R-:W-:-:S02]  /*8dac0*/  IMAD.MOV.U32 R4, RZ, RZ, R20 ;  /* 0x000000ffff047224 */ /* 0x001fc400078e0014 */
[C---:B------:R-:W-:Y:S01]  /*8dad0*/  HMMA.16816.F32.BF16 R20, R24.reuse, R22, R16 ;  /* 0x000000161814723c */ /* 0x040fe20000041810 */
        /* <DEDUP_REMOVED lines=56> */
[----:B------:R-:W2:Y:S01]  /*8de60*/  LDL.LU.64 R16, [R1+0x3eb8] ;  /* 0x003eb80001107983 */ /* 0x000ea20000300a00 */
[----:B------:R-:W2:Y:S02]  /*8de70*/  LDL.LU.64 R22, [R1+0x3eb0] ;  /* 0x003eb00001167983 */ /* 0x000ea40000300a00 */
[----:B------:R-:W2:Y:S11]  /*8de80*/  LDL.LU.64 R20, [R1+0x3ea8] ;  /* 0x003ea80001147983 */ /* 0x000eb60000300a00 */
[----:B------:R-:W-:Y:S07]  /*8de90*/  @!UPT UIADD3 URZ, URZ, URZ, URZ ;  /* 0x0000003f3f3ff290 */ /* 0x000fee000fffe03f */
[----:B------:R0:W-:Y:S01]  /*8dea0*/  STL.64 [R1+0xd0], R24 ;  /* 0x0000d01801007387 */ /* 0x0001e20000100a00 */
[----:B------:R1:W-:Y:S03]  /*8deb0*/  STL.64 [R1+0xd8], R26 ;  /* 0x0000d81a01007387 */ /* 0x0003e60000100a00 */
[----:B0-----:R-:W4:Y:S01]  /*8dec0*/  LDL.LU R24, [R1+0x870] ;  /* 0x0008700001187983 */ /* 0x001f220000300800 */
[----:B------:R-:W4:Y:S02]  /*8ded0*/  LDL.LU R25, [R1+0x874] ;  /* 0x0008740001197983 */ /* 0x000f240000300800 */
[----:B-1----:R-:W4:Y:S01]  /*8dee0*/  LDL.LU R26, [R1+0x878] ;  /* 0x00087800011a7983 */ /* 0x002f220000300800 */
[C---:B--2---:R-:W-:Y:S01]  /*8def0*/  HMMA.16816.F32.BF16 R16, R20.reuse, R16, R12 ;  /* 0x000000101410723c */ /* 0x044fe2000004180c */
[----:B------:R-:W2:Y:S01]  /*8df00*/  LDL.LU.64 R14, [R1+0x3ea0] ;  /* 0x003ea000010e7983 */ /* 0x000ea20000300a00 */
[----:B------:R-:W2:Y:S11]  /*8df10*/  LDL.LU.64 R12, [R1+0x3e98] ;  /* 0x003e9800010c7983 */ /* 0x000eb60000300a00 */
[----:B------:R-:W-:Y:S10]  /*8df20*/  @!UPT UIADD3 URZ, URZ, URZ, URZ ;  /* 0x0000003f3f3ff290 */ /* 0x000ff4000fffe03f */
[----:B------:R0:W-:Y:S01]  /*8df30*/  STL.64 [R1+0x590], R16 ;  /* 0x0005901001007387 */ /* 0x0001e20000100a00 */
[----:B------:R2:W-:Y:S03]  /*8df40*/  STL.64 [R1+0x598], R18 ;  /* 0x0005981201007387 */ /* 0x0005e60000100a00 */
[----:B0-----:R-:W2:Y:S02]  /*8df50*/  LDL.LU.64 R16, [R1+0x3e90] ;  /* 0x003e900001107983 */ /* 0x001ea40000300a00 */
[----:B--2---:R-:W-:Y:S02]  /*8df60*/  HMMA.16816.F32.BF16 R16, R20, R16, R12 ;  /* 0x000000101410723c */ /* 0x004fe4000004180c */
[----:B------:R-:W2:Y:S11]  /*8df70*/  LDL.LU.64 R12, [R1+0x3e88] ;  /* 0x003e8800010c7983 */ /* 0x000eb60000300a00 */
[----:B------:R-:W-:Y:S10]  /*8df80*/  @!UPT UIADD3 URZ, URZ, URZ, URZ ;  /* 0x0000003f3f3ff290 */ /* 0x000ff4000fffe03f */
[----:B------:R0:W-:Y:S01]  /*8df90*/  STL.64 [R1+0x580], R16 ;  /* 0x0005801001007387 */ /* 0x0001e20000100a00 */
[----:B------:R-:W-:Y:S03]  /*8dfa0*/  STL.64 [R1+0x588], R18 ;  /* 0x0005881201007387 */ /* 0x000fe60000100a00 */
[----:B0-----:R-:W3:Y:S01]  /*8dfb0*/  LDL.LU.64 R16, [R1+0x3e80] ;  /* 0x003e800001107983 */ /* 0x001ee20000300a00 */
[----:B------:R-:W-:Y:S02]  /*8dfc0*/  IMAD.MOV.U32 R5, RZ, RZ, R3 ;  /* 0x000000ffff057224 */ /* 0x000fe400078e0003 */
[----:B------:R-:W-:-:S07]  /*8dfd0*/  IMAD.MOV.U32 R27, RZ, RZ, R0 ;  /* 0x000000ffff1b7224 */ /* 0x000fce00078e0000 */
[C---:B----4-:R-:W-:Y:S11]  /*8dfe0*/  HMMA.16816.F32.BF16 R24, R20.reuse, R4, R24 ;  /* 0x000000041418723c */ /* 0x050ff60000041818 */
[----:B------:R-:W-:Y:S11]  /*8dff0*/  @!UPT UIADD3 URZ, URZ, URZ, URZ ;  /* 0x0000003f3f3ff290 */ /* 0x000ff6000fffe03f */
[----:B------:R-:W-:Y:S01]  /*8e000*/  @!UPT UIADD3 URZ, URZ, URZ, URZ ;  /* 0x0000003f3f3ff290 */ /* 0x000fe2000fffe03f */
[----:B------:R-:W-:Y:S01]  /*8e010*/  STL.64 [R1+0x570], R24 ;  /* 0x0005701801007387 */ /* 0x000fe20000100a00 */
[----:B------:R-:W-:Y:S01]  /*8e020*/  STL.64 [R1+0x578], R26 ;  /* 0x0005781a01007387 */ /* 0x000fe20000100a00 */
[----:B---3--:R-:W-:Y:S01]  /*8e030*/  HMMA.16816.F32.BF16 R4, R20, R16, R8 ;  /* 0x000000101404723c */ /* 0x008fe20000041808 */
[----:B------:R-:W-:Y:S02]  /*8e040*/  IMAD.MOV.U32 R15, RZ, RZ, R16 ;  /* 0x000000ffff0f7224 */ /* 0x000fe400078e0010 */
[----:B------:R-:W-:Y:S11]  /*8e050*/  IMAD.MOV.U32 R14, RZ, RZ, R17 ;  /* 0x000000ffff0e7224 */ /* 0x000ff600078e0011 */
[----:B------:R-:W-:Y:S09]  /*8e060*/  @!UPT UIADD3 URZ, URZ, URZ, URZ ;  /* 0x0000003f3f3ff290 */ /* 0x000ff2000fffe03f */
[----:B------:R-:W-:Y:S01]  /*8e070*/  STL [R1+0x560], R4 ;  /* 0x0005600401007387 */ /* 0x000fe20000100800 */
[----:B------:R-:W-:Y:S02]  /*8e080*/  STL.64 [R1+0x3da8], R14 ;  /* 0x003da80e01007387 */ /* 0x000fe40000100a00 */
[----:B--2---:R0:W-:Y:S02]  /*8e090*/  STL.64 [R1+0x3da0], R12 ;  /* 0x003da00c01007387 */ /* 0x0041e40000100a00 */
[----:B0-----:R-:W2:Y:S01]  /*8e0a0*/  LDL.LU R12, [R1+0xb00] ;  /* 0x000b0000010c7983 */ /* 0x001ea20000300800 */
[----:B------:R-:W2:Y:S02]  /*8e0b0*/  LDL.LU R13, [R1+0xb04] ;  /* 0x000b0400010d7983 */ /* 0x000ea40000300800 */
[----:B------:R-:W3:Y:S02]  /*8e0c0*/  LDL.LU R14, [R1+0xb08] ;  /* 0x000b0800010e7983 */ /* 0x000ee40000300800 */
[----:B------:R-:W3:Y:S02]  /*8e0d0*/  LDL.LU R15, [R1+0xb0c] ;  /* 0x000b0c00010f7983 */ /* 0x000ee40000300800 */
[----:B---3--:R-:W-:Y:S01]  /*8e0e0*/  STL.64 [R1+0x3db8], R14 ;  /* 0x003db80e01007387 */ /* 0x008fe20000100a00 */
[----:B--2---:R0:W-:Y:S03]  /*8e0f0*/  STL.64 [R1+0x3db0], R12 ;  /* 0x003db00c01007387 */ /* 0x0041e60000100a00 */
[----:B0-----:R-:W2:Y:S04]  /*8e100*/  LDL.64 R12, [R1] ;  /* 0x00000000010c7983 */ /* 0x001ea80000100a00 */
[----:B--2---:R0:W-:Y:S04]  /*8e110*/  STL.64 [R1+0x3dc0], R12 ;  /* 0x003dc00c01007387 */ /* 0x0041e80000100a00 */
[----:B0-----:R-:W2:Y:S04]  /*8e120*/  LDL R12, [R1+0x10] ;  /* 0x00001000010c7983 */ /* 0x001ea80000100800 */
[----:B------:R-:W2:Y:S04]  /*8e130*/  LDL R13, [R1+0x14] ;  /* 0x00001400010d7983 */ /* 0x000ea80000100800 */
[----:B--2---:R0:W-:Y:S01]  /*8e140*/  STL.64 [R1+0x3dd8], R12 ;  /* 0x003dd80c01007387 */ /* 0x0041e20000100a00 */
[----:B------:R-:W2:Y:S02]  /*8e150*/  LDL.LU R8, [R1+0xaf0] ;  /* 0x000af00001087983 */ /* 0x000ea40000300800 */
[----:B------:R-:W2:Y:S02]  /*8e160*/  LDL.LU R9, [R1+0xaf4] ;  /* 0x000af40001097983 */ /* 0x000ea40000300800 */
[----:B------:R-:W3:Y:S01]  /*8e170*/  LDL.LU R10, [R1+0xaf8] ;  /* 0x000af800010a7983 */ /* 0x000ee20000300800 */
[----:B------:R-:W3:Y:S01]  /*8e180*/  LDL.LU R11, [R1+0xafc] ;  /* 0x000afc00010b7983 */ /* 0x000ee20000300800 */
        /* <DEDUP_REMOVED lines=10> */
[----:B------:R-:W3:Y:S01]  /*8e230*/  LDL.LU R11, [R1+0xb2c] ;  /* 0x000b2c00010b7983 */ /* 0x000ee20000300800 */
[----:B------:R-:W2:Y:S01]  /*8e240*/  LDL.LU R16, [R1+0xb40] ;  /* 0x000b400001107983 */ /* 0x000ea20000300800 */
[----:B------:R-:W2:Y:S02]  /*8e250*/  LDL.LU R17, [R1+0xb44] ;  /* 0x000b440001117983 */ /* 0x000ea40000300800 */
[----:B------:R-:W2:Y:S02]  /*8e260*/  LDL.LU R18, [R1+0xb48] ;  /* 0x000b480001127983 */ /* 0x000ea40000300800 */
[----:B------:R-:W2:Y:S02]  /*8e270*/  LDL.LU R19, [R1+0xb4c] ;  /* 0x000b4c0001137983 */ /* 0x000ea40000300800 */
[----:B--2---:R-:W-:Y:S01]  /*8e280*/  STL.64 [R1+0x3e08], R18 ;  /* 0x003e081201007387 */ /* 0x004fe20000100a00 */
[----:B------:R0:W-:Y:S03]  /*8e290*/  STL.64 [R1+0x3e00], R16 ;  /* 0x003e001001007387 */ /* 0x0001e60000100a00 */
[----:B0-----:R-:W2:Y:S04]  /*8e2a0*/  LDL R16, [R1+0x40] ;  /* 0x0000400001107983 */ /* 0x001ea80000100800 */
[----:B------:R-:W2:Y:S04]  /*8e2b0*/  LDL R17, [R1+0x44] ;  /* 0x0000440001117983 */ /* 0x000ea80000100800 */
[----:B--2---:R4:W-:Y:S02]  /*8e2c0*/  STL.64 [R1+0x3e18], R16 ;  /* 0x003e181001007387 */ /* 0x0049e40000100a00 */
[----:B----4-:R-:W-:-:S02]  /*8e2d0*/  IMAD.MOV.U32 R16, RZ, RZ, R2 ;  /* 0x000000ffff107224 */ /* 0x010fc400078e0002 */
[----:B------:R-:W-:Y:S01]  /*8e2e0*/  IMAD.MOV.U32 R17, RZ, RZ, R29 ;  /* 0x000000ffff117224 */ /* 0x000fe200078e001d */
[----:B------:R-:W2:Y:S01]  /*8e2f0*/  LDL.LU R2, [R1+0x3e70] ;  /* 0x003e700001027983 */ /* 0x000ea20000300800 */
[----:B------:R-:W4:Y:S02]  /*8e300*/  LDL.LU R29, [R1+0x3e6c] ;  /* 0x003e6c00011d7983 */ /* 0x000f240000300800 */
[----:B------:R-:W2:Y:S02]  /*8e310*/  LDL R24, [R1+0x70] ;  /* 0x0000700001187983 */ /* 0x000ea40000100800 */
[----:B------:R-:W2:Y:S02]  /*8e320*/  LDL R25, [R1+0x74] ;  /* 0x0000740001197983 */ /* 0x000ea40000100800 */
[----:B--2---:R4:W-:Y:S01]  /*8e330*/  STL.64 [R1+0x3e50], R24 ;  /* 0x003e501801007387 */ /* 0x0049e20000100a00 */
[----:B------:R-:W-:Y:S02]  /*8e340*/  STL.64 [R1+0x3e30], R16 ;  /* 0x003e301001007387 */ /* 0x000fe40000100a00 */
[----:B------:R-:W2:Y:S02]  /*8e350*/  LDL.64 R12, [R1+0x30] ;  /* 0x00003000010c7983 */ /* 0x000ea40000100a00 */
[----:B----4-:R-:W-:Y:S01]  /*8e360*/  IMAD.MOV.U32 R24, RZ, RZ, R29 ;  /* 0x000000ffff187224 */ /* 0x010fe200078e001d */
[----:B--2---:R0:W-:Y:S04]  /*8e370*/  STL.64 [R1+0x3e10], R12 ;  /* 0x003e100c01007387 */ /* 0x0041e80000100a00 */
[----:B0-----:R-:W2:Y:S01]  /*8e380*/  LDL.LU R12, [R1+0x8c0] ;  /* 0x0008c000010c7983 */ /* 0x001ea20000300800 */
[----:B------:R-:W2:Y:S02]  /*8e390*/  LDL.LU R13, [R1+0x8c4] ;  /* 0x0008c400010d7983 */ /* 0x000ea40000300800 */
[----:B------:R-:W4:Y:S02]  /*8e3a0*/  LDL.LU R14, [R1+0x8c8] ;  /* 0x0008c800010e7983 */ /* 0x000f240000300800 */
[----:B------:R-:W4:Y:S01]  /*8e3b0*/  LDL.LU R15, [R1+0x8cc] ;  /* 0x0008cc00010f7983 */ /* 0x000f220000300800 */
[----:B------:R-:W2:Y:S01]  /*8e3c0*/  LDL.LU R29, [R1+0x3e68] ;  /* 0x003e6800011d7983 */ /* 0x000ea20000300800 */
[----:B------:R-:W2:Y:S03]  /*8e3d0*/  LDL.64 R16, [R1+0x60] ;  /* 0x0000600001107983 */ /* 0x000ea60000100a00 */
[----:B--2---:R0:W-:Y:S04]  /*8e3e0*/  STL.64 [R1+0x3e48], R16 ;  /* 0x003e481001007387 */ /* 0x0041e80000100a00 */
        /* <DEDUP_REMOVED lines=10> */
[----:B----4-:R-:W-:Y:S01]  /*8e490*/  STL.64 [R1+0x3e28], R14 ;  /* 0x003e280e01007387 */ /* 0x010fe20000100a00 */
[----:B------:R0:W-:Y:S03]  /*8e4a0*/  STL.64 [R1+0x3e20], R12 ;  /* 0x003e200c01007387 */ /* 0x0001e60000100a00 */
[----:B0-----:R-:W4:Y:S01]  /*8e4b0*/  LDL.LU R12, [R1+0x8d0] ;  /* 0x0008d000010c7983 */ /* 0x001f220000300800 */
[----:B------:R-:W4:Y:S02]  /*8e4c0*/  LDL.LU R13, [R1+0x8d4] ;  /* 0x0008d400010d7983 */ /* 0x000f240000300800 */
[----:B------:R-:W3:Y:S02]  /*8e4d0*/  LDL.LU R14, [R1+0x8d8] ;  /* 0x0008d800010e7983 */ /* 0x000ee40000300800 */
[----:B------:R-:W3:Y:S02]  /*8e4e0*/  LDL.LU R15, [R1+0x8dc] ;  /* 0x0008dc00010f7983 */ /* 0x000ee40000300800 */
[----:B------:R-:W-:-:S02]  /*8e4f0*/  IMAD.MOV.U32 R25, RZ, RZ, R2 ;  /* 0x000000ffff197224 */ /* 0x000fc400078e0002 */
[----:B------:R-:W-:Y:S02]  /*8e500*/  IMAD.MOV.U32 R0, RZ, RZ, R7 ;  /* 0x000000ffff007224 */ /* 0x000fe400078e0007 */
[----:B------:R-:W-:Y:S02]  /*8e510*/  IMAD.MOV.U32 R28, RZ, RZ, R6 ;  /* 0x000000ffff1c7224 */ /* 0x000fe400078e0006 */
[----:B------:R-:W-:Y:S01]  /*8e520*/  IMAD.MOV.U32 R3, RZ, RZ, R5 ;  /* 0x000000ffff037224 */ /* 0x000fe200078e0005 */
[C---:B--2---:R-:W-:Y:S01]  /*8e530*/  HMMA.16816.F32.BF16 R24, R20.reuse, R24, R16 ;  /* 0x000000181418723c */ /* 0x044fe20000041810 */
[----:B---3--:R-:W-:Y:S01]  /*8e540*/  STL.64 [R1+0x3e40], R14 ;  /* 0x003e400e01007387 */ /* 0x008fe20000100a00 */
[----:B----4-:R0:W-:Y:S03]  /*8e550*/  STL.64 [R1+0x3e38], R12 ;  /* 0x003e380c01007387 */ /* 0x0101e60000100a00 */
        /* <DEDUP_REMOVED lines=13> */
[----:B------:R-:W-:Y:S01]  /*8e630*/  STL [R1+0x374c], R0 ;  /* 0x00374c0001007387 */ /* 0x000fe20000100800 */
[----:B------:R0:W-:Y:S04]  /*8e640*/  STL [R1+0x3740], R28 ;  /* 0x0037401c01007387 */ /* 0x0001e80000100800 */
[----:B0-----:R-:W2:Y:S01]  /*8e650*/  LDL R28, [R1+0x22c0] ;  /* 0x0022c000011c7983 */ /* 0x001ea20000100800 */
[----:B------:R-:W-:Y:S02]  /*8e660*/  STL [R1+0x36a0], R3 ;  /* 0x0036a00301007387 */ /* 0x000fe40000100800 */
[----:B------:R-:W2:Y:S02]  /*8e670*/  LDL.LU.64 R18, [R1+0x3e60] ;  /* 0x003e600001127983 */ /* 0x000ea40000300a00 */
[----:B------:R-:W2:Y:S01]  /*8e680*/  LDL.LU.64 R16, [R1+0x3e58] ;  /* 0x003e580001107983 */ /* 0x000ea20000300a00 */
[----:B------:R0:W-:Y:S01]  /*8e690*/  STL.64 [R1+0x550], R24 ;  /* 0x0005501801007387 */ /* 0x0001e20000100a00 */
[----:B------:R2:W-:Y:S03]  /*8e6a0*/  STL.64 [R1+0x558], R26 ;  /* 0x0005581a01007387 */ /* 0x0005e60000100a00 */
[----:B0-----:R-:W2:Y:S01]  /*8e6b0*/  LDL.LU.64 R24, [R1+0x3e50] ;  /* 0x003e500001187983 */ /* 0x001ea20000300a00 */
[----:B------:R-:W-:Y:S01]  /*8e6c0*/  IMAD.MOV.U32 R7, RZ, RZ, R29 ;  /* 0x000000ffff077224 */ /* 0x000fe200078e001d */
[C---:B--2---:R-:W-:Y:S02]  /*8e6d0*/  HMMA.16816.F32.BF16 R24, R20.reuse, R24, R16 ;  /* 0x000000181418723c */ /* 0x044fe40000041810 */
[----:B------:R-:W2:Y:S11]  /*8e6e0*/  LDL.LU.64 R16, [R1+0x3e48] ;  /* 0x003e480001107983 */ /* 0x000eb60000300a00 */
[----:B------:R-:W-:Y:S10]  /*8e6f0*/  @!UPT UIADD3 URZ, URZ, URZ, URZ ;  /* 0x0000003f3f3ff290 */ /* 0x000ff4000fffe03f */
[----:B------:R-:W-:Y:S01]  /*8e700*/  STL.64 [R1+0x540], R24 ;  /* 0x0005401801007387 */ /* 0x000fe20000100a00 */
[----:B------:R-:W-:Y:S02]  /*8e710*/  STL [R1+0x548], R26 ;  /* 0x0005481a01007387 */ /* 0x000fe40000100800 */
[----:B------:R-:W-:Y:S02]  /*8e720*/  IMAD.MOV.U32 R29, RZ, RZ, R27 ;  /* 0x000000ffff1d7224 */ /* 0x000fe400078e001b */
[----:B------:R-:W0:Y:S04]  /*8e730*/  LDSM.16.MT88.4 R24, [R28+0x26000] ;  /* 0x026000001c18783b */ /* 0x000e280000004200 */
[----:B------:R-:W-:Y:S04]  /*8e740*/  STL [R1+0x3750], R29 ;  /* 0x0037501d01007387 */ /* 0x000fe80000100800 */
[----:B0-----:R-:W-:Y:S01]  /*8e750*/  STL.64 [R1+0x3cc0], R26 ;  /* 0x003cc01a01007387 */ /* 0x001fe20000100a00 */
[----:B------:R0:W-:Y:S03]  /*8e760*/  STL.64 [R1+0x3cb8], R24 ;  /* 0x003cb81801007387 */ /* 0x0001e60000100a00 */
[----:B0-----:R-:W3:Y:S01]  /*8e770*/  LDL.LU R24, [R1+0xb10] ;  /* 0x000b100001187983 */ /* 0x001ee20000300800 */
[----:B------:R-:W3:Y:S02]  /*8e780*/  LDL.LU R25, [R1+0xb14] ;  /* 0x000b140001197983 */ /* 0x000ee40000300800 */
[----:B------:R-:W3:Y:S02]  /*8e790*/  LDL.LU R26, [R1+0xb18] ;  /* 0x000b1800011a7983 */ /* 0x000ee40000300800 */
        /* <DEDUP_REMOVED lines=32> */
[----:B------:R-:W3:Y:S02]  /*8e9a0*/  LDL.LU.64 R12, [R1+0x3df0] ;  /* 0x003df000010c7983 */ /* 0x000ee40000300a00 */
        /* <DEDUP_REMOVED lines=13> */
[----:B0-----:R-:W2:Y:S02]  /*8ea80*/  LDL.LU.64 R12, [R1+0x3dc0] ;  /* 0x003dc000010c7983 */ /* 0x001ea40000300a00 */
[C---:B--2---:R-:W-:Y:S11]  /*8ea90*/  HMMA.16816.F32.BF16 R24, R20.reuse, R12, R24 ;  /* 0x0000000c1418723c */ /* 0x044ff60000041818 */
[----:B------:R-:W-:Y:S11]  /*8eaa0*/  @!UPT UIADD3 URZ, URZ, URZ, URZ ;  /* 0x0000003f3f3ff290 */ /* 0x000ff6000fffe03f */
[----:B------:R-:W-:Y:S01]  /*8eab0*/  @!UPT UIADD3 URZ, URZ, URZ, URZ ;  /* 0x0000003f3f3ff290 */ /* 0x000fe2000fffe03f */
[----:B------:R-:W-:Y:S01]  /*8eac0*/  STL.64 [R1+0x880], R24 ;  /* 0x0008801801007387 */ /* 0x000fe20000100a00 */
[----:B------:R0:W-:Y:S02]  /*8ead0*/  STL.64 [R1+0x888], R26 ;  /* 0x0008881a01007387 */ /* 0x0001e40000100a00 */
[----:B-1----:R-:W2:Y:S02]  /*8eae0*/  LDL.LU.64 R14, [R1+0x3db8] ;  /* 0x003db800010e7983 */ /* 0x002ea40000300a00 */
        /* <DEDUP_REMOVED lines=10> */
[----:B------:R0:W-:Y:S02]  /*8eb90*/  STL.64 [R1+0x3ce0], R16 ;  /* 0x003ce01001007387 */ /* 0x0001e40000100a00 */
[----:B------:R-:W-:Y:S01]  /*8eba0*/  STL.64 [R1+0x3d40], R18 ;  /* 0x003d401201007387 */ /* 0x000fe20000100a00 */
[----:B0-----:R-:W2:Y:S01]  /*8ebb0*/  LDL.64 R16, [R1+0xc0] ;  /* 0x0000c00001107983 */ /* 0x001ea20000100a00 */
[C---:B---3--:R-:W-:Y:S11]  /*8ebc0*/  HMMA.16816.F32.BF16 R8, R20.reuse, R12, R8 ;  /* 0x0000000c1408723c */ /* 0x048ff60000041808 */
[----:B------:R-:W-:Y:S11]  /*8ebd0*/  @!UPT UIADD3 URZ, URZ, URZ, URZ ;  /* 0x0000003f3f3ff290 */ /* 0x000ff6000fffe03f */
[----:B------:R-:W-:Y:S01]  /*8ebe0*/  @!UPT UIADD3 URZ, URZ, URZ, URZ ;  /* 0x0000003f3f3ff290 */ /* 0x000fe2000fffe03f */
[----:B------:R0:W-:Y:S01]  /*8ebf0*/  STL.64 [R1+0x860], R8 ;  /* 0x0008600801007387 */ /* 0x0001e20000100a00 */
[----:B------:R-:W-:Y:S03]  /*8ec00*/  STL.64 [R1+0x868], R10 ;  /* 0x0008680a01007387 */ /* 0x000fe60000100a00 */
[----:B0-----:R-:W4:Y:S01]  /*8ec10*/  LDL.LU.64 R8, [R1+0x3d98] ;  /* 0x003d980001087983 */ /* 0x001f220000300a00 */
[----:B------:R-:W-:Y:S02]  /*8ec20*/  STL [R1+0x3ce8], R12 ;  /* 0x003ce80c01007387 */ /* 0x000fe40000100800 */
[----:B------:R-:W-:Y:S01]  /*8ec30*/  STL [R1+0x3cd8], R13 ;  /* 0x003cd80d01007387 */ /* 0x000fe20000100800 */
[----:B----4-:R-:W-:Y:S01]  /*8ec40*/  HMMA.16816.F32.BF16 R20, R20, R8, R4 ;  /* 0x000000081414723c */ /* 0x010fe20000041804 */
[----:B------:R-:W3:Y:S01]  /*8ec50*/  LDL.LU.64 R6, [R1+0x3d90] ;  /* 0x003d900001067983 */ /* 0x000ee20000300a00 */
[----:B------:R-:W3:Y:S11]  /*8ec60*/  LDL.LU.64 R4, [R1+0x3d88] ;  /* 0x003d880001047983 */ /* 0x000ef60000300a00 */
        /* <DEDUP_REMOVED lines=8> */
[----:B--2---:R-:W-:-:S02]  /*8ecf0*/  IMAD.MOV.U32 R25, RZ, RZ, R16 ;  /* 0x000000ffff197224 */ /* 0x004fc400078e0010 */
[----:B------:R-:W-:Y:S01]  /*8ed00*/  IMAD.MOV.U32 R24, RZ, RZ, R17 ;  /* 0x000000ffff187224 */ /* 0x000fe200078e0011 */
[----:B---3--:R-:W-:Y:S11]  /*8ed10*/  HMMA.16816.F32.BF16 R8, R4, R16, R20 ;  /* 0x000000100408723c */ /* 0x008ff60000041814 */
[----:B------:R-:W-:Y:S11]  /*8ed20*/  @!UPT UIADD3 URZ, URZ, URZ, URZ ;  /* 0x0000003f3f3ff290 */ /* 0x000ff6000fffe03f */
[----:B------:R-:W-:Y:S01]  /*8ed30*/  @!UPT UIADD3 URZ, URZ, URZ, URZ ;  /* 0x0000003f3f3ff290 */ /* 0x000fe2000fffe03f */
[----:B------:R0:W-:Y:S01]  /*8ed40*/  STL.64 [R1+0x340], R8 ;  /* 0x0003400801007387 */ /* 0x0001e20000100a00 */
[----:B------:R1:W-:Y:S02]  /*8ed50*/  STL.64 [R1+0x348], R10 ;  /* 0x0003480a01007387 */ /* 0x0003e40000100a00 */
[----:B------:R-:W2:Y:S02]  /*8ed60*/  LDL.64 R12, [R1+0xb0] ;  /* 0x0000b000010c7983 */ /* 0x000ea40000100a00 */
[----:B------:R-:W3:Y:S01]  /*8ed70*/  LDL.LU R16, [R1+0x270] ;  /* 0x0002700001107983 */ /* 0x000ee20000300800 */
[----:B------:R-:W3:Y:S01]  /*8ed80*/  LDL.LU R17, [R1+0x274] ;  /* 0x0002740001117983 */ /* 0x000ee20000300800 */
[----:B------:R-:W4:Y:S02]  /*8ed90*/  LDL.LU R18, [R1+0x278] ;  /* 0x0002780001127983 */ /* 0x000f240000300800 */
[----:B------:R-:W4:Y:S01]  /*8eda0*/  LDL.LU R19, [R1+0x27c] ;  /* 0x00027c0001137983 */ /* 0x000f220000300800 */
[----:B0-----:R-:W2:Y:S01]  /*8edb0*/  LDL.LU R8, [R1+0x2a0] ;  /* 0x0002a00001087983 */ /* 0x001ea20000300800 */
[----:B------:R-:W2:Y:S02]  /*8edc0*/  LDL.LU R9, [R1+0x2a4] ;  /* 0x0002a40001097983 */ /* 0x000ea40000300800 */
[----:B-1----:R-:W2:Y:S02]  /*8edd0*/  LDL.LU R10, [R1+0x2a8] ;  /* 0x0002a800010a7983 */ /* 0x002ea40000300800 */
[----:B------:R-:W2:Y:S01]  /*8ede0*/  LDL.LU R11, [R1+0x2ac] ;  /* 0x0002ac00010b7983 */ /* 0x000ea20000300800 */
[----:B----4-:R-:W-:Y:S01]  /*8edf0*/  STL.64 [R1+0x3d50], R18 ;  /* 0x003d501201007387 */ /* 0x010fe20000100a00 */
[----:B---3--:R0:W-:Y:S03]  /*8ee00*/  STL.64 [R1+0x3d48], R16 ;  /* 0x003d481001007387 */ /* 0x0081e60000100a00 */
[----:B0-----:R-:W3:Y:S04]  /*8ee10*/  LDL.64 R16, [R1+0x80] ;  /* 0x0000800001107983 */ /* 0x001ee80000100a00 */
[----:B---3--:R0:W-:Y:S02]  /*8ee20*/  STL.64 [R1+0x3d60], R16 ;  /* 0x003d601001007387 */ /* 0x0081e40000100a00 */
[----:B0-----:R-:W-:-:S02]  /*8ee30*/  IMAD.MOV.U32 R16, RZ, RZ, R15 ;  /* 0x000000ffff107224 */ /* 0x001fc400078e000f */
[----:B------:R-:W-:-:S05]  /*8ee40*/  IMAD.MOV.U32 R17, RZ, RZ, R14 ;  /* 0x000000ffff117224 */ /* 0x000fca00078e000e */
[----:B------:R0:W-:Y:S01]  /*8ee50*/  STL.64 [R1+0x3d78], R16 ;  /* 0x003d781001007387 */ /* 0x0001e20000100a00 */
[----:B------:R-:W3:Y:S03]  /*8ee60*/  LDL.64 R20, [R1+0x70] ;  /* 0x0000700001147983 */ /* 0x000ee60000100a00 */
[----:B0-----:R-:W4:Y:S04]  /*8ee70*/  LDL.64 R16, [R1+0xa0] ;  /* 0x0000a00001107983 */ /* 0x001f280000100a00 */
[----:B---3--:R0:W-:Y:S04]  /*8ee80*/  STL.64 [R1+0x3d58], R20 ;  /* 0x003d581401007387 */ /* 0x0081e80000100a00 */
        /* <DEDUP_REMOVED lines=19> */
[----:B------:R0:W-:Y:S04]  /*8efc0*/  STL.64 [R1+0x330], R24 ;  /* 0x0003301801007387 */ /* 0x0001e80000100a00 */
[----:B0-----:R-:W3:Y:S01]  /*8efd0*/  LDL.64 R24, [R1+0x50] ;  /* 0x0000500001187983 */ /* 0x001ee20000100a00 */
[C---:B----4-:R-:W-:Y:S01]  /*8efe0*/  HMMA.16816.F32.BF16 R8, R4.reuse, R16, R8 ;  /* 0x000000100408723c */ /* 0x050fe20000041808 */
[----:B------:R-:W-:Y:S02]  /*8eff0*/  IMAD.MOV.U32 R15, RZ, RZ, R27 ;  /* 0x000000ffff0f7224 */ /* 0x000fe400078e001b */
[----:B------:R-:W-:Y:S02]  /*8f000*/  IMAD.MOV.U32 R14, RZ, RZ, R26 ;  /* 0x000000ffff0e7224 */ /* 0x000fe400078e001a */
[----:B------:R-:W-:Y:S01]  /*8f010*/  IMAD.MOV.U32 R3, RZ, RZ, R17 ;  /* 0x000000ffff037224 */ /* 0x000fe200078e0011 */
[----:B---3--:R-:W-:Y:S01]  /*8f020*/  STL.64 [R1+0x3d28], R24 ;  /* 0x003d281801007387 */ /* 0x008fe20000100a00 */
[----:B------:R-:W-:Y:S02]  /*8f030*/  STL [R1+0x34f4], R15 ;  /* 0x0034f40f01007387 */ /* 0x000fe40000100800 */
[----:B------:R-:W-:Y:S11]  /*8f040*/  STL [R1+0x34f0], R14 ;  /* 0x0034f00e01007387 */ /* 0x000ff60000100800 */
[----:B------:R-:W-:Y:S03]  /*8f050*/  @!UPT UIADD3 URZ, URZ, URZ, URZ ;  /* 0x0000003f3f3ff290 */ /* 0x000fe6000fffe03f */
[----:B------:R0:W-:Y:S01]  /*8f060*/  STL.64 [R1+0x320], R8 ;  /* 0x0003200801007387 */ /* 0x0001e20000100a00 */
[----:B------:R1:W-:Y:S04]  /*8f070*/  STL.64 [R1+0x328], R10 ;  /* 0x0003280a01007387 */ /* 0x0003e80000100a00 */
[----:B0-----:R-:W3:Y:S01]  /*8f080*/  LDL.LU.64 R8, [R1+0x3d80] ;  /* 0x003d800001087983 */ /* 0x001ee20000300a00 */
[----:B-1----:R-:W-:Y:S02]  /*8f090*/  IMAD.MOV.U32 R10, RZ, RZ, R16 ;  /* 0x000000ffff0a7224 */ /* 0x002fe400078e0010 */
[----:B------:R-:W2:Y:S03]  /*8f0a0*/  LDL.LU.64 R16, [R1+0x3d78] ;  /* 0x003d780001107983 */ /* 0x000ea60000300a00 */
[----:B------:R-:W-:Y:S04]  /*8f0b0*/  STL [R1+0x3d20], R10 ;  /* 0x003d200a01007387 */ /* 0x000fe80000100800 */
[----:B---3--:R0:W-:Y:S04]  /*8f0c0*/  STL.64 [R1+0x3d18], R8 ;  /* 0x003d180801007387 */ /* 0x0081e80000100a00 */
[----:B0-----:R-:W3:Y:S01]  /*8f0d0*/  LDL.LU R8, [R1+0x830] ;  /* 0x0008300001087983 */ /* 0x001ee20000300800 */
[----:B------:R-:W3:Y:S02]  /*8f0e0*/  LDL.LU R9, [R1+0x834] ;  /* 0x0008340001097983 */ /* 0x000ee40000300800 */
[----:B------:R-:W4:Y:S02]  /*8f0f0*/  LDL.LU R10, [R1+0x838] ;  /* 0x00083800010a7983 */ /* 0x000f240000300800 */
[----:B------:R-:W4:Y:S01]  /*8f100*/  LDL.LU R11, [R1+0x83c] ;  /* 0x00083c00010b7983 */ /* 0x000f220000300800 */
[----:B--2---:R-:W-:Y:S01]  /*8f110*/  HMMA.16816.F32.BF16 R16, R4, R16, R20 ;  /* 0x000000100410723c */ /* 0x004fe20000041814 */
[----:B----4-:R-:W-:Y:S01]  /*8f120*/  STL.64 [R1+0x3d38], R10 ;  /* 0x003d380a01007387 */ /* 0x010fe20000100a00 */
[----:B---3--:R0:W-:Y:S03]  /*8f130*/  STL.64 [R1+0x3d30], R8 ;  /* 0x003d300801007387 */ /* 0x0081e60000100a00 */
[----:B0-----:R-:W2:Y:S01]  /*8f140*/  LDL.LU R8, [R1+0x970] ;  /* 0x0009700001087983 */ /* 0x001ea20000300800 */
[----:B------:R-:W2:Y:S02]  /*8f150*/  LDL.LU R9, [R1+0x974] ;  /* 0x0009740001097983 */ /* 0x000ea40000300800 */
[----:B------:R-:W2:Y:S02]  /*8f160*/  LDL.LU R10, [R1+0x978] ;  /* 0x00097800010a7983 */ /* 0x000ea40000300800 */
[----:B------:R-:W2:Y:S01]  /*8f170*/  LDL.LU R11, [R1+0x97c] ;  /* 0x00097c00010b7983 */ /* 0x000ea20000300800 */
[----:B------:R-:W3:Y:S01]  /*8f180*/  LDL.LU.64 R22, [R1+0x3d70] ;  /* 0x003d700001167983 */ /* 0x000ee20000300a00 */
[----:B------:R-:W3:Y:S11]  /*8f190*/  LDL.LU.64 R20, [R1+0x3d68] ;  /* 0x003d680001147983 */ /* 0x000ef60000300a00 */
[----:B------:R0:W-:Y:S02]  /*8f1a0*/  STL.64 [R1+0x310], R16 ;  /* 0x0003101001007387 */ /* 0x0001e40000100a00 */
[----:B0-----:R-:W3:Y:S01]  /*8f1b0*/  LDL.LU.64 R16, [R1+0x3d60] ;  /* 0x003d600001107983 */ /* 0x001ee20000300a00 */
[----:B------:R-:W-:-:S02]  /*8f1c0*/  IMAD.MOV.U32 R14, RZ, RZ, R19 ;  /* 0x000000ffff0e7224 */ /* 0x000fc400078e0013 */
[----:B------:R-:W-:-:S03]  /*8f1d0*/  IMAD.MOV.U32 R15, RZ, RZ, R18 ;  /* 0x000000ffff0f7224 */ /* 0x000fc600078e0012 */
[----:B------:R-:W-:Y:S02]  /*8f1e0*/  STL [R1+0x34fc], R14 ;  /* 0x0034fc0e01007387 */ /* 0x000fe40000100800 */
[----:B------:R-:W-:Y:S02]  /*8f1f0*/  STL [R1+0x34f8], R15 ;  /* 0x0034f80f01007387 */ /* 0x000fe40000100800 */
[----:B------:R-:W-:Y:S02]  /*8f200*/  IMAD.MOV.U32 R24, RZ, RZ, R2 ;  /* 0x000000ffff187224 */ /* 0x000fe400078e0002 */
[----:B------:R-:W-:Y:S01]  /*8f210*/  IMAD.MOV.U32 R25, RZ, RZ, R0 ;  /* 0x000000ffff197224 */ /* 0x000fe200078e0000 */
[C---:B---3--:R-:W-:Y:S01]  /*8f220*/  HMMA.16816.F32.BF16 R20, R4.reuse, R16, R20 ;  /* 0x000000100414723c */ /* 0x048fe20000041814 */
[----:B------:R-:W-:Y:S02]  /*8f230*/  IMAD.MOV.U32 R2, RZ, RZ, R16 ;  /* 0x000000ffff027224 */ /* 0x000fe400078e0010 */
[----:B------:R-:W-:Y:S11]  /*8f240*/  IMAD.MOV.U32 R0, RZ, RZ, R17 ;  /* 0x000000ffff007224 */ /* 0x000ff600078e0011 */
[----:B------:R-:W-:Y:S09]  /*8f250*/  @!UPT UIADD3 URZ, URZ, URZ, URZ ;  /* 0x0000003f3f3ff290 */ /* 0x000ff2000fffe03f */
[----:B------:R0:W-:Y:S01]  /*8f260*/  STL.64 [R1+0x300], R20 ;  /* 0x0003001401007387 */ /* 0x0001e20000100a00 */
[----:B------:R-:W-:Y:S03]  /*8f270*/  STL.64 [R1+0x308], R22 ;  /* 0x0003081601007387 */ /* 0x000fe60000100a00 */
[----:B0-----:R-:W3:Y:S01]  /*8f280*/  LDL.LU.64 R20, [R1+0x3d58] ;  /* 0x003d580001147983 */ /* 0x001ee20000300a00 */
[----:B------:R-:W3:Y:S02]  /*8f290*/  LDL.LU.64 R18, [R1+0x3d50] ;  /* 0x003d500001127983 */ /* 0x000ee40000300a00 */
[----:B------:R-:W3:Y:S02]  /*8f2a0*/  LDL.LU.64 R16, [R1+0x3d48] ;  /* 0x003d480001107983 */ /* 0x000ee40000300a00 */
[----:B------:R-:W-:Y:S01]  /*8f2b0*/  IMAD.MOV.U32 R12, RZ, RZ, R13 ;  /* 0x000000ffff0c7224 */ /* 0x000fe200078e000d */
[C---:B---3--:R-:W-:Y:S11]  /*8f2c0*/  HMMA.16816.F32.BF16 R16, R4.reuse, R20, R16 ;  /* 0x000000140410723c */ /* 0x048ff60000041810 */
[----:B------:R-:W-:Y:S11]  /*8f2d0*/  @!UPT UIADD3 URZ, URZ, URZ, URZ ;  /* 0x0000003f3f3ff290 */ /* 0x000ff6000fffe03f */
[----:B------:R-:W-:Y:S01]  /*8f2e0*/  @!UPT UIADD3 URZ, URZ, URZ, URZ ;  /* 0x0000003f3f3ff290 */ /* 0x000fe2000fffe03f */
[----:B------:R-:W-:Y:S01]  /*8f2f0*/  STL.64 [R1+0x2f0], R16 ;  /* 0x0002f01001007387 */ /* 0x000fe20000100a00 */
[----:B------:R0:W-:Y:S03]  /*8f300*/  STL.64 [R1+0x2f8], R18 ;  /* 0x0002f81201007387 */ /* 0x0001e60000100a00 */
[----:B0-----:R-:W3:Y:S01]  /*8f310*/  LDL.LU.64 R18, [R1+0x3d40] ;  /* 0x003d400001127983 */ /* 0x001ee20000300a00 */
[----:B------:R-:W-:Y:S02]  /*8f320*/  IMAD.MOV.U32 R13, RZ, RZ, R20 ;  /* 0x000000ffff0d7224 */ /* 0x000fe400078e0014 */
[----:B------:R-:W-:Y:S02]  /*8f330*/  IMAD.MOV.U32 R29, RZ, RZ, R21 ;  /* 0x000000ffff1d7224 */ /* 0x000fe400078e0015 */
[----:B------:R-:W0:Y:S01]  /*8f340*/  LDSM.16.MT88.4 R20, [R28+0x26080] ;  /* 0x026080001c14783b */ /* 0x000e220000004200 */
[----:B--2---:R-:W-:Y:S01]  /*8f350*/  HMMA.16816.F32.BF16 R24, R4, R24, R8 ;  /* 0x000000180418723c */ /* 0x004fe20000041808 */
[----:B---3--:R-:W-:-:S02]  /*8f360*/  IMAD.MOV.U32 R16, RZ, RZ, R19 ;  /* 0x000000ffff107224 */ /* 0x008fc400078e0013 */
[----:B------:R-:W-:-:S05]  /*8f370*/  IMAD.MOV.U32 R17, RZ, RZ, R18 ;  /* 0x000000ffff117224 */ /* 0x000fca00078e0012 */
[----:B------:R1:W-:Y:S04]  /*8f380*/  STL.64 [R1+0x3d10], R16 ;  /* 0x003d101001007387 */ /* 0x0003e80000100a00 */
[----:B-1----:R-:W2:Y:S01]  /*8f390*/  LDL.LU R16, [R1+0x820] ;  /* 0x0008200001107983 */ /* 0x002ea20000300800 */
[----:B------:R-:W2:Y:S02]  /*8f3a0*/  LDL.LU R17, [R1+0x824] ;  /* 0x0008240001117983 */ /* 0x000ea40000300800 */
[----:B------:R-:W2:Y:S02]  /*8f3b0*/  LDL.LU R18, [R1+0x828] ;  /* 0x0008280001127983 */ /* 0x000ea40000300800 */
[----:B------:R-:W2:Y:S01]  /*8f3c0*/  LDL.LU R19, [R1+0x82c] ;  /* 0x00082c0001137983 */ /* 0x000ea20000300800 */
[----:B0-----:R-:W-:Y:S01]  /*8f3d0*/  STL.64 [R1+0x3ba0], R22 ;  /* 0x003ba01601007387 */ /* 0x001fe20000100a00 */
[----:B------:R0:W-:Y:S03]  /*8f3e0*/  STL.64 [R1+0x3b98], R20 ;  /* 0x003b981401007387 */ /* 0x0001e60000100a00 */
[----:B0-----:R-:W2:Y:S01]  /*8f3f0*/  LDL.64 R20, [R1+0x40] ;  /* 0x0000400001147983 */ /* 0x001ea20000100a00 */
[----:B------:R-:W3:Y:S02]  /*8f400*/  LDL.LU.64 R10, [R1+0x3d38] ;  /* 0x003d3800010a7983 */ /* 0x000ee40000300a00 */
[----:B------:R-:W3:Y:S02]  /*8f410*/  LDL.LU.64 R8, [R1+0x3d30] ;  /* 0x003d300001087983 */ /* 0x000ee40000300a00 */
[----:B------:R0:W-:Y:S02]  /*8f420*/  STL.64 [R1+0x740], R24 ;  /* 0x0007401801007387 */ /* 0x0001e40000100a00 */
[----:B0-----:R-:W3:Y:S01]  /*8f430*/  LDL.LU.64 R24, [R1+0x3d28] ;  /* 0x003d280001187983 */ /* 0x001ee20000300a00 */
[----:B------:R-:W-:-:S02]  /*8f440*/  IMAD.MOV.U32 R15, RZ, RZ, R27 ;  /* 0x000000ffff0f7224 */ /* 0x000fc400078e001b */
[----:B------:R-:W-:-:S03]  /*8f450*/  IMAD.MOV.U32 R14, RZ, RZ, R26 ;  /* 0x000000ffff0e7224 */ /* 0x000fc600078e001a */
[----:B------:R-:W-:Y:S02]  /*8f460*/  STL [R1+0x3504], R15 ;  /* 0x0035040f01007387 */ /* 0x000fe40000100800 */
[----:B------:R-:W-:Y:S01]  /*8f470*/  STL [R1+0x3500], R14 ;  /* 0x0035000e01007387 */ /* 0x000fe20000100800 */
[C---:B---3--:R-:W-:Y:S11]  /*8f480*/  HMMA.16816.F32.BF16 R8, R4.reuse, R24, R8 ;  /* 0x000000180408723c */ /* 0x048ff60000041808 */
[----:B------:R-:W-:Y:S11]  /*8f490*/  @!UPT UIADD3 URZ, URZ, URZ, URZ ;  /* 0x0000003f3f3ff290 */ /* 0x000ff6000fffe03f */
[----:B------:R-:W-:Y:S01]  /*8f4a0*/  @!UPT UIADD3 URZ, URZ, URZ, URZ ;  /* 0x0000003f3f3ff290 */ /* 0x000fe2000fffe03f */
[----:B------:R-:W-:Y:S01]  /*8f4b0*/  STL.64 [R1+0x730], R8 ;  /* 0x0007300801007387 */ /* 0x000fe20000100a00 */
[----:B------:R0:W-:Y:S03]  /*8f4c0*/  STL.64 [R1+0x738], R10 ;  /* 0x0007380a01007387 */ /* 0x0001e60000100a00 */
[----:B0-----:R-:W3:Y:S01]  /*8f4d0*/  LDL.LU R10, [R1+0x3d20] ;  /* 0x003d2000010a7983 */ /* 0x001ee20000300800 */
[----:B------:R-:W4:Y:S01]  /*8f4e0*/  LDL.LU.64 R8, [R1+0x3d18] ;  /* 0x003d180001087983 */ /* 0x000f220000300a00 */
[----:B--2---:R-:W-:Y:S01]  /*8f4f0*/  HMMA.16816.F32.BF16 R16, R4, R20, R16 ;  /* 0x000000140410723c */ /* 0x004fe20000041810 */
[----:B------:R-:W-:Y:S02]  /*8f500*/  IMAD.MOV.U32 R11, RZ, RZ, R25 ;  /* 0x000000ffff0b7224 */ /* 0x000fe400078e0019 */
[----:B------:R-:W-:-:S03]  /*8f510*/  IMAD.MOV.U32 R22, RZ, RZ, R24 ;  /* 0x000000ffff167224 */ /* 0x000fc600078e0018 */
[----:B---3--:R-:W-:Y:S01]  /*8f520*/  STL.64 [R1+0x3d08], R10 ;  /* 0x003d080a01007387 */ /* 0x008fe20000100a00 */
[----:B----4-:R0:W-:Y:S03]  /*8f530*/  STL.64 [R1+0x3d00], R8 ;  /* 0x003d000801007387 */ /* 0x0101e60000100a00 */
[----:B0-----:R-:W2:Y:S01]  /*8f540*/  LDL.LU R8, [R1+0x800] ;  /* 0x0008000001087983 */ /* 0x001ea20000300800 */
[----:B------:R-:W2:Y:S02]  /*8f550*/  LDL.LU R9, [R1+0x804] ;  /* 0x0008040001097983 */ /* 0x000ea40000300800 */
[----:B------:R-:W2:Y:S02]  /*8f560*/  LDL.LU R10, [R1+0x808] ;  /* 0x00080800010a7983 */ /* 0x000ea40000300800 */
[----:B------:R-:W2:Y:S01]  /*8f570*/  LDL.LU R11, [R1+0x80c] ;  /* 0x00080c00010b7983 */ /* 0x000ea20000300800 */
[----:B------:R-:W3:Y:S01]  /*8f580*/  LDL.LU R24, [R1+0x7f0] ;  /* 0x0007f00001187983 */ /* 0x000ee20000300800 */
[----:B------:R-:W3:Y:S02]  /*8f590*/  LDL.LU R25, [R1+0x7f4] ;  /* 0x0007f40001197983 */ /* 0x000ee40000300800 */
[----:B------:R-:W3:Y:S02]  /*8f5a0*/  LDL.LU R26, [R1+0x7f8] ;  /* 0x0007f800011a7983 */ /* 0x000ee40000300800 */
[----:B------:R-:W3:Y:S02]  /*8f5b0*/  LDL.LU R27, [R1+0x7fc] ;  /* 0x0007fc00011b7983 */ /* 0x000ee40000300800 */
[----:B------:R0:W-:Y:S04]  /*8f5c0*/  STL.64 [R1+0x720], R16 ;  /* 0x0007201001007387 */ /* 0x0001e80000100a00 */
[----:B0-----:R-:W4:Y:S01]  /*8f5d0*/  LDL.LU.64 R16, [R1+0x3d10] ;  /* 0x003d100001107983 */ /* 0x001f220000300a00 */
[----:B------:R-:W2:Y:S02]  /*8f5e0*/  LDL R28, [R1+0x22bc] ;  /* 0x0022bc00011c7983 */ /* 0x000ea40000100800 */
[----:B------:R0:W-:Y:S02]  /*8f5f0*/  STL.64 [R1+0x3c20], R20 ;  /* 0x003c201401007387 */ /* 0x0001e40000100a00 */
[----:B------:R1:W-:Y:S01]  /*8f600*/  STL [R1+0x3c50], R22 ;  /* 0x003c501601007387 */ /* 0x0003e20000100800 */
[----:B0-----:R-:W4:Y:S01]  /*8f610*/  LDL.LU R20, [R1+0x810] ;  /* 0x0008100001147983 */ /* 0x001f220000300800 */
[----:B------:R-:W4:Y:S02]  /*8f620*/  LDL.LU R21, [R1+0x814] ;  /* 0x0008140001157983 */ /* 0x000f240000300800 */
[----:B-1----:R-:W4:Y:S02]  /*8f630*/  LDL.LU R22, [R1+0x818] ;  /* 0x0008180001167983 */ /* 0x002f240000300800 */
[----:B------:R-:W4:Y:S02]  /*8f640*/  LDL.LU R23, [R1+0x81c] ;  /* 0x00081c0001177983 */ /* 0x000f240000300800 */
[----:B------:R-:W-:-:S02]  /*8f650*/  IMAD.MOV.U32 R14, RZ, RZ, R19 ;  /* 0x000000ffff0e7224 */ /* 0x000fc400078e0013 */
[----:B------:R-:W-:-:S03]  /*8f660*/  IMAD.MOV.U32 R15, RZ, RZ, R18 ;  /* 0x000000ffff0f7224 */ /* 0x000fc600078e0012 */
[----:B------:R-:W-:Y:S02]  /*8f670*/  STL [R1+0x350c], R14 ;  /* 0x00350c0e01007387 */ /* 0x000fe40000100800 */
[----:B------:R-:W-:Y:S01]  /*8f680*/  STL [R1+0x3508], R15 ;  /* 0x0035080f01007387 */ /* 0x000fe20000100800 */
[C---:B----4-:R-:W-:Y:S01]  /*8f690*/  HMMA.16816.F32.BF16 R20, R4.reuse, R16, R20 ;  /* 0x000000100414723c */ /* 0x050fe20000041814 */
[----:B------:R-:W4:Y:S11]  /*8f6a0*/  LDL.LU R16, [R1+0x7e0] ;  /* 0x0007e00001107983 */ /* 0x000f360000300800 */
[----:B------:R-:W-:Y:S11]  /*8f6b0*/  @!UPT UIADD3 URZ, URZ, URZ, URZ ;  /* 0x0000003f3f3ff290 */ /* 0x000ff6000fffe03f */
[----:B------:R0:W-:Y:S01]  /*8f6c0*/  STL.64 [R1+0x710], R20 ;  /* 0x0007101401007387 */ /* 0x0001e20000100a00 */
[----:B------:R1:W-:Y:S02]  /*8f6d0*/  STL.64 [R1+0x718], R22 ;  /* 0x0007181601007387 */ /* 0x0003e40000100a00 */
[----:B------:R-:W4:Y:S02]  /*8f6e0*/  LDL.LU R17, [R1+0x7e4] ;  /* 0x0007e40001117983 */ /* 0x000f240000300800 */
[----:B------:R-:W4:Y:S01]  /*8f6f0*/  LDL.LU R18, [R1+0x7e8] ;  /* 0x0007e80001127983 */ /* 0x000f220000300800 */
[----:B------:R-:W4:Y:S04]  /*8f700*/  LDL.LU R19, [R1+0x7ec] ;  /* 0x0007ec0001137983 */ /* 0x000f280000300800 */
[----:B0-----:R-:W2:Y:S01]  /*8f710*/  LDL.LU R20, [R1+0x4e0] ;  /* 0x0004e00001147983 */ /* 0x001ea20000300800 */
[----:B------:R-:W2:Y:S02]  /*8f720*/  LDL.LU R21, [R1+0x4e4] ;  /* 0x0004e40001157983 */ /* 0x000ea40000300800 */
[----:B-1----:R-:W2:Y:S02]  /*8f730*/  LDL.LU R22, [R1+0x4e8] ;  /* 0x0004e80001167983 */ /* 0x002ea40000300800 */
[----:B------:R-:W2:Y:S02]  /*8f740*/  LDL.LU R23, [R1+0x4ec] ;  /* 0x0004ec0001177983 */ /* 0x000ea40000300800 */
[----:B--2---:R-:W-:Y:S01]  /*8f750*/  STL.64 [R1+0x3c60], R22 ;  /* 0x003c601601007387 */ /* 0x004fe20000100a00 */
[----:B------:R0:W-:Y:S03]  /*8f760*/  STL.64 [R1+0x3c58], R20 ;  /* 0x003c581401007387 */ /* 0x0001e60000100a00 */
[----:B0-----:R-:W2:Y:S04]  /*8f770*/  LDL.64 R20, [R1+0x90] ;  /* 0x0000900001147983 */ /* 0x001ea80000100a00 */
[----:B--2---:R0:W-:Y:S04]  /*8f780*/  STL.64 [R1+0x3c70], R20 ;  /* 0x003c701401007387 */ /* 0x0041e80000100a00 */
[----:B0-----:R-:W2:Y:S04]  /*8f790*/  LDL R20, [R1+0x20] ;  /* 0x0000200001147983 */ /* 0x001ea80000100800 */
[----:B------:R-:W2:Y:S02]  /*8f7a0*/  LDL R21, [R1+0x24] ;  /* 0x0000240001157983 */ /* 0x000ea40000100800 */
[----:B--2---:R-:W-:Y:S02]  /*8f7b0*/  HMMA.16816.F32.BF16 R20, R4, R20, R8 ;  /* 0x000000140414723c */ /* 0x004fe40000041808 */
[----:B------:R-:W2:Y:S01]  /*8f7c0*/  LDL.LU.64 R10, [R1+0x3d08] ;  /* 0x003d0800010a7983 */ /* 0x000ea20000300a00 */
[----:B------:R-:W3:Y:S11]  /*8f7d0*/  LDL.LU.64 R8, [R1+0x3d00] ;  /* 0x003d000001087983 */ /* 0x000ef60000300a00 */
[----:B------:R-:W-:Y:S09]  /*8f7e0*/  @!UPT UIADD3 URZ, URZ, URZ, URZ ;  /* 0x0000003f3f3ff290 */ /* 0x000ff2000fffe03f */
[----:B------:R0:W-:Y:S02]  /*8f7f0*/  STL.64 [R1+0x700], R20 ;  /* 0x0007001401007387 */ /* 0x0001e40000100a00 */
[----:B0-----:R-:W-:Y:S02]  /*8f800*/  IMAD.MOV.U32 R21, RZ, RZ, R3 ;  /* 0x000000ffff157224 */ /* 0x001fe400078e0003 */
[----:B--2---:R-:W-:-:S05]  /*8f810*/  IMAD.MOV.U32 R20, RZ, RZ, R10 ;  /* 0x000000ffff147224 */ /* 0x004fca00078e000a */
[----:B------:R0:W-:Y:S04]  /*8f820*/  STL.64 [R1+0x3c88], R20 ;  /* 0x003c881401007387 */ /* 0x0001e80000100a00 */
[----:B0-----:R-:W3:Y:S01]  /*8f830*/  LDL.64 R20, [R1+0x10] ;  /* 0x0000100001147983 */ /* 0x001ee20000100a00 */
[----:B------:R-:W-:Y:S02]  /*8f840*/  IMAD.MOV.U32 R14, RZ, RZ, R22 ;  /* 0x000000ffff0e7224 */ /* 0x000fe400078e0016 */
[----:B------:R-:W-:-:S03]  /*8f850*/  IMAD.MOV.U32 R15, RZ, RZ, R23 ;  /* 0x000000ffff0f7224 */ /* 0x000fc600078e0017 */
[----:B------:R-:W-:Y:S02]  /*8f860*/  STL [R1+0x3518], R14 ;  /* 0x0035180e01007387 */ /* 0x000fe40000100800 */
[----:B------:R-:W-:Y:S01]  /*8f870*/  STL [R1+0x3514], R15 ;  /* 0x0035140f01007387 */ /* 0x000fe20000100800 */
[----:B---3--:R-:W-:Y:S01]  /*8f880*/  HMMA.16816.F32.BF16 R24, R4, R20, R24 ;  /* 0x000000140418723c */ /* 0x008fe20000041818 */
        /* <DEDUP_REMOVED lines=11> */
[----:B------:R-:W2:Y:S01]  /*8f940*/  LDL.LU R11, [R1+0x7dc] ;  /* 0x0007dc00010b7983 */ /* 0x000ea20000300800 */
[----:B------:R-:W2:Y:S01]  /*8f950*/  LDL R20, [R1+0xb0] ;  /* 0x0000b00001147983 */ /* 0x000ea20000100800 */
[----:B------:R-:W-:-:S02]  /*8f960*/  IMAD.MOV.U32 R3, RZ, RZ, R21 ;  /* 0x000000ffff037224 */ /* 0x000fc400078e0015 */
[----:B------:R-:W-:Y:S02]  /*8f970*/  IMAD.MOV.U32 R21, RZ, RZ, R12 ;  /* 0x000000ffff157224 */ /* 0x000fe400078e000c */
[----:B------:R-:W3:Y:S04]  /*8f980*/  LDL.LU R12, [R1+0x3ce8] ;  /* 0x003ce800010c7983 */ /* 0x000ee80000300800 */
[----:B--2---:R0:W-:Y:S02]  /*8f990*/  STL.64 [R1+0x3ca0], R20 ;  /* 0x003ca01401007387 */ /* 0x0041e40000100a00 */
[----:B0-----:R-:W-:Y:S02]  /*8f9a0*/  IMAD.MOV.U32 R20, RZ, RZ, R27 ;  /* 0x000000ffff147224 */ /* 0x001fe400078e001b */
[----:B------:R-:W-:-:S07]  /*8f9b0*/  IMAD.MOV.U32 R21, RZ, RZ, R26 ;  /* 0x000000ffff157224 */ /* 0x000fce00078e001a */
[C---:B----4-:R-:W-:Y:S01]  /*8f9c0*/  HMMA.16816.F32.BF16 R20, R4.reuse, R20, R16 ;  /* 0x000000140414723c */ /* 0x050fe20000041810 */
[----:B------:R-:W2:Y:S11]  /*8f9d0*/  LDL.LU.64 R16, [R1+0x3ce0] ;  /* 0x003ce00001107983 */ /* 0x000eb60000300a00 */
[----:B------:R-:W-:Y:S11]  /*8f9e0*/  @!UPT UIADD3 URZ, URZ, URZ, URZ ;  /* 0x0000003f3f3ff290 */ /* 0x000ff6000fffe03f */
[----:B------:R3:W-:Y:S01]  /*8f9f0*/  STL.64 [R1+0x6e0], R20 ;  /* 0x0006e01401007387 */ /* 0x0007e20000100a00 */
[----:B------:R-:W-:Y:S02]  /*8fa00*/  STL.64 [R1+0x6e8], R22 ;  /* 0x0006e81601007387 */ /* 0x000fe40000100a00 */
[----:B---3--:R-:W-:Y:S02]  /*8fa10*/  IMAD.MOV.U32 R21, RZ, RZ, R24 ;  /* 0x000000ffff157224 */ /* 0x008fe400078e0018 */
[----:B------:R-:W-:Y:S01]  /*8fa20*/  IMAD.MOV.U32 R20, RZ, RZ, R25 ;  /* 0x000000ffff147224 */ /* 0x000fe200078e0019 */
[----:B--2---:R-:W-:Y:S11]  /*8fa30*/  HMMA.16816.F32.BF16 R8, R4, R16, R8 ;  /* 0x000000100408723c */ /* 0x004ff60000041808 */
        /* <DEDUP_REMOVED lines=13> */
[----:B------:R-:W-:Y:S01]  /*8fb10*/  STL.64 [R1+0x3bd0], R18 ;  /* 0x003bd01201007387 */ /* 0x000fe20000100a00 */
[----:B------:R0:W-:Y:S02]  /*8fb20*/  STL.64 [R1+0x3bc8], R16 ;  /* 0x003bc81001007387 */ /* 0x0001e40000100a00 */
[----:B0-----:R-:W-:-:S02]  /*8fb30*/  IMAD.MOV.U32 R16, RZ, RZ, R13 ;  /* 0x000000ffff107224 */ /* 0x001fc400078e000d */
[----:B------:R-:W-:Y:S01]  /*8fb40*/  IMAD.MOV.U32 R17, RZ, RZ, R29 ;  /* 0x000000ffff117224 */ /* 0x000fe200078e001d */
[----:B------:R-:W2:Y:S04]  /*8fb50*/  LDL.LU R13, [R1+0x3cd8] ;  /* 0x003cd800010d7983 */ /* 0x000ea80000300800 */
        /* <DEDUP_REMOVED lines=26> */
[----:B0-----:R-:W4:Y:S01]  /*8fd00*/  LDL.LU.64 R10, [R1+0x3cd0] ;  /* 0x003cd000010a7983 */ /* 0x001f220000300a00 */
[----:B------:R-:W3:Y:S02]  /*8fd10*/  LDL.LU.64 R8, [R1+0x3cc8] ;  /* 0x003cc80001087983 */ /* 0x000ee40000300a00 */
[----:B------:R0:W-:Y:S02]  /*8fd20*/  STL.64 [R1+0x3c18], R12 ;  /* 0x003c180c01007387 */ /* 0x0001e40000100a00 */
[----:B0-----:R-:W2:Y:S01]  /*8fd30*/  LDL.LU R12, [R1+0x4d0] ;  /* 0x0004d000010c7983 */ /* 0x001ea20000300800 */
[----:B------:R-:W2:Y:S02]  /*8fd40*/  LDL.LU R13, [R1+0x4d4] ;  /* 0x0004d400010d7983 */ /* 0x000ea40000300800 */
[----:B------:R-:W2:Y:S02]  /*8fd50*/  LDL.LU R14, [R1+0x4d8] ;  /* 0x0004d800010e7983 */ /* 0x000ea40000300800 */
[----:B------:R-:W2:Y:S01]  /*8fd60*/  LDL.LU R15, [R1+0x4dc] ;  /* 0x0004dc00010f7983 */ /* 0x000ea20000300800 */
[----:B---3--:R-:W-:Y:S01]  /*8fd70*/  HMMA.16816.F32.BF16 R4, R4, R8, R24 ;  /* 0x000000080404723c */ /* 0x008fe20000041818 */
[----:B------:R-:W2:Y:S01]  /*8fd80*/  LDL.LU.64 R26, [R1+0x3cc0] ;  /* 0x003cc000011a7983 */ /* 0x000ea20000300a00 */
[----:B------:R-:W2:Y:S11]  /*8fd90*/  LDL.LU.64 R24, [R1+0x3cb8] ;  /* 0x003cb80001187983 */ /* 0x000eb60000300a00 */
[----:B------:R-:W-:Y:S10]  /*8fda0*/  @!UPT UIADD3 URZ, URZ, URZ, URZ ;  /* 0x0000003f3f3ff290 */ /* 0x000ff4000fffe03f */
[----:B------:R-:W-:Y:S01]  /*8fdb0*/  STL.64 [R1+0x2e0], R4 ;  /* 0x0002e00401007387 */ /* 0x000fe20000100a00 */
[----:B------:R-:W-:Y:S02]  /*8fdc0*/  STL.64 [R1+0x2e8], R6 ;  /* 0x0002e80601007387 */ /* 0x000fe40000100a00 */
[----:B------:R-:W-:Y:S01]  /*8fdd0*/  STL.64 [R1+0x3c10], R8 ;  /* 0x003c100801007387 */ /* 0x000fe20000100a00 */
        /* <DEDUP_REMOVED lines=19> */
[----:B------:R-:W-:Y:S03]  /*8ff10*/  STL.64 [R1+0x508], R22 ;  /* 0x0005081601007387 */ /* 0x000fe60000100a00 */
[----:B0-----:R-:W2:Y:S01]  /*8ff20*/  LDL.LU.64 R20, [R1+0x3c70] ;  /* 0x003c700001147983 */ /* 0x001ea20000300a00 */
[----:B------:R-:W-:Y:S02]  /*8ff30*/  IMAD.MOV.U32 R4, RZ, RZ, R2 ;  /* 0x000000ffff047224 */ /* 0x000fe400078e0002 */
[----:B------:R-:W-:Y:S01]  /*8ff40*/  IMAD.MOV.U32 R5, RZ, RZ, R0 ;  /* 0x000000ffff057224 */ /* 0x000fe200078e0000 */
[C---:B--2---:R-:W-:Y:S01]  /*8ff50*/  HMMA.16816.F32.BF16 R16, R24.reuse, R20, R16 ;  /* 0x000000141810723c */ /* 0x044fe20000041810 */
[----:B------:R-:W-:Y:S02]  /*8ff60*/  IMAD.MOV.U32 R2, RZ, RZ, R20 ;  /* 0x000000ffff027224 */ /* 0x000fe400078e0014 */
[----:B------:R-:W-:Y:S11]  /*8ff70*/  IMAD.MOV.U32 R0, RZ, RZ, R21 ;  /* 0x000000ffff007224 */ /* 0x000ff600078e0015 */
[----:B------:R-:W-:Y:S09]  /*8ff80*/  @!UPT UIADD3 URZ, URZ, URZ, URZ ;  /* 0x0000003f3f3ff290 */ /* 0x000ff2000fffe03f */
[----:B------:R0:W-:Y:S01]  /*8ff90*/  STL.64 [R1+0x4f0], R16 ;  /* 0x0004f01001007387 */ /* 0x0001e20000100a00 */
[----:B------:R1:W-:Y:S03]  /*8ffa0*/  STL.64 [R1+0x4f8], R18 ;  /* 0x0004f81201007387 */ /* 0x0003e60000100a00 */
[----:B0-----:R-:W1:Y:S01]  /*8ffb0*/  LDL.LU.64 R16, [R1+0x3c68] ;  /* 0x003c680001107983 */ /* 0x001e620000300a00 */
[----:B------:R-:W2:Y:S02]  /*8ffc0*/  LDL.LU.64 R22, [R1+0x3c60] ;  /* 0x003c600001167983 */ /* 0x000ea40000300a00 */
[----:B------:R-:W2:Y:S02]  /*8ffd0*/  LDL.LU.64 R20, [R1+0x3c58] ;  /* 0x003c580001147983 */ /* 0x000ea40000300a00 */
[C---:B--2---:R-:W-:Y:S08]  /*8ffe0*/  HMMA.16816.F32.BF16 R4, R24.reuse, R4, R20 ;  /* 0x000000041804723c */ /* 0x044ff00000041814 */
[----:B-1----:R-:W-:Y:S01]  /*8fff0*/  HMMA.16816.F32.BF16 R16, R24, R16, R12 ;  /* 0x000000101810723c */ /* 0x002fe2000004180c */
[----:B------:R-:W2:Y:S11]  /*90000*/  LDL.LU R22, [R1+0x3c50] ;  /* 0x003c500001167983 */ /* 0x000eb60000300800 */
[----:B------:R-:W-:Y:S03]  /*90010*/  @!UPT UIADD3 URZ, URZ, URZ, URZ ;  /* 0x0000003f3f3ff290 */ /* 0x000fe6000fffe03f */
[----:B------:R-:W-:Y:S01]  /*90020*/  STL.64 [R1+0x4e0], R4 ;  /* 0x0004e00401007387 */ /* 0x000fe20000100a00 */
[----:B------:R-:W-:Y:S02]  /*90030*/  STL.64 [R1+0x4e8], R6 ;  /* 0x0004e80601007387 */ /* 0x000fe40000100a00 */
[----:B------:R-:W3:Y:S05]  /*90040*/  LDL.LU R12, [R1+0xac0] ;  /* 0x000ac000010c7983 */ /* 0x000eea0000300800 */
[----:B------:R-:W-:Y:S01]  /*90050*/  STL.64 [R1+0x4d0], R16 ;  /* 0x0004d01001007387 */ /* 0x000fe20000100a00 */
[----:B------:R-:W-:Y:S01]  /*90060*/  STL.64 [R1+0x4d8], R18 ;  /* 0x0004d81201007387 */ /* 0x000fe20000100a00 */
[----:B------:R-:W3:Y:S02]  /*90070*/  LDL.LU R13, [R1+0xac4] ;  /* 0x000ac400010d7983 */ /* 0x000ee40000300800 */
[----:B------:R-:W3:Y:S02]  /*90080*/  LDL.LU R14, [R1+0xac8] ;  /* 0x000ac800010e7983 */ /* 0x000ee40000300800 */
[----:B------:R-:W3:Y:S02]  /*90090*/  LDL.LU R15, [R1+0xacc] ;  /* 0x000acc00010f7983 */ /* 0x000ee40000300800 */
[----:B----4-:R-:W-:Y:S01]  /*900a0*/  IMAD.MOV.U32 R21, RZ, RZ, R11 ;  /* 0x000000ffff157224 */ /* 0x010fe200078e000b */
[----:B------:R-:W0:Y:S01]  /*900b0*/  LDSM.16.MT88.4 R4, [R28+0x26000] ;  /* 0x026000001c04783b */ /* 0x000e220000004200 */
[----:B--2---:R-:W-:-:S03]  /*900c0*/  IMAD.MOV.U32 R20, RZ, RZ, R22 ;  /* 0x000000ffff147224 */ /* 0x004fc600078e0016 */
[----:B---3--:R-:W-:Y:S01]  /*900d0*/  STL.64 [R1+0x3c30], R14 ;  /* 0x003c300e01007387 */ /* 0x008fe20000100a00 */
[----:B------:R1:W-:Y:S02]  /*900e0*/  STL.64 [R1+0x3c28], R12 ;  /* 0x003c280c01007387 */ /* 0x0003e40000100a00 */
[----:B------:R-:W-:Y:S01]  /*900f0*/  STL.64 [R1+0x3c38], R20 ;  /* 0x003c381401007387 */ /* 0x000fe20000100a00 */
[----:B-1----:R-:W2:Y:S01]  /*90100*/  LDL.LU R12, [R1+0xad0] ;  /* 0x000ad000010c7983 */ /* 0x002ea20000300800 */
[----:B------:R-:W2:Y:S02]  /*90110*/  LDL.LU R13, [R1+0xad4] ;  /* 0x000ad400010d7983 */ /* 0x000ea40000300800 */
[----:B------:R-:W3:Y:S02]  /*90120*/  LDL.LU R14, [R1+0xad8] ;  /* 0x000ad800010e7983 */ /* 0x000ee40000300800 */
[----:B------:R-:W3:Y:S02]  /*90130*/  LDL.LU R15, [R1+0xadc] ;  /* 0x000adc00010f7983 */ /* 0x000ee40000300800 */
[----:B---3--:R-:W-:Y:S01]  /*90140*/  STL.64 [R1+0x3c48], R14 ;  /* 0x003c480e01007387 */ /* 0x008fe20000100a00 */
[----:B--2---:R1:W-:Y:S03]  /*90150*/  STL.64 [R1+0x3c40], R12 ;  /* 0x003c400c01007387 */ /* 0x0043e60000100a00 */
[----:B-1----:R-:W2:Y:S01]  /*90160*/  LDL.LU R12, [R1+0xae0] ;  /* 0x000ae000010c7983 */ /* 0x002ea20000300800 */
[----:B------:R-:W2:Y:S02]  /*90170*/  LDL.LU R13, [R1+0xae4] ;  /* 0x000ae400010d7983 */ /* 0x000ea40000300800 */
[----:B------:R-:W2:Y:S02]  /*90180*/  LDL.LU R14, [R1+0xae8] ;  /* 0x000ae800010e7983 */ /* 0x000ea40000300800 */
[----:B------:R-:W2:Y:S01]  /*90190*/  LDL.LU R15, [R1+0xaec] ;  /* 0x000aec00010f7983 */ /* 0x000ea20000300800 */
[----:B------:R-:W3:Y:S04]  /*901a0*/  LDL.64 R16, [R1] ;  /* 0x0000000001107983 */ /* 0x000ee80000100a00 */
[----:B------:R-:W2:Y:S04]  /*901b0*/  LDL.64 R20, [R1+0x60] ;  /* 0x0000600001147983 */ /* 0x000ea80000100a00 */
[----:B---3--:R-:W-:Y:S01]  /*901c0*/  STL.64 [R1+0x3bd8], R16 ;  /* 0x003bd81001007387 */ /* 0x008fe20000100a00 */
[----:B0-----:R-:W-:Y:S02]  /*901d0*/  STL.64 [R1+0x3aa0], R6 ;  /* 0x003aa00601007387 */ /* 0x001fe40000100a00 */
[----:B------:R0:W-:Y:S02]  /*901e0*/  STL.64 [R1+0x3a98], R4 ;  /* 0x003a980401007387 */ /* 0x0001e40000100a00 */
[----:B0-----:R-:W3:Y:S01]  /*901f0*/  LDL.LU R4, [R1+0xa80] ;  /* 0x000a800001047983 */ /* 0x001ee20000300800 */
[----:B------:R-:W3:Y:S02]  /*90200*/  LDL.LU R5, [R1+0xa84] ;  /* 0x000a840001057983 */ /* 0x000ee40000300800 */
[----:B------:R-:W4:Y:S02]  /*90210*/  LDL.LU R6, [R1+0xa88] ;  /* 0x000a880001067983 */ /* 0x000f240000300800 */
[----:B------:R-:W4:Y:S02]  /*90220*/  LDL.LU R7, [R1+0xa8c] ;  /* 0x000a8c0001077983 */ /* 0x000f240000300800 */
[----:B------:R-:W-:-:S02]  /*90230*/  IMAD.MOV.U32 R16, RZ, RZ, R10 ;  /* 0x000000ffff107224 */ /* 0x000fc400078e000a */
[----:B------:R-:W-:Y:S01]  /*90240*/  IMAD.MOV.U32 R17, RZ, RZ, R3 ;  /* 0x000000ffff117224 */ /* 0x000fe200078e0003 */
[----:B----4-:R-:W-:Y:S01]  /*90250*/  STL.64 [R1+0x3be8], R6 ;  /* 0x003be80601007387 */ /* 0x010fe20000100a00 */
[----:B---3--:R-:W-:Y:S03]  /*90260*/  STL.64 [R1+0x3be0], R4 ;  /* 0x003be00401007387 */ /* 0x008fe60000100a00 */
[----:B------:R0:W-:Y:S02]  /*90270*/  STL.64 [R1+0x3bf0], R16 ;  /* 0x003bf01001007387 */ /* 0x0001e40000100a00 */
[----:B0-----:R-:W3:Y:S01]  /*90280*/  LDL.64 R16, [R1+0x20] ;  /* 0x0000200001107983 */ /* 0x001ee20000100a00 */
[----:B--2---:R-:W-:Y:S03]  /*90290*/  HMMA.16816.F32.BF16 R12, R24, R20, R12 ;  /* 0x00000014180c723c */ /* 0x004fe6000004180c */
[----:B---3--:R0:W-:Y:S01]  /*902a0*/  STL.64 [R1+0x3c08], R16 ;  /* 0x003c081001007387 */ /* 0x0081e20000100a00 */
[----:B------:R-:W2:Y:S02]  /*902b0*/  LDL.LU R4, [R1+0xa90] ;  /* 0x000a900001047983 */ /* 0x000ea40000300800 */
[----:B------:R-:W2:Y:S02]  /*902c0*/  LDL.LU R5, [R1+0xa94] ;  /* 0x000a940001057983 */ /* 0x000ea40000300800 */
[----:B------:R-:W3:Y:S01]  /*902d0*/  LDL.LU R6, [R1+0xa98] ;  /* 0x000a980001067983 */ /* 0x000ee20000300800 */
[----:B------:R-:W3:Y:S01]  /*902e0*/  LDL.LU R7, [R1+0xa9c] ;  /* 0x000a9c0001077983 */ /* 0x000ee20000300800 */
[----:B------:R-:W4:Y:S02]  /*902f0*/  LDL.LU R8, [R1+0xab0] ;  /* 0x000ab00001087983 */ /* 0x000f240000300800 */
[----:B------:R-:W4:Y:S02]  /*90300*/  LDL.LU R9, [R1+0xab4] ;  /* 0x000ab40001097983 */ /* 0x000f240000300800 */
[----:B------:R-:W4:Y:S01]  /*90310*/  LDL.LU R10, [R1+0xab8] ;  /* 0x000ab800010a7983 */ /* 0x000f220000300800 */
[----:B------:R-:W4:Y:S04]  /*90320*/  LDL.LU R11, [R1+0xabc] ;  /* 0x000abc00010b7983 */ /* 0x000f280000300800 */
[----:B0-----:R-:W4:Y:S01]  /*90330*/  LDL.64 R16, [R1+0x30] ;  /* 0x0000300001107983 */ /* 0x001f220000100a00 */
[----:B------:R-:W-:-:S03]  /*90340*/  IMAD.MOV.U32 R3, RZ, RZ, R21 ;  /* 0x000000ffff037224 */ /* 0x000fc600078e0015 */
        /* <DEDUP_REMOVED lines=17> */
[----:B------:R-:W-:Y:S03]  /*90460*/  STL.64 [R1+0x848], R22 ;  /* 0x0008481601007387 */ /* 0x000fe60000100a00 */
[----:B0-----:R-:W3:Y:S02]  /*90470*/  LDL.LU.64 R20, [R1+0x3c20] ;  /* 0x003c200001147983 */ /* 0x001ee40000300a00 */
[C---:B---3--:R-:W-:Y:S01]  /*90480*/  HMMA.16816.F32.BF16 R12, R24.reuse, R20, R12 ;  /* 0x00000014180c723c */ /* 0x048fe2000004180c */
[----:B------:R-:W-:Y:S11]  /*90490*/  IMAD.MOV.U32 R29, RZ, RZ, R21 ;  /* 0x000000ffff1d7224 */ /* 0x000ff600078e0015 */
[----:B------:R-:W-:Y:S11]  /*904a0*/  @!UPT UIADD3 URZ, URZ, URZ, URZ ;  /* 0x0000003f3f3ff290 */ /* 0x000ff6000fffe03f */
[----:B------:R0:W-:Y:S01]  /*904b0*/  STL.64 [R1+0x830], R12 ;  /* 0x0008300c01007387 */ /* 0x0001e20000100a00 */
[----:B------:R-:W-:Y:S03]  /*904c0*/  STL.64 [R1+0x838], R14 ;  /* 0x0008380e01007387 */ /* 0x000fe60000100a00 */
[----:B0-----:R-:W3:Y:S01]  /*904d0*/  LDL.LU.64 R12, [R1+0x3c18] ;  /* 0x003c1800010c7983 */ /* 0x001ee20000300a00 */
[----:B------:R-:W2:Y:S02]  /*904e0*/  LDL.LU R20, [R1+0x4c0] ;  /* 0x0004c00001147983 */ /* 0x000ea40000300800 */
[----:B------:R-:W2:Y:S02]  /*904f0*/  LDL.LU R21, [R1+0x4c4] ;  /* 0x0004c40001157983 */ /* 0x000ea40000300800 */
[----:B------:R-:W2:Y:S01]  /*90500*/  LDL.LU R22, [R1+0x4c8] ;  /* 0x0004c80001167983 */ /* 0x000ea20000300800 */
[----:B------:R-:W2:Y:S01]  /*90510*/  LDL.LU R23, [R1+0x4cc] ;  /* 0x0004cc0001177983 */ /* 0x000ea20000300800 */
[----:B----4-:R-:W-:Y:S03]  /*90520*/  HMMA.16816.F32.BF16 R8, R24, R16, R8 ;  /* 0x000000101808723c */ /* 0x010fe60000041808 */
        /* <DEDUP_REMOVED lines=12> */
[----:B------:R-:W-:Y:S01]  /*905f0*/  STL [R1+0x3b6c], R29 ;  /* 0x003b6c1d01007387 */ /* 0x000fe20000100800 */
[----:B------:R-:W4:Y:S02]  /*90600*/  LDL R14, [R1+0x22b8] ;  /* 0x0022b800010e7983 */ /* 0x000f240000100800 */
[----:B------:R0:W-:Y:S02]  /*90610*/  STL.64 [R1+0x820], R8 ;  /* 0x0008200801007387 */ /* 0x0001e40000100a00 */
[----:B------:R1:W-:Y:S01]  /*90620*/  STL.64 [R1+0x828], R10 ;  /* 0x0008280a01007387 */ /* 0x0003e20000100a00 */
[----:B0-----:R-:W2:Y:S01]  /*90630*/  LDL.LU.64 R8, [R1+0x3c10] ;  /* 0x003c100001087983 */ /* 0x001ea20000300a00 */
[----:B-1----:R-:W-:-:S02]  /*90640*/  IMAD.MOV.U32 R11, RZ, RZ, R16 ;  /* 0x000000ffff0b7224 */ /* 0x002fc400078e0010 */
[----:B------:R-:W-:Y:S02]  /*90650*/  IMAD.MOV.U32 R10, RZ, RZ, R17 ;  /* 0x000000ffff0a7224 */ /* 0x000fe400078e0011 */
[----:B------:R-:W2:Y:S02]  /*90660*/  LDL.LU.64 R16, [R1+0x3c08] ;  /* 0x003c080001107983 */ /* 0x000ea40000300a00 */
        /* <DEDUP_REMOVED lines=24> */
[----:B------:R-:W2:Y:S03]  /*907f0*/  LDL.LU.64 R16, [R1+0x3bc8] ;  /* 0x003bc80001107983 */ /* 0x000ea60000300a00 */
[----:B------:R0:W-:Y:S02]  /*90800*/  STL.64 [R1+0x3b90], R6 ;  /* 0x003b900601007387 */ /* 0x0001e40000100a00 */
[----:B------:R-:W3:Y:S02]  /*90810*/  LDL.LU R4, [R1+0x250] ;  /* 0x0002500001047983 */ /* 0x000ee40000300800 */
[----:B------:R-:W3:Y:S01]  /*90820*/  LDL.LU R5, [R1+0x254] ;  /* 0x0002540001057983 */ /* 0x000ee20000300800 */
[----:B0-----:R-:W3:Y:S01]  /*90830*/  LDL.LU R6, [R1+0x258] ;  /* 0x0002580001067983 */ /* 0x001ee20000300800 */
[----:B------:R-:W3:Y:S01]  /*90840*/  LDL.LU R7, [R1+0x25c] ;  /* 0x00025c0001077983 */ /* 0x000ee20000300800 */
[----:B--2---:R-:W-:Y:S11]  /*90850*/  HMMA.16816.F32.BF16 R20, R24, R16, R20 ;  /* 0x000000101814723c */ /* 0x004ff60000041814 */
        /* <DEDUP_REMOVED lines=8> */
[----:B0-----:R-:W-:-:S02]  /*908e0*/  IMAD.MOV.U32 R16, RZ, RZ, R2 ;  /* 0x000000ffff107224 */ /* 0x001fc400078e0002 */
[----:B------:R-:W-:-:S05]  /*908f0*/  IMAD.MOV.U32 R17, RZ, RZ, R0 ;  /* 0x000000ffff117224 */ /* 0x000fca00078e0000 */
[----:B------:R0:W-:Y:S04]  /*90900*/  STL.64 [R1+0x3b70], R16 ;  /* 0x003b701001007387 */ /* 0x0001e80000100a00 */
[----:B0-----:R-:W2:Y:S01]  /*90910*/  LDL.64 R16, [R1+0xb0] ;  /* 0x0000b00001107983 */ /* 0x001ea20000100a00 */
[C---:B---3--:R-:W-:Y:S03]  /*90920*/  HMMA.16816.F32.BF16 R20, R24.reuse, R12, R20 ;  /* 0x0000000c1814723c */ /* 0x048fe60000041814 */
[----:B--2---:R0:W-:Y:S04]  /*90930*/  STL.64 [R1+0x3b88], R16 ;  /* 0x003b881001007387 */ /* 0x0041e80000100a00 */
[----:B0-----:R-:W2:Y:S11]  /*90940*/  LDL.64 R16, [R1+0xc0] ;  /* 0x0000c00001107983 */ /* 0x001eb60000100a00 */
[----:B------:R-:W-:Y:S05]  /*90950*/  @!UPT UIADD3 URZ, URZ, URZ, URZ ;  /* 0x0000003f3f3ff290 */ /* 0x000fea000fffe03f */
[----:B------:R-:W-:Y:S02]  /*90960*/  STL.64 [R1+0x7d0], R20 ;  /* 0x0007d01401007387 */ /* 0x000fe40000100a00 */
[----:B------:R0:W-:Y:S02]  /*90970*/  STL.64 [R1+0x7d8], R22 ;  /* 0x0007d81601007387 */ /* 0x0001e40000100a00 */
[----:B0-----:R-:W3:Y:S01]  /*90980*/  LDL.LU.64 R22, [R1+0x3bb0] ;  /* 0x003bb00001167983 */ /* 0x001ee20000300a00 */
[----:B------:R-:W3:Y:S02]  /*90990*/  LDL.LU.64 R20, [R1+0x3ba8] ;  /* 0x003ba80001147983 */ /* 0x000ee40000300a00 */
[----:B----4-:R-:W-:Y:S02]  /*909a0*/  STL [R1+0x3b80], R14 ;  /* 0x003b800e01007387 */ /* 0x010fe40000100800 */
[----:B------:R0:W-:Y:S02]  /*909b0*/  STL.64 [R1+0x3b78], R12 ;  /* 0x003b780c01007387 */ /* 0x0001e40000100a00 */
[----:B0-----:R-:W4:Y:S01]  /*909c0*/  LDL.LU R12, [R1+0x240] ;  /* 0x00024000010c7983 */ /* 0x001f220000300800 */
[----:B------:R-:W4:Y:S02]  /*909d0*/  LDL.LU R13, [R1+0x244] ;  /* 0x00024400010d7983 */ /* 0x000f240000300800 */
[----:B------:R-:W4:Y:S02]  /*909e0*/  LDL.LU R14, [R1+0x248] ;  /* 0x00024800010e7983 */ /* 0x000f240000300800 */
[----:B------:R-:W4:Y:S01]  /*909f0*/  LDL.LU R15, [R1+0x24c] ;  /* 0x00024c00010f7983 */ /* 0x000f220000300800 */
[----:B---3--:R-:W-:Y:S01]  /*90a00*/  HMMA.16816.F32.BF16 R24, R24, R8, R20 ;  /* 0x000000081818723c */ /* 0x008fe20000041814 */
        /* <DEDUP_REMOVED lines=9> */
[----:B------:R-:W-:Y:S01]  /*90aa0*/  STL.64 [R1+0x3b60], R8 ;  /* 0x003b600801007387 */ /* 0x000fe20000100a00 */
        /* <DEDUP_REMOVED lines=10> */
[----:B--2---:R-:W-:Y:S01]  /*90b50*/  STL.64 [R1+0x3ad0], R6 ;  /* 0x003ad00601007387 */ /* 0x004fe20000100a00 */
[----:B------:R0:W-:Y:S03]  /*90b60*/  STL.64 [R1+0x3ac8], R4 ;  /* 0x003ac80401007387 */ /* 0x0001e60000100a00 */
[----:B0-----:R-:W2:Y:S11]  /*90b70*/  LDL.64 R4, [R1+0xa0] ;  /* 0x0000a00001047983 */ /* 0x001eb60000100a00 */
[----:B------:R-:W-:Y:S07]  /*90b80*/  @!UPT UIADD3 URZ, URZ, URZ, URZ ;  /* 0x0000003f3f3ff290 */ /* 0x000fee000fffe03f */
[----:B------:R-:W-:Y:S01]  /*90b90*/  STL.64 [R1+0x2c0], R12 ;  /* 0x0002c00c01007387 */ /* 0x000fe20000100a00 */
[----:B------:R0:W-:Y:S03]  /*90ba0*/  STL.64 [R1+0x2c8], R14 ;  /* 0x0002c80e01007387 */ /* 0x0001e60000100a00 */
[----:B0-----:R-:W4:Y:S01]  /*90bb0*/  LDL.LU R14, [R1+0x3b80] ;  /* 0x003b8000010e7983 */ /* 0x001f220000300800 */
[----:B------:R-:W2:Y:S02]  /*90bc0*/  LDL.LU.64 R12, [R1+0x3b78] ;  /* 0x003b7800010c7983 */ /* 0x000ea40000300a00 */
[----:B------:R-:W-:Y:S02]  /*90bd0*/  IMAD.MOV.U32 R15, RZ, RZ, R17 ;  /* 0x000000ffff0f7224 */ /* 0x000fe400078e0011 */
[----:B------:R-:W-:Y:S02]  /*90be0*/  IMAD.MOV.U32 R28, RZ, RZ, R16 ;  /* 0x000000ffff1c7224 */ /* 0x000fe400078e0010 */
[----:B------:R-:W3:Y:S04]  /*90bf0*/  LDL.LU.64 R16, [R1+0x3b70] ;  /* 0x003b700001107983 */ /* 0x000ee80000300a00 */
[----:B----4-:R-:W-:Y:S01]  /*90c00*/  STL.64 [R1+0x3ae0], R14 ;  /* 0x003ae00e01007387 */ /* 0x010fe20000100a00 */
[----:B--2---:R0:W-:Y:S03]  /*90c10*/  STL.64 [R1+0x3ad8], R12 ;  /* 0x003ad80c01007387 */ /* 0x0041e60000100a00 */
[----:B0-----:R-:W2:Y:S01]  /*90c20*/  LDL.LU R12, [R1+0x230] ;  /* 0x00023000010c7983 */ /* 0x001ea20000300800 */
[----:B------:R-:W2:Y:S02]  /*90c30*/  LDL.LU R13, [R1+0x234] ;  /* 0x00023400010d7983 */ /* 0x000ea40000300800 */
[----:B------:R-:W2:Y:S02]  /*90c40*/  LDL.LU R14, [R1+0x238] ;  /* 0x00023800010e7983 */ /* 0x000ea40000300800 */
[----:B------:R-:W2:Y:S02]  /*90c50*/  LDL.LU R15, [R1+0x23c] ;  /* 0x00023c00010f7983 */ /* 0x000ea40000300800 */
[----:B------:R-:W-:-:S02]  /*90c60*/  IMAD.MOV.U32 R2, RZ, RZ, R4 ;  /* 0x000000ffff027224 */ /* 0x000fc400078e0004 */
[----:B------:R-:W-:Y:S01]  /*90c70*/  IMAD.MOV.U32 R0, RZ, RZ, R5 ;  /* 0x000000ffff007224 */ /* 0x000fe200078e0005 */
[C---:B--2---:R-:W-:Y:S11]  /*90c80*/  HMMA.16816.F32.BF16 R12, R20.reuse, R4, R12 ;  /* 0x00000004140c723c */ /* 0x044ff6000004180c */
[----:B------:R-:W-:Y:S11]  /*90c90*/  @!UPT UIADD3 URZ, URZ, URZ, URZ ;  /* 0x0000003f3f3ff290 */ /* 0x000ff6000fffe03f */
[----:B------:R-:W-:Y:S01]  /*90ca0*/  @!UPT UIADD3 URZ, URZ, URZ, URZ ;  /* 0x0000003f3f3ff290 */ /* 0x000fe2000fffe03f */
[----:B------:R-:W-:Y:S01]  /*90cb0*/  STL.64 [R1+0x2b0], R12 ;  /* 0x0002b00c01007387 */ /* 0x000fe20000100a00 */
[----:B------:R3:W-:Y:S02]  /*90cc0*/  STL.64 [R1+0x2b8], R14 ;  /* 0x0002b80e01007387 */ /* 0x0007e40000100a00 */
[----:B------:R-:W2:Y:S01]  /*90cd0*/  LDL.LU R4, [R1+0x680] ;  /* 0x0006800001047983 */ /* 0x000ea20000300800 */
[----:B---3--:R-:W-:Y:S11]  /*90ce0*/  HMMA.16816.F32.BF16 R12, R20, R16, R24 ;  /* 0x00000010140c723c */ /* 0x008ff60000041818 */
[----:B------:R-:W-:Y:S11]  /*90cf0*/  @!UPT UIADD3 URZ, URZ, URZ, URZ ;  /* 0x0000003f3f3ff290 */ /* 0x000ff6000fffe03f */
[----:B------:R-:W-:Y:S01]  /*90d00*/  @!UPT UIADD3 URZ, URZ, URZ, URZ ;  /* 0x0000003f3f3ff290 */ /* 0x000fe2000fffe03f */
[----:B------:R0:W-:Y:S01]  /*90d10*/  STL.64 [R1+0x2a0], R12 ;  /* 0x0002a00c01007387 */ /* 0x0001e20000100a00 */
[----:B------:R-:W-:Y:S02]  /*90d20*/  STL.64 [R1+0x2a8], R14 ;  /* 0x0002a80e01007387 */ /* 0x000fe40000100a00 */
[----:B------:R-:W2:Y:S02]  /*90d30*/  LDL.LU R5, [R1+0x684] ;  /* 0x0006840001057983 */ /* 0x000ea40000300800 */
[----:B------:R-:W3:Y:S01]  /*90d40*/  LDL.LU R6, [R1+0x688] ;  /* 0x0006880001067983 */ /* 0x000ee20000300800 */
[----:B------:R-:W3:Y:S01]  /*90d50*/  LDL.LU R7, [R1+0x68c] ;  /* 0x00068c0001077983 */ /* 0x000ee20000300800 */
[----:B0-----:R-:W-:Y:S02]  /*90d60*/  IMAD.MOV.U32 R12, RZ, RZ, R29 ;  /* 0x000000ffff0c7224 */ /* 0x001fe400078e001d */
[----:B------:R-:W-:Y:S01]  /*90d70*/  IMAD.MOV.U32 R13, RZ, RZ, R3 ;  /* 0x000000ffff0d7224 */ /* 0x000fe200078e0003 */
[----:B---3--:R-:W-:Y:S01]  /*90d80*/  STL.64 [R1+0x3af0], R6 ;  /* 0x003af00601007387 */ /* 0x008fe20000100a00 */
[----:B--2---:R0:W-:Y:S02]  /*90d90*/  STL.64 [R1+0x3ae8], R4 ;  /* 0x003ae80401007387 */ /* 0x0041e40000100a00 */
        /* <DEDUP_REMOVED lines=10> */
[----:B----4-:R-:W-:Y:S03]  /*90e40*/  STL.64 [R1+0x3b00], R4 ;  /* 0x003b000401007387 */ /* 0x010fe60000100a00 */
[----:B------:R0:W-:Y:S02]  /*90e50*/  STL.64 [R1+0x3b10], R12 ;  /* 0x003b100c01007387 */ /* 0x0001e40000100a00 */
        /* <DEDUP_REMOVED lines=10> */
[----:B--2---:R0:W-:Y:S02]  /*90f00*/  STL.64 [R1+0x3b18], R12 ;  /* 0x003b180c01007387 */ /* 0x0041e40000100a00 */
[----:B------:R-:W2:Y:S01]  /*90f10*/  LDL R27, [R1+0x22bc] ;  /* 0x0022bc00011b7983 */ /* 0x000ea20000100800 */
[----:B0-----:R-:W4:Y:S04]  /*90f20*/  LDL R12, [R1+0x50] ;  /* 0x00005000010c7983 */ /* 0x001f280000100800 */
[----:B------:R-:W4:Y:S04]  /*90f30*/  LDL R13, [R1+0x54] ;  /* 0x00005400010d7983 */ /* 0x000f280000100800 */
[----:B--2---:R-:W-:Y:S01]  /*90f40*/  STL [R1+0x3b50], R27 ;  /* 0x003b501b01007387 */ /* 0x004fe20000100800 */
[----:B------:R-:W2:Y:S02]  /*90f50*/  LDL R24, [R1+0x70] ;  /* 0x0000700001187983 */ /* 0x000ea40000100800 */
[----:B------:R-:W2:Y:S01]  /*90f60*/  LDL R25, [R1+0x74] ;  /* 0x0000740001197983 */ /* 0x000ea20000100800 */
[----:B----4-:R0:W-:Y:S01]  /*90f70*/  STL.64 [R1+0x3b38], R12 ;  /* 0x003b380c01007387 */ /* 0x0101e20000100a00 */
[----:B------:R-:W4:Y:S02]  /*90f80*/  LDL.LU R4, [R1+0x750] ;  /* 0x0007500001047983 */ /* 0x000f240000300800 */
[----:B------:R-:W4:Y:S02]  /*90f90*/  LDL.LU R5, [R1+0x754] ;  /* 0x0007540001057983 */ /* 0x000f240000300800 */
[----:B------:R-:W2:Y:S01]  /*90fa0*/  LDL.LU R6, [R1+0x758] ;  /* 0x0007580001067983 */ /* 0x000ea20000300800 */
[----:B------:R-:W2:Y:S04]  /*90fb0*/  LDL.LU R7, [R1+0x75c] ;  /* 0x00075c0001077983 */ /* 0x000ea80000300800 */
[----:B0-----:R-:W2:Y:S01]  /*90fc0*/  LDL R12, [R1+0x60] ;  /* 0x00006000010c7983 */ /* 0x001ea20000100800 */
[----:B---3--:R-:W-:Y:S01]  /*90fd0*/  IMAD.MOV.U32 R13, RZ, RZ, R3 ;  /* 0x000000ffff0d7224 */ /* 0x008fe200078e0003 */
[C---:B------:R-:W-:Y:S04]  /*90fe0*/  HMMA.16816.F32.BF16 R8, R20.reuse, R16, R8 ;  /* 0x000000101408723c */ /* 0x040fe80000041808 */
[----:B--2---:R0:W-:Y:S04]  /*90ff0*/  STL.64 [R1+0x3b58], R12 ;  /* 0x003b580c01007387 */ /* 0x0041e80000100a00 */
[----:B0-----:R-:W2:Y:S01]  /*91000*/  LDL.LU R12, [R1+0x200] ;  /* 0x00020000010c7983 */ /* 0x001ea20000300800 */
[----:B------:R-:W2:Y:S02]  /*91010*/  LDL.LU R13, [R1+0x204] ;  /* 0x00020400010d7983 */ /* 0x000ea40000300800 */
[----:B------:R-:W2:Y:S02]  /*91020*/  LDL.LU R14, [R1+0x208] ;  /* 0x00020800010e7983 */ /* 0x000ea40000300800 */
[----:B------:R-:W2:Y:S01]  /*91030*/  LDL.LU R15, [R1+0x20c] ;  /* 0x00020c00010f7983 */ /* 0x000ea20000300800 */
[----:B------:R-:W-:Y:S01]  /*91040*/  STL.64 [R1+0x3b30], R6 ;  /* 0x003b300601007387 */ /* 0x000fe20000100a00 */
[----:B----4-:R0:W-:Y:S03]  /*91050*/  STL.64 [R1+0x3b28], R4 ;  /* 0x003b280401007387 */ /* 0x0101e60000100a00 */
        /* <DEDUP_REMOVED lines=10> */
[----:B------:R0:W-:Y:S01]  /*91100*/  STL.64 [R1+0x290], R8 ;  /* 0x0002900801007387 */ /* 0x0001e20000100a00 */
[----:B------:R1:W-:Y:S03]  /*91110*/  STL.64 [R1+0x298], R10 ;  /* 0x0002980a01007387 */ /* 0x0003e60000100a00 */
[----:B0-----:R-:W4:Y:S01]  /*91120*/  LDL.LU.64 R8, [R1+0x3b60] ;  /* 0x003b600001087983 */ /* 0x001f220000300a00 */
[----:B--2---:R-:W-:Y:S01]  /*91130*/  HMMA.16816.F32.BF16 R24, R20, R24, R12 ;  /* 0x000000181418723c */ /* 0x004fe2000004180c */
[----:B-1----:R-:W-:-:S02]  /*91140*/  IMAD.MOV.U32 R10, RZ, RZ, R16 ;  /* 0x000000ffff0a7224 */ /* 0x002fc400078e0010 */
[----:B------:R-:W-:Y:S01]  /*91150*/  IMAD.MOV.U32 R3, RZ, RZ, R17 ;  /* 0x000000ffff037224 */ /* 0x000fe200078e0011 */
[----:B------:R-:W2:Y:S01]  /*91160*/  LDL.LU R16, [R1+0x670] ;  /* 0x0006700001107983 */ /* 0x000ea20000300800 */
[----:B------:R-:W2:Y:S02]  /*91170*/  LDL.LU R17, [R1+0x674] ;  /* 0x0006740001117983 */ /* 0x000ea40000300800 */
[----:B------:R-:W2:Y:S02]  /*91180*/  LDL.LU R18, [R1+0x678] ;  /* 0x0006780001127983 */ /* 0x000ea40000300800 */
[----:B------:R-:W2:Y:S01]  /*91190*/  LDL.LU R19, [R1+0x67c] ;  /* 0x00067c0001137983 */ /* 0x000ea20000300800 */
[----:B------:R-:W-:Y:S04]  /*911a0*/  STL [R1+0x3ab0], R10 ;  /* 0x003ab00a01007387 */ /* 0x000fe80000100800 */
[----:B----4-:R0:W-:Y:S04]  /*911b0*/  STL.64 [R1+0x3aa8], R8 ;  /* 0x003aa80801007387 */ /* 0x0101e80000100a00 */
[----:B0-----:R-:W4:Y:S01]  /*911c0*/  LDL.LU R8, [R1+0x660] ;  /* 0x0006600001087983 */ /* 0x001f220000300800 */
[----:B------:R-:W4:Y:S02]  /*911d0*/  LDL.LU R9, [R1+0x664] ;  /* 0x0006640001097983 */ /* 0x000f240000300800 */
[----:B------:R-:W4:Y:S02]  /*911e0*/  LDL.LU R10, [R1+0x668] ;  /* 0x00066800010a7983 */ /* 0x000f240000300800 */
[----:B------:R-:W4:Y:S01]  /*911f0*/  LDL.LU R11, [R1+0x66c] ;  /* 0x00066c00010b7983 */ /* 0x000f220000300800 */
[----:B------:R-:W3:Y:S01]  /*91200*/  LDL.LU.64 R12, [R1+0x3b58] ;  /* 0x003b5800010c7983 */ /* 0x000ee20000300a00 */
[----:B------:R-:W-:Y:S02]  /*91210*/  STL.64 [R1+0x280], R24 ;  /* 0x0002801801007387 */ /* 0x000fe40000100a00 */
[----:B------:R0:W-:Y:S02]  /*91220*/  STL.64 [R1+0x288], R26 ;  /* 0x0002881a01007387 */ /* 0x0001e40000100a00 */
[----:B0-----:R-:W2:Y:S04]  /*91230*/  LDL.LU R27, [R1+0x3b50] ;  /* 0x003b5000011b7983 */ /* 0x001ea80000300800 */
[----:B--2---:R-:W0:Y:S04]  /*91240*/  LDSM.16.MT88.4 R24, [R27+0x26080] ;  /* 0x026080001b18783b */ /* 0x004e280000004200 */
[----:B0-----:R-:W-:Y:S01]  /*91250*/  STL [R1+0x3994], R24 ;  /* 0x0039941801007387 */ /* 0x001fe20000100800 */
[----:B------:R0:W-:Y:S02]  /*91260*/  STL [R1+0x3990], R25 ;  /* 0x0039901901007387 */ /* 0x0001e40000100800 */
[----:B------:R-:W-:Y:S02]  /*91270*/  STL [R1+0x398c], R26 ;  /* 0x00398c1a01007387 */ /* 0x000fe40000100800 */
[----:B------:R-:W-:Y:S01]  /*91280*/  STL [R1+0x3988], R27 ;  /* 0x0039881b01007387 */ /* 0x000fe20000100800 */
[----:B0-----:R-:W2:Y:S01]  /*91290*/  LDL.64 R24, [R1+0x70] ;  /* 0x0000700001187983 */ /* 0x001ea20000100a00 */
[C---:B---3--:R-:W-:Y:S03]  /*912a0*/  HMMA.16816.F32.BF16 R12, R20.reuse, R12, R4 ;  /* 0x0000000c140c723c */ /* 0x048fe60000041804 */
[----:B--2---:R0:W-:Y:S04]  /*912b0*/  STL.64 [R1+0x3a38], R24 ;  /* 0x003a381801007387 */ /* 0x0041e80000100a00 */
[----:B0-----:R-:W2:Y:S04]  /*912c0*/  LDL.64 R24, [R1+0x90] ;  /* 0x0000900001187983 */ /* 0x001ea80000100a00 */
[----:B--2---:R0:W-:Y:S04]  /*912d0*/  STL.64 [R1+0x3a50], R24 ;  /* 0x003a501801007387 */ /* 0x0041e80000100a00 */
[----:B0-----:R-:W2:Y:S01]  /*912e0*/  LDL R24, [R1+0x40] ;  /* 0x0000400001187983 */ /* 0x001ea20000100800 */
[----:B------:R-:W3:Y:S02]  /*912f0*/  LDL.LU.64 R6, [R1+0x3b48] ;  /* 0x003b480001067983 */ /* 0x000ee40000300a00 */
[----:B------:R-:W3:Y:S05]  /*91300*/  LDL.LU.64 R4, [R1+0x3b40] ;  /* 0x003b400001047983 */ /* 0x000eea0000300a00 */
[----:B------:R0:W-:Y:S01]  /*91310*/  STL.64 [R1+0x270], R12 ;  /* 0x0002700c01007387 */ /* 0x0001e20000100a00 */
[----:B------:R3:W-:Y:S04]  /*91320*/  STL.64 [R1+0x278], R14 ;  /* 0x0002780e01007387 */ /* 0x0007e80000100a00 */
[----:B0-----:R-:W3:Y:S02]  /*91330*/  LDL.LU.64 R12, [R1+0x3b38] ;  /* 0x003b3800010c7983 */ /* 0x001ee40000300a00 */
[----:B---3--:R-:W-:Y:S02]  /*91340*/  HMMA.16816.F32.BF16 R12, R20, R12, R4 ;  /* 0x0000000c140c723c */ /* 0x008fe40000041804 */
[----:B------:R-:W3:Y:S01]  /*91350*/  LDL.LU.64 R6, [R1+0x3b30] ;  /* 0x003b300001067983 */ /* 0x000ee20000300a00 */
[----:B------:R-:W3:Y:S11]  /*91360*/  LDL.LU.64 R4, [R1+0x3b28] ;  /* 0x003b280001047983 */ /* 0x000ef60000300a00 */
[----:B------:R-:W-:Y:S09]  /*91370*/  @!UPT UIADD3 URZ, URZ, URZ, URZ ;  /* 0x0000003f3f3ff290 */ /* 0x000ff2000fffe03f */
[----:B------:R-:W-:Y:S01]  /*91380*/  STL.64 [R1+0x260], R12 ;  /* 0x0002600c01007387 */ /* 0x000fe20000100a00 */
[----:B------:R0:W-:Y:S03]  /*91390*/  STL.64 [R1+0x268], R14 ;  /* 0x0002680e01007387 */ /* 0x0001e60000100a00 */
[----:B0-----:R-:W2:Y:S01]  /*913a0*/  LDL.LU.64 R14, [R1+0x3b20] ;  /* 0x003b2000010e7983 */ /* 0x001ea20000300a00 */
[----:B------:R-:W2:Y:S02]  /*913b0*/  LDL.LU.64 R12, [R1+0x3b18] ;  /* 0x003b1800010c7983 */ /* 0x000ea40000300a00 */
[----:B------:R-:W-:-:S07]  /*913c0*/  IMAD.MOV.U32 R25, RZ, RZ, R29 ;  /* 0x000000ffff197224 */ /* 0x000fce00078e001d */
[----:B--2---:R-:W-:Y:S01]  /*913d0*/  HMMA.16816.F32.BF16 R24, R20, R24, R12 ;  /* 0x000000181418723c */ /* 0x004fe2000004180c */
[----:B------:R-:W3:Y:S11]  /*913e0*/  LDL.LU.64 R12, [R1+0x3b10] ;  /* 0x003b1000010c7983 */ /* 0x000ef60000300a00 */
[----:B------:R-:W-:Y:S11]  /*913f0*/  @!UPT UIADD3 URZ, URZ, URZ, URZ ;  /* 0x0000003f3f3ff290 */ /* 0x000ff6000fffe03f */
[----:B------:R0:W-:Y:S01]  /*91400*/  STL.64 [R1+0x250], R24 ;  /* 0x0002501801007387 */ /* 0x0001e20000100a00 */
[----:B------:R-:W-:Y:S02]  /*91410*/  STL.64 [R1+0x258], R26 ;  /* 0x0002581a01007387 */ /* 0x000fe40000100a00 */
[----:B0-----:R-:W-:Y:S02]  /*91420*/  IMAD.MOV.U32 R24, RZ, RZ, R2 ;  /* 0x000000ffff187224 */ /* 0x001fe400078e0002 */
[----:B------:R-:W-:-:S05]  /*91430*/  IMAD.MOV.U32 R25, RZ, RZ, R0 ;  /* 0x000000ffff197224 */ /* 0x000fca00078e0000 */
[----:B------:R0:W-:Y:S04]  /*91440*/  STL.64 [R1+0x3a68], R24 ;  /* 0x003a681801007387 */ /* 0x0001e80000100a00 */
[----:B0-----:R-:W2:Y:S01]  /*91450*/  LDL.64 R24, [R1+0x10] ;  /* 0x0000100001187983 */ /* 0x001ea20000100a00 */
        /* <DEDUP_REMOVED lines=8> */
[----:B------:R-:W2:Y:S01]  /*914e0*/  LDL.LU.64 R6, [R1+0x3af0] ;  /* 0x003af00001067983 */ /* 0x000ea20000300a00 */
[----:B------:R-:W2:Y:S11]  /*914f0*/  LDL.LU.64 R4, [R1+0x3ae8] ;  /* 0x003ae80001047983 */ /* 0x000eb60000300a00 */
[----:B------:R-:W-:Y:S09]  /*91500*/  @!UPT UIADD3 URZ, URZ, URZ, URZ ;  /* 0x0000003f3f3ff290 */ /* 0x000ff2000fffe03f */
[----:B------:R-:W-:Y:S01]  /*91510*/  STL.64 [R1+0x230], R12 ;  /* 0x0002300c01007387 */ /* 0x000fe20000100a00 */
[----:B------:R0:W-:Y:S03]  /*91520*/  STL.64 [R1+0x238], R14 ;  /* 0x0002380e01007387 */ /* 0x0001e60000100a00 */
[----:B0-----:R-:W3:Y:S01]  /*91530*/  LDL.LU.64 R14, [R1+0x3ae0] ;  /* 0x003ae000010e7983 */ /* 0x001ee20000300a00 */
[----:B------:R-:W3:Y:S01]  /*91540*/  LDL.LU.64 R12, [R1+0x3ad8] ;  /* 0x003ad800010c7983 */ /* 0x000ee20000300a00 */
[----:B--2---:R-:W-:Y:S11]  /*91550*/  HMMA.16816.F32.BF16 R4, R20, R24, R4 ;  /* 0x000000181404723c */ /* 0x004ff60000041804 */
[----:B------:R-:W-:Y:S11]  /*91560*/  @!UPT UIADD3 URZ, URZ, URZ, URZ ;  /* 0x0000003f3f3ff290 */ /* 0x000ff6000fffe03f */
[----:B------:R-:W-:Y:S01]  /*91570*/  @!UPT UIADD3 URZ, URZ, URZ, URZ ;  /* 0x0000003f3f3ff290 */ /* 0x000fe2000fffe03f */
[----:B------:R-:W-:Y:S01]  /*91580*/  STL.64 [R1+0x220], R4 ;  /* 0x0002200401007387 */ /* 0x000fe20000100a00 */
[----:B------:R0:W-:Y:S03]  /*91590*/  STL.64 [R1+0x228], R6 ;  /* 0x0002280601007387 */ /* 0x0001e60000100a00 */
[----:B0-----:R-:W2:Y:S01]  /*915a0*/  LDL.LU.64 R6, [R1+0x3ad0] ;  /* 0x003ad00001067983 */ /* 0x001ea20000300a00 */
[----:B------:R-:W-:Y:S02]  /*915b0*/  IMAD.MOV.U32 R2, RZ, RZ, R24 ;  /* 0x000000ffff027224 */ /* 0x000fe400078e0018 */
[----:B------:R-:W-:Y:S02]  /*915c0*/  IMAD.MOV.U32 R0, RZ, RZ, R25 ;  /* 0x000000ffff007224 */ /* 0x000fe400078e0019 */
[----:B------:R-:W-:Y:S02]  /*915d0*/  IMAD.MOV.U32 R24, RZ, RZ, R28 ;  /* 0x000000ffff187224 */ /* 0x000fe400078e001c */
[----:B---3--:R-:W-:Y:S01]  /*915e0*/  IMAD.MOV.U32 R25, RZ, RZ, R15 ;  /* 0x000000ffff197224 */ /* 0x008fe200078e000f */
[----:B------:R-:W3:Y:S04]  /*915f0*/  LDL.LU.64 R4, [R1+0x3ac8] ;  /* 0x003ac80001047983 */ /* 0x000ee80000300a00 */
[----:B------:R2:W-:Y:S02]  /*91600*/  STL.64 [R1+0x3a80], R24 ;  /* 0x003a801801007387 */ /* 0x0005e40000100a00 */
[----:B--2---:R-:W-:-:S02]  /*91610*/  IMAD.MOV.U32 R24, RZ, RZ, R7 ;  /* 0x000000ffff187224 */ /* 0x004fc400078e0007 */
[----:B------:R-:W-:-:S07]  /*91620*/  IMAD.MOV.U32 R25, RZ, RZ, R6 ;  /* 0x000000ffff197224 */ /* 0x000fce00078e0006 */
[C---:B------:R-:W-:Y:S01]  /*91630*/  HMMA.16816.F32.BF16 R24, R20.reuse, R24, R16 ;  /* 0x000000181418723c */ /* 0x040fe20000041810 */
[----:B------:R-:W2:Y:S01]  /*91640*/  LDL.LU.64 R18, [R1+0x3ac0] ;  /* 0x003ac00001127983 */ /* 0x000ea20000300a00 */
[----:B------:R-:W4:Y:S11]  /*91650*/  LDL.LU.64 R16, [R1+0x3ab8] ;  /* 0x003ab80001107983 */ /* 0x000f360000300a00 */
[----:B------:R-:W-:Y:S10]  /*91660*/  @!UPT UIADD3 URZ, URZ, URZ, URZ ;  /* 0x0000003f3f3ff290 */ /* 0x000ff4000fffe03f */
[----:B------:R3:W-:Y:S01]  /*91670*/  STL.64 [R1+0x210], R24 ;  /* 0x0002101801007387 */ /* 0x0007e20000100a00 */
[----:B------:R-:W-:Y:S02]  /*91680*/  STL.64 [R1+0x218], R26 ;  /* 0x0002181a01007387 */ /* 0x000fe40000100a00 */
[----:B---3--:R-:W-:Y:S02]  /*91690*/  IMAD.MOV.U32 R25, RZ, RZ, R4 ;  /* 0x000000ffff197224 */ /* 0x008fe400078e0004 */
[----:B------:R-:W-:Y:S01]  /*916a0*/  IMAD.MOV.U32 R24, RZ, RZ, R5 ;  /* 0x000000ffff187224 */ /* 0x000fe200078e0005 */
[C---:B----4-:R-:W-:Y:S11]  /*916b0*/  HMMA.16816.F32.BF16 R8, R20.reuse, R16, R8 ;  /* 0x000000101408723c */ /* 0x050ff60000041808 */
[----:B------:R-:W-:Y:S11]  /*916c0*/  @!UPT UIADD3 URZ, URZ, URZ, URZ ;  /* 0x0000003f3f3ff290 */ /* 0x000ff6000fffe03f */
[----:B------:R-:W-:Y:S01]  /*916d0*/  @!UPT UIADD3 URZ, URZ, URZ, URZ ;  /* 0x0000003f3f3ff290 */ /* 0x000fe2000fffe03f */
[----:B------:R0:W-:Y:S01]  /*916e0*/  STL.64 [R1+0x200], R8 ;  /* 0x0002000801007387 */ /* 0x0001e20000100a00 */
[----:B------:R1:W-:Y:S02]  /*916f0*/  STL.64 [R1+0x208], R10 ;  /* 0x0002080a01007387 */ /* 0x0003e40000100a00 */
[----:B------:R-:W3:Y:S02]  /*91700*/  LDL.LU R4, [R1+0x1f0] ;  /* 0x0001f00001047983 */ /* 0x000ee40000300800 */
[----:B------:R-:W3:Y:S01]  /*91710*/  LDL.LU R5, [R1+0x1f4] ;  /* 0x0001f40001057983 */ /* 0x000ee20000300800 */
[----:B------:R-:W3:Y:S01]  /*91720*/  LDL.LU R6, [R1+0x1f8] ;  /* 0x0001f80001067983 */ /* 0x000ee20000300800 */
[----:B------:R-:W3:Y:S03]  /*91730*/  LDL.LU R7, [R1+0x1fc] ;  /* 0x0001fc0001077983 */ /* 0x000ee60000300800 */
[----:B0-----:R-:W4:Y:S01]  /*91740*/  LDL.LU R8, [R1+0x650] ;  /* 0x0006500001087983 */ /* 0x001f220000300800 */
[----:B------:R-:W4:Y:S02]  /*91750*/  LDL.LU R9, [R1+0x654] ;  /* 0x0006540001097983 */ /* 0x000f240000300800 */
[----:B-1----:R-:W4:Y:S02]  /*91760*/  LDL.LU R10, [R1+0x658] ;  /* 0x00065800010a7983 */ /* 0x002f240000300800 */
[----:B------:R-:W4:Y:S01]  /*91770*/  LDL.LU R11, [R1+0x65c] ;  /* 0x00065c00010b7983 */ /* 0x000f220000300800 */
        /* <DEDUP_REMOVED lines=35> */
[----:B---3--:R-:W-:Y:S01]  /*919b0*/  HMMA.16816.F32.BF16 R20, R20, R8, R4 ;  /* 0x000000081414723c */ /* 0x008fe20000041804 */
[----:B------:R-:W2:Y:S01]  /*919c0*/  LDL.LU.64 R6, [R1+0x3aa0] ;  /* 0x003aa00001067983 */ /* 0x000ea20000300a00 */
[----:B------:R-:W2:Y:S11]  /*919d0*/  LDL.LU.64 R4, [R1+0x3a98] ;  /* 0x003a980001047983 */ /* 0x000eb60000300a00 */
[----:B------:R-:W-:Y:S10]  /*919e0*/  @!UPT UIADD3 URZ, URZ, URZ, URZ ;  /* 0x0000003f3f3ff290 */ /* 0x000ff4000fffe03f */
[----:B------:R4:W-:Y:S01]  /*919f0*/  STL.64 [R1+0x1f0], R20 ;  /* 0x0001f01401007387 */ /* 0x0009e20000100a00 */
[----:B------:R-:W-:Y:S02]  /*91a00*/  STL.64 [R1+0x1f8], R22 ;  /* 0x0001f81601007387 */ /* 0x000fe40000100a00 */
[----:B------:R0:W-:Y:S02]  /*91a10*/  STL.64 [R1+0x3a08], R8 ;  /* 0x003a080801007387 */ /* 0x0001e40000100a00 */
[----:B----4-:R-:W-:Y:S01]  /*91a20*/  IMAD.MOV.U32 R20, RZ, RZ, R10 ;  /* 0x000000ffff147224 */ /* 0x010fe200078e000a */
[----:B0-----:R-:W3:Y:S01]  /*91a30*/  LDL.LU R8, [R1+0x450] ;  /* 0x0004500001087983 */ /* 0x001ee20000300800 */
[----:B------:R-:W3:Y:S02]  /*91a40*/  LDL.LU R9, [R1+0x454] ;  /* 0x0004540001097983 */ /* 0x000ee40000300800 */
[----:B------:R-:W3:Y:S02]  /*91a50*/  LDL.LU R10, [R1+0x458] ;  /* 0x00045800010a7983 */ /* 0x000ee40000300800 */
        /* <DEDUP_REMOVED lines=22> */
[----:B------:R-:W-:Y:S01]  /*91bc0*/  IMAD.MOV.U32 R21, RZ, RZ, R3 ;  /* 0x000000ffff157224 */ /* 0x000fe200078e0003 */
[C---:B--2---:R-:W-:Y:S01]  /*91bd0*/  HMMA.16816.F32.BF16 R16, R4.reuse, R24, R16 ;  /* 0x000000180410723c */ /* 0x044fe20000041810 */
[----:B------:R-:W-:Y:S11]  /*91be0*/  IMAD.MOV.U32 R15, RZ, RZ, R25 ;  /* 0x000000ffff0f7224 */ /* 0x000ff600078e0019 */
[----:B------:R-:W-:Y:S11]  /*91bf0*/  @!UPT UIADD3 URZ, URZ, URZ, URZ ;  /* 0x0000003f3f3ff290 */ /* 0x000ff6000fffe03f */
[----:B------:R-:W-:Y:S01]  /*91c00*/  STL.64 [R1+0x480], R16 ;  /* 0x0004801001007387 */ /* 0x000fe20000100a00 */
[----:B------:R0:W-:Y:S03]  /*91c10*/  STL.64 [R1+0x488], R18 ;  /* 0x0004881201007387 */ /* 0x0001e60000100a00 */
[----:B0-----:R-:W2:Y:S01]  /*91c20*/  LDL.LU.64 R18, [R1+0x3a48] ;  /* 0x003a480001127983 */ /* 0x001ea20000300a00 */
[----:B------:R-:W2:Y:S02]  /*91c30*/  LDL.LU.64 R16, [R1+0x3a40] ;  /* 0x003a400001107983 */ /* 0x000ea40000300a00 */
[----:B------:R-:W2:Y:S01]  /*91c40*/  LDL.LU.64 R24, [R1+0x3a38] ;  /* 0x003a380001187983 */ /* 0x000ea20000300a00 */
[C---:B---3--:R-:W-:Y:S01]  /*91c50*/  HMMA.16816.F32.BF16 R20, R4.reuse, R20, R8 ;  /* 0x000000140414723c */ /* 0x048fe20000041808 */
[----:B------:R-:W-:Y:S11]  /*91c60*/  STL [R1+0x3998], R15 ;  /* 0x0039980f01007387 */ /* 0x000ff60000100800 */
[----:B------:R-:W-:Y:S11]  /*91c70*/  @!UPT UIADD3 URZ, URZ, URZ, URZ ;  /* 0x0000003f3f3ff290 */ /* 0x000ff6000fffe03f */
[----:B------:R-:W-:Y:S01]  /*91c80*/  STL.64 [R1+0x470], R20 ;  /* 0x0004701401007387 */ /* 0x000fe20000100a00 */
[----:B------:R-:W-:Y:S02]  /*91c90*/  STL.64 [R1+0x478], R22 ;  /* 0x0004781601007387 */ /* 0x000fe40000100a00 */
[----:B------:R-:W0:Y:S01]  /*91ca0*/  LDSM.16.MT88.4 R20, [R14+0x26000] ;  /* 0x026000000e14783b */ /* 0x000e220000004200 */
[C---:B--2---:R-:W-:Y:S01]  /*91cb0*/  HMMA.16816.F32.BF16 R8, R4.reuse, R24, R16 ;  /* 0x000000180408723c */ /* 0x044fe20000041810 */
[----:B------:R-:W2:Y:S11]  /*91cc0*/  LDL.64 R16, [R1] ;  /* 0x0000000001107983 */ /* 0x000eb60000100a00 */
[----:B------:R-:W-:Y:S11]  /*91cd0*/  @!UPT UIADD3 URZ, URZ, URZ, URZ ;  /* 0x0000003f3f3ff290 */ /* 0x000ff6000fffe03f */
[----:B------:R-:W-:Y:S01]  /*91ce0*/  STL.64 [R1+0x460], R8 ;  /* 0x0004600801007387 */ /* 0x000fe20000100a00 */
[----:B------:R-:W-:Y:S03]  /*91cf0*/  STL.64 [R1+0x468], R10 ;  /* 0x0004680a01007387 */ /* 0x000fe60000100a00 */
[----:B--2---:R1:W-:Y:S04]  /*91d00*/  STL.64 [R1+0x39d8], R16 ;  /* 0x0039d81001007387 */ /* 0x0043e80000100a00 */
[----:B-1----:R-:W2:Y:S01]  /*91d10*/  LDL.LU R16, [R1+0xa20] ;  /* 0x000a200001107983 */ /* 0x002ea20000300800 */
[----:B------:R-:W2:Y:S02]  /*91d20*/  LDL.LU R17, [R1+0xa24] ;  /* 0x000a240001117983 */ /* 0x000ea40000300800 */
[----:B------:R-:W3:Y:S02]  /*91d30*/  LDL.LU R18, [R1+0xa28] ;  /* 0x000a280001127983 */ /* 0x000ee40000300800 */
[----:B------:R-:W3:Y:S01]  /*91d40*/  LDL.LU R19, [R1+0xa2c] ;  /* 0x000a2c0001137983 */ /* 0x000ee20000300800 */
[----:B------:R-:W4:Y:S01]  /*91d50*/  LDL.LU R8, [R1+0x7a0] ;  /* 0x0007a00001087983 */ /* 0x000f220000300800 */
[----:B------:R-:W4:Y:S02]  /*91d60*/  LDL.LU R9, [R1+0x7a4] ;  /* 0x0007a40001097983 */ /* 0x000f240000300800 */
[----:B------:R-:W2:Y:S02]  /*91d70*/  LDL.LU R10, [R1+0x7a8] ;  /* 0x0007a800010a7983 */ /* 0x000ea40000300800 */
[----:B------:R-:W2:Y:S02]  /*91d80*/  LDL.LU R11, [R1+0x7ac] ;  /* 0x0007ac00010b7983 */ /* 0x000ea40000300800 */
[----:B------:R-:W-:Y:S01]  /*91d90*/  IMAD.MOV.U32 R15, RZ, RZ, R25 ;  /* 0x000000ffff0f7224 */ /* 0x000fe200078e0019 */
[----:B------:R-:W3:Y:S01]  /*91da0*/  LDL.LU R24, [R1+0xa50] ;  /* 0x000a500001187983 */ /* 0x000ee20000300800 */
[----:B------:R-:W3:Y:S02]  /*91db0*/  LDL.LU R25, [R1+0xa54] ;  /* 0x000a540001197983 */ /* 0x000ee40000300800 */
[----:B------:R-:W3:Y:S02]  /*91dc0*/  LDL.LU R26, [R1+0xa58] ;  /* 0x000a5800011a7983 */ /* 0x000ee40000300800 */
[----:B------:R-:W3:Y:S01]  /*91dd0*/  LDL.LU R27, [R1+0xa5c] ;  /* 0x000a5c00011b7983 */ /* 0x000ee20000300800 */
[----:B--2---:R-:W-:Y:S01]  /*91de0*/  STL.64 [R1+0x3a18], R10 ;  /* 0x003a180a01007387 */ /* 0x004fe20000100a00 */
[----:B----4-:R1:W-:Y:S03]  /*91df0*/  STL.64 [R1+0x3a10], R8 ;  /* 0x003a100801007387 */ /* 0x0103e60000100a00 */
[----:B-1----:R-:W2:Y:S04]  /*91e00*/  LDL.64 R8, [R1+0x40] ;  /* 0x0000400001087983 */ /* 0x002ea80000100a00 */
[----:B--2---:R1:W-:Y:S04]  /*91e10*/  STL.64 [R1+0x3a28], R8 ;  /* 0x003a280801007387 */ /* 0x0043e80000100a00 */
[----:B-1----:R-:W2:Y:S04]  /*91e20*/  LDL.64 R8, [R1+0x50] ;  /* 0x0000500001087983 */ /* 0x002ea80000100a00 */
[----:B--2---:R1:W-:Y:S04]  /*91e30*/  STL.64 [R1+0x3a30], R8 ;  /* 0x003a300801007387 */ /* 0x0043e80000100a00 */
[----:B-1----:R-:W2:Y:S01]  /*91e40*/  LDL.64 R8, [R1+0x60] ;  /* 0x0000600001087983 */ /* 0x002ea20000100a00 */
[----:B---3--:R-:W-:Y:S02]  /*91e50*/  STL.64 [R1+0x39e8], R18 ;  /* 0x0039e81201007387 */ /* 0x008fe40000100a00 */
[----:B------:R1:W-:Y:S02]  /*91e60*/  STL.64 [R1+0x39e0], R16 ;  /* 0x0039e01001007387 */ /* 0x0003e40000100a00 */
[----:B-1----:R-:W3:Y:S04]  /*91e70*/  LDL.64 R16, [R1+0x20] ;  /* 0x0000200001107983 */ /* 0x002ee80000100a00 */
[----:B---3--:R1:W-:Y:S04]  /*91e80*/  STL.64 [R1+0x3a00], R16 ;  /* 0x003a001001007387 */ /* 0x0083e80000100a00 */
[----:B-1----:R-:W3:Y:S04]  /*91e90*/  LDL.64 R16, [R1+0x30] ;  /* 0x0000300001107983 */ /* 0x002ee80000100a00 */
[----:B---3--:R1:W-:Y:S04]  /*91ea0*/  STL.64 [R1+0x3a20], R16 ;  /* 0x003a201001007387 */ /* 0x0083e80000100a00 */
[----:B-1----:R-:W3:Y:S01]  /*91eb0*/  LDL.LU R16, [R1+0xa30] ;  /* 0x000a300001107983 */ /* 0x002ee20000300800 */
[----:B------:R-:W3:Y:S02]  /*91ec0*/  LDL.LU R17, [R1+0xa34] ;  /* 0x000a340001117983 */ /* 0x000ee40000300800 */
[----:B------:R-:W3:Y:S02]  /*91ed0*/  LDL.LU R18, [R1+0xa38] ;  /* 0x000a380001127983 */ /* 0x000ee40000300800 */
[----:B------:R-:W3:Y:S01]  /*91ee0*/  LDL.LU R19, [R1+0xa3c] ;  /* 0x000a3c0001137983 */ /* 0x000ee20000300800 */
[----:B------:R-:W-:Y:S01]  /*91ef0*/  STL.64 [R1+0x39b0], R14 ;  /* 0x0039b00e01007387 */ /* 0x000fe20000100a00 */
[----:B------:R1:W-:Y:S03]  /*91f00*/  STL.64 [R1+0x39a8], R12 ;  /* 0x0039a80c01007387 */ /* 0x0003e60000100a00 */
[----:B-1----:R-:W4:Y:S01]  /*91f10*/  LDL.LU R12, [R1+0xa00] ;  /* 0x000a0000010c7983 */ /* 0x002f220000300800 */
[----:B------:R-:W4:Y:S02]  /*91f20*/  LDL.LU R13, [R1+0xa04] ;  /* 0x000a0400010d7983 */ /* 0x000f240000300800 */
[----:B------:R-:W3:Y:S02]  /*91f30*/  LDL.LU R14, [R1+0xa08] ;  /* 0x000a0800010e7983 */ /* 0x000ee40000300800 */
[----:B------:R-:W3:Y:S01]  /*91f40*/  LDL.LU R15, [R1+0xa0c] ;  /* 0x000a0c00010f7983 */ /* 0x000ee20000300800 */
[----:B--2---:R-:W-:Y:S01]  /*91f50*/  HMMA.16816.F32.BF16 R24, R4, R8, R24 ;  /* 0x000000080418723c */ /* 0x004fe20000041818 */
[----:B---3--:R-:W-:Y:S01]  /*91f60*/  STL.64 [R1+0x39d0], R14 ;  /* 0x0039d00e01007387 */ /* 0x008fe20000100a00 */
[----:B----4-:R1:W-:Y:S03]  /*91f70*/  STL.64 [R1+0x39c8], R12 ;  /* 0x0039c80c01007387 */ /* 0x0103e60000100a00 */
        /* <DEDUP_REMOVED lines=10> */
[----:B0-----:R-:W-:Y:S01]  /*92020*/  STL.64 [R1+0x3870], R22 ;  /* 0x0038701601007387 */ /* 0x001fe20000100a00 */
[----:B------:R-:W-:Y:S02]  /*92030*/  STL.64 [R1+0x3868], R20 ;  /* 0x0038681401007387 */ /* 0x000fe40000100a00 */
[----:B------:R-:W-:Y:S02]  /*92040*/  STL.64 [R1+0x450], R24 ;  /* 0x0004501801007387 */ /* 0x000fe40000100a00 */
[----:B------:R0:W-:Y:S02]  /*92050*/  STL.64 [R1+0x458], R26 ;  /* 0x0004581a01007387 */ /* 0x0001e40000100a00 */
[----:B0-----:R-:W-:-:S02]  /*92060*/  IMAD.MOV.U32 R27, RZ, RZ, R9 ;  /* 0x000000ffff1b7224 */ /* 0x001fc400078e0009 */
[----:B------:R-:W-:Y:S02]  /*92070*/  IMAD.MOV.U32 R26, RZ, RZ, R8 ;  /* 0x000000ffff1a7224 */ /* 0x000fe400078e0008 */
[----:B------:R-:W3:Y:S01]  /*92080*/  LDL.LU.64 R8, [R1+0x3a30] ;  /* 0x003a300001087983 */ /* 0x000ee20000300a00 */
[----:B------:R-:W-:Y:S02]  /*92090*/  STL [R1+0x39a0], R27 ;  /* 0x0039a01b01007387 */ /* 0x000fe40000100800 */
[----:B------:R0:W-:Y:S02]  /*920a0*/  STL [R1+0x399c], R26 ;  /* 0x00399c1a01007387 */ /* 0x0001e40000100800 */
[----:B------:R-:W3:Y:S01]  /*920b0*/  LDL.LU R24, [R1+0xa40] ;  /* 0x000a400001187983 */ /* 0x000ee20000300800 */
[----:B------:R-:W3:Y:S04]  /*920c0*/  LDL.LU R25, [R1+0xa44] ;  /* 0x000a440001197983 */ /* 0x000ee80000300800 */
[----:B0-----:R-:W3:Y:S01]  /*920d0*/  LDL.LU R26, [R1+0xa48] ;  /* 0x000a4800011a7983 */ /* 0x001ee20000300800 */
[----:B------:R-:W3:Y:S02]  /*920e0*/  LDL.LU R27, [R1+0xa4c] ;  /* 0x000a4c00011b7983 */ /* 0x000ee40000300800 */
[C---:B---3--:R-:W-:Y:S11]  /*920f0*/  HMMA.16816.F32.BF16 R24, R4.reuse, R8, R24 ;  /* 0x000000080418723c */ /* 0x048ff60000041818 */
[----:B------:R-:W-:Y:S11]  /*92100*/  @!UPT UIADD3 URZ, URZ, URZ, URZ ;  /* 0x0000003f3f3ff290 */ /* 0x000ff6000fffe03f */
[----:B------:R-:W-:Y:S01]  /*92110*/  @!UPT UIADD3 URZ, URZ, URZ, URZ ;  /* 0x0000003f3f3ff290 */ /* 0x000fe2000fffe03f */
[----:B------:R0:W-:Y:S01]  /*92120*/  STL.64 [R1+0x7c0], R24 ;  /* 0x0007c01801007387 */ /* 0x0001e20000100a00 */
[----:B------:R1:W-:Y:S02]  /*92130*/  STL.64 [R1+0x7c8], R26 ;  /* 0x0007c81a01007387 */ /* 0x0003e40000100a00 */
[----:B0-----:R-:W-:Y:S02]  /*92140*/  IMAD.MOV.U32 R24, RZ, RZ, R8 ;  /* 0x000000ffff187224 */ /* 0x001fe400078e0008 */
[----:B------:R-:W-:Y:S02]  /*92150*/  IMAD.MOV.U32 R25, RZ, RZ, R9 ;  /* 0x000000ffff197224 */ /* 0x000fe400078e0009 */
[----:B------:R-:W3:Y:S02]  /*92160*/  LDL.LU.64 R8, [R1+0x3a28] ;  /* 0x003a280001087983 */ /* 0x000ee40000300a00 */
[----:B---3--:R-:W-:Y:S01]  /*92170*/  HMMA.16816.F32.BF16 R16, R4, R8, R16 ;  /* 0x000000080410723c */ /* 0x008fe20000041810 */
[----:B-1----:R-:W-:-:S02]  /*92180*/  IMAD.MOV.U32 R27, RZ, RZ, R8 ;  /* 0x000000ffff1b7224 */ /* 0x002fc400078e0008 */
        /* <DEDUP_REMOVED lines=15> */
[----:B------:R-:W2:Y:S01]  /*92280*/  LDL.LU.64 R16, [R1+0x3a00] ;  /* 0x003a000001107983 */ /* 0x000ea20000300a00 */
[----:B------:R-:W4:Y:S02]  /*92290*/  LDL R3, [R1+0xbd0] ;  /* 0x000bd00001037983 */ /* 0x000f240000100800 */
        /* <DEDUP_REMOVED lines=11> */
[----:B------:R-:W-:-:S07]  /*92350*/  IMAD.MOV.U32 R20, RZ, RZ, R2 ;  /* 0x000000ffff147224 */ /* 0x000fce00078e0002 */
[C---:B--2---:R-:W-:Y:S11]  /*92360*/  HMMA.16816.F32.BF16 R16, R4.reuse, R20, R16 ;  /* 0x000000140410723c */ /* 0x044ff60000041810 */
[----:B------:R-:W-:Y:S11]  /*92370*/  @!UPT UIADD3 URZ, URZ, URZ, URZ ;  /* 0x0000003f3f3ff290 */ /* 0x000ff6000fffe03f */
[----:B------:R-:W-:Y:S01]  /*92380*/  @!UPT UIADD3 URZ, URZ, URZ, URZ ;  /* 0x0000003f3f3ff290 */ /* 0x000fe2000fffe03f */
[----:B------:R0:W-:Y:S01]  /*92390*/  STL.64 [R1+0x780], R16 ;  /* 0x0007801001007387 */ /* 0x0001e20000100a00 */
[----:B------:R-:W-:Y:S03]  /*923a0*/  STL.64 [R1+0x788], R18 ;  /* 0x0007881201007387 */ /* 0x000fe60000100a00 */
[----:B0-----:R-:W2:Y:S01]  /*923b0*/  LDL.LU.64 R16, [R1+0x39d8] ;  /* 0x0039d80001107983 */ /* 0x001ea20000300a00 */
        /* <DEDUP_REMOVED lines=23> */
[----:B------:R0:W-:Y:S02]  /*92530*/  STL.64 [R1+0x3888], R16 ;  /* 0x0038881001007387 */ /* 0x0001e40000100a00 */
[----:B0-----:R-:W2:Y:S01]  /*92540*/  LDL.LU R16, [R1+0x6a0] ;  /* 0x0006a00001107983 */ /* 0x001ea20000300800 */
[----:B------:R-:W2:Y:S02]  /*92550*/  LDL.LU R17, [R1+0x6a4] ;  /* 0x0006a40001117983 */ /* 0x000ea40000300800 */
[----:B------:R-:W2:Y:S02]  /*92560*/  LDL.LU R18, [R1+0x6a8] ;  /* 0x0006a80001127983 */ /* 0x000ea40000300800 */
[----:B------:R-:W2:Y:S02]  /*92570*/  LDL.LU R19, [R1+0x6ac] ;  /* 0x0006ac0001137983 */ /* 0x000ea40000300800 */
[C---:B--2---:R-:W-:Y:S08]  /*92580*/  HMMA.16816.F32.BF16 R16, R4.reuse, R12, R16 ;  /* 0x0000000c0410723c */ /* 0x044ff00000041810 */
[----:B---3--:R-:W-:Y:S01]  /*92590*/  HMMA.16816.F32.BF16 R4, R4, R8, R20 ;  /* 0x000000080404723c */ /* 0x008fe20000041814 */
[----:B------:R-:W-:Y:S01]  /*925a0*/  STL.64 [R1+0x3880], R12 ;  /* 0x0038800c01007387 */ /* 0x000fe20000100a00 */
[----:B------:R-:W-:Y:S11]  /*925b0*/  STL [R1+0x391c], R14 ;  /* 0x00391c0e01007387 */ /* 0x000ff60000100800 */
[----:B------:R-:W-:Y:S02]  /*925c0*/  @!UPT UIADD3 URZ, URZ, URZ, URZ ;  /* 0x0000003f3f3ff290 */ /* 0x000fe4000fffe03f */
        /* <DEDUP_REMOVED lines=11> */
[----:B------:R-:W-:-:S05]  /*92680*/  IMAD.MOV.U32 R21, RZ, RZ, R10 ;  /* 0x000000ffff157224 */ /* 0x000fca00078e000a */
[----:B------:R-:W-:Y:S01]  /*92690*/  STL.64 [R1+0x38d0], R20 ;  /* 0x0038d01401007387 */ /* 0x000fe20000100a00 */
[----:B------:R0:W-:Y:S03]  /*926a0*/  STL.64 [R1+0x3878], R8 ;  /* 0x0038780801007387 */ /* 0x0001e60000100a00 */
[----:B0-----:R-:W2:Y:S01]  /*926b0*/  LDL.LU R8, [R1+0x5f0] ;  /* 0x0005f00001087983 */ /* 0x001ea20000300800 */
[----:B------:R-:W2:Y:S02]  /*926c0*/  LDL.LU R9, [R1+0x5f4] ;  /* 0x0005f40001097983 */ /* 0x000ea40000300800 */
[----:B------:R-:W3:Y:S02]  /*926d0*/  LDL.LU R10, [R1+0x5f8] ;  /* 0x0005f800010a7983 */ /* 0x000ee40000300800 */
[----:B------:R-:W3:Y:S02]  /*926e0*/  LDL.LU R11, [R1+0x5fc] ;  /* 0x0005fc00010b7983 */ /* 0x000ee40000300800 */
[----:B------:R-:W-:-:S02]  /*926f0*/  IMAD.MOV.U32 R20, RZ, RZ, R27 ;  /* 0x000000ffff147224 */ /* 0x000fc400078e001b */
[----:B------:R-:W-:Y:S01]  /*92700*/  IMAD.MOV.U32 R21, RZ, RZ, R26 ;  /* 0x000000ffff157224 */ /* 0x000fe200078e001a */
[----:B------:R-:W2:Y:S01]  /*92710*/  LDL.LU R27, [R1+0x39a0] ;  /* 0x0039a000011b7983 */ /* 0x000ea20000300800 */
[----:B------:R-:W2:Y:S02]  /*92720*/  LDL.LU R26, [R1+0x399c] ;  /* 0x00399c00011a7983 */ /* 0x000ea40000300800 */
[----:B------:R-:W2:Y:S02]  /*92730*/  LDL R16, [R1+0x70] ;  /* 0x0000700001107983 */ /* 0x000ea40000100800 */
[----:B------:R-:W-:Y:S02]  /*92740*/  IMAD.MOV.U32 R17, RZ, RZ, R15 ;  /* 0x000000ffff117224 */ /* 0x000fe400078e000f */
[----:B------:R-:W3:Y:S04]  /*92750*/  LDL.LU R15, [R1+0x3998] ;  /* 0x00399800010f7983 */ /* 0x000ee80000300800 */
[----:B--2---:R0:W-:Y:S01]  /*92760*/  STL.64 [R1+0x3920], R16 ;  /* 0x0039201001007387 */ /* 0x0041e20000100a00 */
[----:B------:R-:W2:Y:S02]  /*92770*/  LDL.LU R4, [R1+0x3b0] ;  /* 0x0003b00001047983 */ /* 0x000ea40000300800 */
[----:B------:R-:W2:Y:S02]  /*92780*/  LDL.LU R5, [R1+0x3b4] ;  /* 0x0003b40001057983 */ /* 0x000ea40000300800 */
[----:B------:R-:W2:Y:S01]  /*92790*/  LDL.LU R6, [R1+0x3b8] ;  /* 0x0003b80001067983 */ /* 0x000ea20000300800 */
[----:B------:R-:W2:Y:S04]  /*927a0*/  LDL.LU R7, [R1+0x3bc] ;  /* 0x0003bc0001077983 */ /* 0x000ea80000300800 */
[----:B--2---:R-:W-:Y:S01]  /*927b0*/  STL.64 [R1+0x3930], R6 ;  /* 0x0039300601007387 */ /* 0x004fe20000100a00 */
[----:B------:R3:W-:Y:S02]  /*927c0*/  STL.64 [R1+0x3928], R4 ;  /* 0x0039280401007387 */ /* 0x0007e40000100a00 */
[----:B------:R-:W2:Y:S02]  /*927d0*/  LDL R12, [R1+0x80] ;  /* 0x00008000010c7983 */ /* 0x000ea40000100800 */
[----:B------:R-:W2:Y:S02]  /*927e0*/  LDL R13, [R1+0x84] ;  /* 0x00008400010d7983 */ /* 0x000ea40000100800 */
[----:B--2---:R1:W-:Y:S01]  /*927f0*/  STL.64 [R1+0x3938], R12 ;  /* 0x0039380c01007387 */ /* 0x0043e20000100a00 */
[----:B0-----:R-:W2:Y:S02]  /*92800*/  LDL.LU R16, [R1+0x3c0] ;  /* 0x0003c00001107983 */ /* 0x001ea40000300800 */
[----:B------:R-:W2:Y:S02]  /*92810*/  LDL.LU R17, [R1+0x3c4] ;  /* 0x0003c40001117983 */ /* 0x000ea40000300800 */
[----:B------:R-:W2:Y:S01]  /*92820*/  LDL.LU R18, [R1+0x3c8] ;  /* 0x0003c80001127983 */ /* 0x000ea20000300800 */
[----:B------:R-:W2:Y:S01]  /*92830*/  LDL.LU R19, [R1+0x3cc] ;  /* 0x0003cc0001137983 */ /* 0x000ea20000300800 */
[----:B---3--:R-:W-:-:S03]  /*92840*/  IMAD.MOV.U32 R5, RZ, RZ, R15 ;  /* 0x000000ffff057224 */ /* 0x008fc600078e000f */
[----:B--2---:R-:W-:Y:S01]  /*92850*/  STL.64 [R1+0x3948], R18 ;  /* 0x0039481201007387 */ /* 0x004fe20000100a00 */
[----:B------:R0:W-:Y:S02]  /*92860*/  STL.64 [R1+0x3940], R16 ;  /* 0x0039401001007387 */ /* 0x0001e40000100a00 */
[----:B------:R-:W2:Y:S02]  /*92870*/  LDL R4, [R1+0x90] ;  /* 0x0000900001047983 */ /* 0x000ea40000100800 */
[----:B--2---:R2:W-:Y:S01]  /*92880*/  STL.64 [R1+0x3950], R4 ;  /* 0x0039500401007387 */ /* 0x0045e20000100a00 */
[----:B-1----:R-:W3:Y:S02]  /*92890*/  LDL.LU R12, [R1+0x3d0] ;  /* 0x0003d000010c7983 */ /* 0x002ee40000300800 */
[----:B------:R-:W3:Y:S02]  /*928a0*/  LDL.LU R13, [R1+0x3d4] ;  /* 0x0003d400010d7983 */ /* 0x000ee40000300800 */
[----:B------:R-:W2:Y:S01]  /*928b0*/  LDL.LU R14, [R1+0x3d8] ;  /* 0x0003d800010e7983 */ /* 0x000ea20000300800 */
[----:B------:R-:W2:Y:S04]  /*928c0*/  LDL.LU R15, [R1+0x3dc] ;  /* 0x0003dc00010f7983 */ /* 0x000ea80000300800 */
[----:B--2---:R-:W-:Y:S01]  /*928d0*/  STL.64 [R1+0x3960], R14 ;  /* 0x0039600e01007387 */ /* 0x004fe20000100a00 */
[----:B---3--:R1:W-:Y:S02]  /*928e0*/  STL.64 [R1+0x3958], R12 ;  /* 0x0039580c01007387 */ /* 0x0083e40000100a00 */
[----:B0-----:R-:W2:Y:S02]  /*928f0*/  LDL R16, [R1+0xa0] ;  /* 0x0000a00001107983 */ /* 0x001ea40000100800 */
[----:B------:R-:W2:Y:S02]  /*92900*/  LDL R17, [R1+0xa4] ;  /* 0x0000a40001117983 */ /* 0x000ea40000100800 */
[----:B--2---:R0:W-:Y:S01]  /*92910*/  STL.64 [R1+0x3968], R16 ;  /* 0x0039681001007387 */ /* 0x0041e20000100a00 */
[----:B------:R-:W2:Y:S02]  /*92920*/  LDL.LU R4, [R1+0x3e0] ;  /* 0x0003e00001047983 */ /* 0x000ea40000300800 */
[----:B------:R-:W2:Y:S02]  /*92930*/  LDL.LU R5, [R1+0x3e4] ;  /* 0x0003e40001057983 */ /* 0x000ea40000300800 */
[----:B------:R-:W3:Y:S01]  /*92940*/  LDL.LU R6, [R1+0x3e8] ;  /* 0x0003e80001067983 */ /* 0x000ee20000300800 */
[----:B------:R-:W3:Y:S04]  /*92950*/  LDL.LU R7, [R1+0x3ec] ;  /* 0x0003ec0001077983 */ /* 0x000ee80000300800 */
[----:B---3--:R-:W-:Y:S01]  /*92960*/  STL.64 [R1+0x3978], R6 ;  /* 0x0039780601007387 */ /* 0x008fe20000100a00 */
[----:B--2---:R2:W-:Y:S02]  /*92970*/  STL.64 [R1+0x3970], R4 ;  /* 0x0039700401007387 */ /* 0x0045e40000100a00 */
[----:B-1----:R-:W3:Y:S02]  /*92980*/  LDL R12, [R1+0xb0] ;  /* 0x0000b000010c7983 */ /* 0x002ee40000100800 */
[----:B------:R-:W3:Y:S02]  /*92990*/  LDL R13, [R1+0xb4] ;  /* 0x0000b400010d7983 */ /* 0x000ee40000100800 */
[----:B---3--:R1:W-:Y:S01]  /*929a0*/  STL.64 [R1+0x3980], R12 ;  /* 0x0039800c01007387 */ /* 0x0083e20000100a00 */
[----:B0-----:R-:W3:Y:S02]  /*929b0*/  LDL.LU R16, [R1+0x3f0] ;  /* 0x0003f00001107983 */ /* 0x001ee40000300800 */
[----:B------:R-:W3:Y:S02]  /*929c0*/  LDL.LU R17, [R1+0x3f4] ;  /* 0x0003f40001117983 */ /* 0x000ee40000300800 */
[----:B------:R-:W3:Y:S01]  /*929d0*/  LDL.LU R18, [R1+0x3f8] ;  /* 0x0003f80001127983 */ /* 0x000ee20000300800 */
[----:B------:R-:W3:Y:S01]  /*929e0*/  LDL.LU R19, [R1+0x3fc] ;  /* 0x0003fc0001137983 */ /* 0x000ee20000300800 */
[----:B--2---:R-:W2:Y:S02]  /*929f0*/  LDL R4, [R1+0xc0] ;  /* 0x0000c00001047983 */ /* 0x004ea40000100800 */
[----:B------:R-:W2:Y:S01]  /*92a00*/  LDL R5, [R1+0xc4] ;  /* 0x0000c40001057983 */ /* 0x000ea20000100800 */
[----:B-1----:R-:W2:Y:S01]  /*92a10*/  LDL.LU R12, [R1+0x400] ;  /* 0x00040000010c7983 */ /* 0x002ea20000300800 */
[----:B------:R-:W2:Y:S02]  /*92a20*/  LDL.LU R13, [R1+0x404] ;  /* 0x00040400010d7983 */ /* 0x000ea40000300800 */
[----:B------:R-:W2:Y:S02]  /*92a30*/  LDL.LU R14, [R1+0x408] ;  /* 0x00040800010e7983 */ /* 0x000ea40000300800 */
[----:B------:R-:W2:Y:S01]  /*92a40*/  LDL.LU R15, [R1+0x40c] ;  /* 0x00040c00010f7983 */ /* 0x000ea20000300800 */
[----:B------:R-:W-:Y:S01]  /*92a50*/  STL.64 [R1+0x38e8], R20 ;  /* 0x0038e81401007387 */ /* 0x000fe20000100a00 */
[----:B------:R-:W-:Y:S02]  /*92a60*/  STL.64 [R1+0x38c8], R10 ;  /* 0x0038c80a01007387 */ /* 0x000fe40000100a00 */
[----:B------:R0:W-:Y:S02]  /*92a70*/  STL.64 [R1+0x38c0], R8 ;  /* 0x0038c00801007387 */ /* 0x0001e40000100a00 */
[----:B0-----:R-:W2:Y:S01]  /*92a80*/  LDL.LU R8, [R1+0x950] ;  /* 0x0009500001087983 */ /* 0x001ea20000300800 */
[----:B------:R-:W2:Y:S02]  /*92a90*/  LDL.LU R9, [R1+0x954] ;  /* 0x0009540001097983 */ /* 0x000ea40000300800 */
[----:B------:R-:W2:Y:S02]  /*92aa0*/  LDL.LU R10, [R1+0x958] ;  /* 0x00095800010a7983 */ /* 0x000ea40000300800 */
        /* <DEDUP_REMOVED lines=16> */
[----:B--2---:R-:W-:Y:S01]  /*92bb0*/  STL.64 [R1+0x38f8], R10 ;  /* 0x0038f80a01007387 */ /* 0x004fe20000100a00 */
        /* <DEDUP_REMOVED lines=11> */
[----:B------:R-:W2:Y:S01]  /*92c70*/  LDL.LU R11, [R1+0x64c] ;  /* 0x00064c00010b7983 */ /* 0x000ea20000300800 */
[----:B------:R-:W3:Y:S11]  /*92c80*/  LDL.LU.64 R12, [R1+0x3980] ;  /* 0x00398000010c7983 */ /* 0x000ef60000300a00 */
[----:B------:R-:W-:Y:S01]  /*92c90*/  @!UPT UIADD3 URZ, URZ, URZ, URZ ;  /* 0x0000003f3f3ff290 */ /* 0x000fe2000fffe03f */
[----:B------:R-:W-:Y:S02]  /*92ca0*/  STL.64 [R1+0x6a0], R4 ;  /* 0x0006a00401007387 */ /* 0x000fe40000100a00 */
[----:B------:R0:W-:Y:S02]  /*92cb0*/  STL.64 [R1+0x6a8], R6 ;  /* 0x0006a80601007387 */ /* 0x0001e40000100a00 */
[----:B0-----:R-:W2:Y:S01]  /*92cc0*/  LDL.LU.64 R6, [R1+0x3978] ;  /* 0x0039780001067983 */ /* 0x001ea20000300a00 */
[----:B------:R-:W2:Y:S01]  /*92cd0*/  LDL.LU.64 R4, [R1+0x3970] ;  /* 0x0039700001047983 */ /* 0x000ea20000300a00 */
[C---:B---3--:R-:W-:Y:S02]  /*92ce0*/  HMMA.16816.F32.BF16 R12, R24.reuse, R12, R16 ;  /* 0x0000000c180c723c */ /* 0x048fe40000041810 */
[----:B------:R-:W2:Y:S11]  /*92cf0*/  LDL.LU.64 R16, [R1+0x3968] ;  /* 0x0039680001107983 */ /* 0x000eb60000300a00 */
[----:B------:R-:W-:Y:S10]  /*92d00*/  @!UPT UIADD3 URZ, URZ, URZ, URZ ;  /* 0x0000003f3f3ff290 */ /* 0x000ff4000fffe03f */
[----:B------:R-:W-:Y:S01]  /*92d10*/  STL.64 [R1+0x690], R12 ;  /* 0x0006900c01007387 */ /* 0x000fe20000100a00 */
[----:B------:R0:W-:Y:S03]  /*92d20*/  STL.64 [R1+0x698], R14 ;  /* 0x0006980e01007387 */ /* 0x0001e60000100a00 */
[----:B0-----:R-:W3:Y:S01]  /*92d30*/  LDL.LU.64 R14, [R1+0x3960] ;  /* 0x00396000010e7983 */ /* 0x001ee20000300a00 */
[----:B------:R-:W3:Y:S01]  /*92d40*/  LDL.LU.64 R12, [R1+0x3958] ;  /* 0x00395800010c7983 */ /* 0x000ee20000300a00 */
[C---:B--2---:R-:W-:Y:S02]  /*92d50*/  HMMA.16816.F32.BF16 R16, R24.reuse, R16, R4 ;  /* 0x000000101810723c */ /* 0x044fe40000041804 */
[----:B------:R-:W3:Y:S11]  /*92d60*/  LDL.LU.64 R4, [R1+0x3950] ;  /* 0x0039500001047983 */ /* 0x000ef60000300a00 */
[----:B------:R-:W-:Y:S10]  /*92d70*/  @!UPT UIADD3 URZ, URZ, URZ, URZ ;  /* 0x0000003f3f3ff290 */ /* 0x000ff4000fffe03f */
[----:B------:R-:W-:Y:S01]  /*92d80*/  STL.64 [R1+0x680], R16 ;  /* 0x0006801001007387 */ /* 0x000fe20000100a00 */
[----:B------:R0:W-:Y:S03]  /*92d90*/  STL.64 [R1+0x688], R18 ;  /* 0x0006881201007387 */ /* 0x0001e60000100a00 */
        /* <DEDUP_REMOVED lines=14> */
[----:B0-----:R-:W2:Y:S01]  /*92e80*/  LDL.LU R14, [R1+0x391c] ;  /* 0x00391c00010e7983 */ /* 0x001ea20000300800 */
[----:B------:R-:W4:Y:S01]  /*92e90*/  LDL.LU R12, [R1+0x5d0] ;  /* 0x0005d000010c7983 */ /* 0x000f220000300800 */
[C---:B---3--:R-:W-:Y:S11]  /*92ea0*/  HMMA.16816.F32.BF16 R16, R24.reuse, R16, R4 ;  /* 0x000000101810723c */ /* 0x048ff60000041804 */
[----:B------:R-:W-:Y:S11]  /*92eb0*/  @!UPT UIADD3 URZ, URZ, URZ, URZ ;  /* 0x0000003f3f3ff290 */ /* 0x000ff6000fffe03f */
[----:B------:R-:W-:Y:S01]  /*92ec0*/  @!UPT UIADD3 URZ, URZ, URZ, URZ ;  /* 0x0000003f3f3ff290 */ /* 0x000fe2000fffe03f */
[----:B------:R-:W-:Y:S01]  /*92ed0*/  STL.64 [R1+0x650], R16 ;  /* 0x0006501001007387 */ /* 0x000fe20000100a00 */
[----:B------:R-:W-:Y:S02]  /*92ee0*/  STL.64 [R1+0x658], R18 ;  /* 0x0006581201007387 */ /* 0x000fe40000100a00 */
[----:B------:R-:W4:Y:S01]  /*92ef0*/  LDL.LU R13, [R1+0x5d4] ;  /* 0x0005d400010d7983 */ /* 0x000f220000300800 */
[----:B--2---:R0:W1:Y:S04]  /*92f00*/  LDSM.16.MT88.4 R4, [R14+0x26080] ;  /* 0x026080000e04783b */ /* 0x0040680000004200 */
[----:B0-----:R-:W2:Y:S01]  /*92f10*/  LDL.LU R14, [R1+0x5d8] ;  /* 0x0005d800010e7983 */ /* 0x001ea20000300800 */
[----:B------:R-:W2:Y:S01]  /*92f20*/  LDL.LU R15, [R1+0x5dc] ;  /* 0x0005dc00010f7983 */ /* 0x000ea20000300800 */
[C---:B------:R-:W-:Y:S01]  /*92f30*/  HMMA.16816.F32.BF16 R20, R24.reuse, R20, R8 ;  /* 0x000000141814723c */ /* 0x040fe20000041808 */
[----:B------:R-:W-:Y:S01]  /*92f40*/  IMAD.MOV.U32 R16, RZ, RZ, R2 ;  /* 0x000000ffff107224 */ /* 0x000fe200078e0002 */
[----:B--2---:R-:W-:Y:S01]  /*92f50*/  STL.64 [R1+0x38a0], R14 ;  /* 0x0038a00e01007387 */ /* 0x004fe20000100a00 */
[----:B----4-:R0:W-:Y:S02]  /*92f60*/  STL.64 [R1+0x3898], R12 ;  /* 0x0038980c01007387 */ /* 0x0101e40000100a00 */
[----:B------:R-:W2:Y:S01]  /*92f70*/  LDL.LU R2, [R1+0x3918] ;  /* 0x0039180001027983 */ /* 0x000ea20000300800 */
[----:B0-----:R-:W3:Y:S01]  /*92f80*/  LDL.LU R12, [R1+0x5e0] ;  /* 0x0005e000010c7983 */ /* 0x001ee20000300800 */
[----:B------:R-:W3:Y:S02]  /*92f90*/  LDL.LU R13, [R1+0x5e4] ;  /* 0x0005e400010d7983 */ /* 0x000ee40000300800 */
[----:B------:R-:W3:Y:S02]  /*92fa0*/  LDL.LU R14, [R1+0x5e8] ;  /* 0x0005e800010e7983 */ /* 0x000ee40000300800 */
[----:B------:R-:W3:Y:S01]  /*92fb0*/  LDL.LU R15, [R1+0x5ec] ;  /* 0x0005ec00010f7983 */ /* 0x000ee20000300800 */
[----:B-1----:R-:W-:Y:S01]  /*92fc0*/  STL [R1+0x3760], R4 ;  /* 0x0037600401007387 */ /* 0x002fe20000100800 */
[----:B------:R-:W-:Y:S02]  /*92fd0*/  STL [R1+0x375c], R5 ;  /* 0x00375c0501007387 */ /* 0x000fe40000100800 */
[----:B------:R-:W-:Y:S02]  /*92fe0*/  STL [R1+0x3758], R6 ;  /* 0x0037580601007387 */ /* 0x000fe40000100800 */
[----:B------:R-:W-:Y:S01]  /*92ff0*/  STL [R1+0x3754], R7 ;  /* 0x0037540701007387 */ /* 0x000fe20000100800 */
[----:B------:R-:W4:Y:S01]  /*93000*/  LDL.LU.64 R10, [R1+0x3910] ;  /* 0x00391000010a7983 */ /* 0x000f220000300a00 */
[----:B------:R-:W4:Y:S04]  /*93010*/  LDL.LU.64 R8, [R1+0x3908] ;  /* 0x0039080001087983 */ /* 0x000f280000300a00 */
[----:B------:R0:W-:Y:S02]  /*93020*/  STL.64 [R1+0x640], R20 ;  /* 0x0006401401007387 */ /* 0x0001e40000100a00 */
[----:B------:R4:W-:Y:S01]  /*93030*/  STL.64 [R1+0x648], R22 ;  /* 0x0006481601007387 */ /* 0x0009e20000100a00 */
        /* <DEDUP_REMOVED lines=16> */
[----:B------:R-:W4:Y:S01]  /*93140*/  LDL.LU.64 R10, [R1+0x38c8] ;  /* 0x0038c800010a7983 */ /* 0x000f220000300a00 */
[----:B------:R-:W4:Y:S11]  /*93150*/  LDL.LU.64 R8, [R1+0x38c0] ;  /* 0x0038c00001087983 */ /* 0x000f360000300a00 */
[----:B------:R-:W-:Y:S09]  /*93160*/  @!UPT UIADD3 URZ, URZ, URZ, URZ ;  /* 0x0000003f3f3ff290 */ /* 0x000ff2000fffe03f */
[----:B------:R-:W-:Y:S01]  /*93170*/  STL.64 [R1+0x610], R20 ;  /* 0x0006101401007387 */ /* 0x000fe20000100a00 */
[----:B------:R0:W-:Y:S03]  /*93180*/  STL.64 [R1+0x618], R22 ;  /* 0x0006181601007387 */ /* 0x0001e60000100a00 */
[----:B0-----:R-:W2:Y:S01]  /*93190*/  LDL.LU.64 R22, [R1+0x38b8] ;  /* 0x0038b80001167983 */ /* 0x001ea20000300a00 */
[----:B------:R-:W2:Y:S02]  /*931a0*/  LDL.LU.64 R20, [R1+0x38b0] ;  /* 0x0038b00001147983 */ /* 0x000ea40000300a00 */
[----:B------:R-:W-:Y:S02]  /*931b0*/  IMAD.MOV.U32 R4, RZ, RZ, R28 ;  /* 0x000000ffff047224 */ /* 0x000fe400078e001c */
[----:B------:R-:W-:-:S07]  /*931c0*/  IMAD.MOV.U32 R5, RZ, RZ, R0 ;  /* 0x000000ffff057224 */ /* 0x000fce00078e0000 */
[C---:B--2---:R-:W-:Y:S01]  /*931d0*/  HMMA.16816.F32.BF16 R4, R24.reuse, R4, R20 ;  /* 0x000000041804723c */ /* 0x044fe20000041814 */
[----:B------:R-:W4:Y:S11]  /*931e0*/  LDL.LU.64 R20, [R1+0x38a8] ;  /* 0x0038a80001147983 */ /* 0x000f360000300a00 */
[----:B------:R-:W-:Y:S11]  /*931f0*/  @!UPT UIADD3 URZ, URZ, URZ, URZ ;  /* 0x0000003f3f3ff290 */ /* 0x000ff6000fffe03f */
[----:B------:R-:W-:Y:S01]  /*93200*/  STL.64 [R1+0x600], R4 ;  /* 0x0006000401007387 */ /* 0x000fe20000100a00 */
[----:B------:R4:W-:Y:S02]  /*93210*/  STL.64 [R1+0x608], R6 ;  /* 0x0006080601007387 */ /* 0x0009e40000100a00 */
[----:B----4-:R-:W-:Y:S01]  /*93220*/  HMMA.16816.F32.BF16 R4, R24, R20, R8 ;  /* 0x000000141804723c */ /* 0x010fe20000041808 */
[----:B------:R-:W2:Y:S11]  /*93230*/  LDL.LU R20, [R1+0x3a0] ;  /* 0x0003a00001147983 */ /* 0x000eb60000300800 */
[----:B------:R-:W-:Y:S11]  /*93240*/  @!UPT UIADD3 URZ, URZ, URZ, URZ ;  /* 0x0000003f3f3ff290 */ /* 0x000ff6000fffe03f */
[----:B------:R0:W-:Y:S01]  /*93250*/  STL.64 [R1+0x5f0], R4 ;  /* 0x0005f00401007387 */ /* 0x0001e20000100a00 */
[----:B------:R1:W-:Y:S02]  /*93260*/  STL.64 [R1+0x5f8], R6 ;  /* 0x0005f80601007387 */ /* 0x0003e40000100a00 */
[----:B------:R-:W2:Y:S02]  /*93270*/  LDL.LU R21, [R1+0x3a4] ;  /* 0x0003a40001157983 */ /* 0x000ea40000300800 */
[----:B------:R-:W2:Y:S01]  /*93280*/  LDL.LU R22, [R1+0x3a8] ;  /* 0x0003a80001167983 */ /* 0x000ea20000300800 */
[----:B------:R-:W2:Y:S01]  /*93290*/  LDL.LU R23, [R1+0x3ac] ;  /* 0x0003ac0001177983 */ /* 0x000ea20000300800 */
[----:B------:R-:W4:Y:S02]  /*932a0*/  LDL.LU R8, [R1+0x5c0] ;  /* 0x0005c00001087983 */ /* 0x000f240000300800 */
        /* <DEDUP_REMOVED lines=9> */
[----:B0-----:R-:W2:Y:S01]  /*93340*/  LDL.LU.64 R4, [R1+0xa0] ;  /* 0x0000a00001047983 */ /* 0x001ea20000300a00 */
[----:B------:R-:W-:-:S07]  /*93350*/  IMAD.MOV.U32 R17, RZ, RZ, R29 ;  /* 0x000000ffff117224 */ /* 0x000fce00078e001d */
[C---:B---3--:R-:W-:Y:S01]  /*93360*/  HMMA.16816.F32.BF16 R16, R24.reuse, R16, R12 ;  /* 0x000000101810723c */ /* 0x048fe2000004180c */
[----:B--2---:R0:W-:Y:S04]  /*93370*/  STL.64 [R1+0x3848], R4 ;  /* 0x0038480401007387 */ /* 0x0041e80000100a00 */
[----:B0-----:R-:W2:Y:S04]  /*93380*/  LDL.LU.64 R4, [R1+0xb0] ;  /* 0x0000b00001047983 */ /* 0x001ea80000300a00 */
[----:B--2---:R0:W-:Y:S04]  /*93390*/  STL.64 [R1+0x3860], R4 ;  /* 0x0038600401007387 */ /* 0x0041e80000100a00 */
[----:B0-----:R-:W2:Y:S01]  /*933a0*/  LDL.LU R4, [R1+0x420] ;  /* 0x0004200001047983 */ /* 0x001ea20000300800 */
[----:B------:R-:W2:Y:S02]  /*933b0*/  LDL.LU R5, [R1+0x424] ;  /* 0x0004240001057983 */ /* 0x000ea40000300800 */
[----:B------:R-:W2:Y:S02]  /*933c0*/  LDL.LU R6, [R1+0x428] ;  /* 0x0004280001067983 */ /* 0x000ea40000300800 */
[----:B------:R-:W2:Y:S01]  /*933d0*/  LDL.LU R7, [R1+0x42c] ;  /* 0x00042c0001077983 */ /* 0x000ea20000300800 */
[----:B------:R-:W3:Y:S01]  /*933e0*/  LDL.LU.64 R14, [R1+0x38a0] ;  /* 0x0038a000010e7983 */ /* 0x000ee20000300a00 */
[----:B------:R-:W3:Y:S03]  /*933f0*/  LDL.LU.64 R12, [R1+0x3898] ;  /* 0x00389800010c7983 */ /* 0x000ee60000300a00 */
[----:B------:R-:W-:Y:S02]  /*93400*/  STL.64 [R1+0x5e0], R16 ;  /* 0x0005e01001007387 */ /* 0x000fe40000100a00 */
[----:B------:R0:W-:Y:S02]  /*93410*/  STL.64 [R1+0x5e8], R18 ;  /* 0x0005e81201007387 */ /* 0x0001e40000100a00 */
[----:B0-----:R-:W2:Y:S01]  /*93420*/  LDL.LU.64 R18, [R1+0x3890] ;  /* 0x0038900001127983 */ /* 0x001ea20000300a00 */
[----:B------:R-:W3:Y:S02]  /*93430*/  LDL.LU.64 R16, [R1+0x3888] ;  /* 0x0038880001107983 */ /* 0x000ee40000300a00 */
[C---:B---3--:R-:W-:Y:S11]  /*93440*/  HMMA.16816.F32.BF16 R12, R24.reuse, R16, R12 ;  /* 0x00000010180c723c */ /* 0x048ff6000004180c */
[----:B------:R-:W-:Y:S11]  /*93450*/  @!UPT UIADD3 URZ, URZ, URZ, URZ ;  /* 0x0000003f3f3ff290 */ /* 0x000ff6000fffe03f */
[----:B------:R-:W-:Y:S01]  /*93460*/  @!UPT UIADD3 URZ, URZ, URZ, URZ ;  /* 0x0000003f3f3ff290 */ /* 0x000fe2000fffe03f */
[----:B------:R0:W-:Y:S01]  /*93470*/  STL.64 [R1+0x5d0], R12 ;  /* 0x0005d00c01007387 */ /* 0x0001e20000100a00 */
[----:B------:R-:W-:Y:S03]  /*93480*/  STL.64 [R1+0x5d8], R14 ;  /* 0x0005d80e01007387 */ /* 0x000fe60000100a00 */
[----:B0-----:R-:W4:Y:S01]  /*93490*/  LDL.LU.64 R12, [R1+0x3880] ;  /* 0x00388000010c7983 */ /* 0x001f220000300a00 */
[----:B--2---:R-:W-:Y:S02]  /*934a0*/  STL.64 [R1+0x37a8], R18 ;  /* 0x0037a81201007387 */ /* 0x004fe40000100a00 */
[----:B------:R0:W-:Y:S02]  /*934b0*/  STL.64 [R1+0x37a0], R16 ;  /* 0x0037a01001007387 */ /* 0x0001e40000100a00 */
[----:B0-----:R-:W2:Y:S04]  /*934c0*/  LDL.LU.64 R16, [R1+0x80] ;  /* 0x0000800001107983 */ /* 0x001ea80000300a00 */
[----:B--2---:R0:W-:Y:S04]  /*934d0*/  STL.64 [R1+0x3828], R16 ;  /* 0x0038281001007387 */ /* 0x0041e80000100a00 */
[----:B0-----:R-:W2:Y:S01]  /*934e0*/  LDL.LU.64 R16, [R1+0x90] ;  /* 0x0000900001107983 */ /* 0x001ea20000300a00 */
[C---:B----4-:R-:W-:Y:S03]  /*934f0*/  HMMA.16816.F32.BF16 R8, R24.reuse, R12, R8 ;  /* 0x0000000c1808723c */ /* 0x050fe60000041808 */
[----:B--2---:R0:W-:Y:S04]  /*93500*/  STL.64 [R1+0x3840], R16 ;  /* 0x0038401001007387 */ /* 0x0041e80000100a00 */
        /* <DEDUP_REMOVED lines=11> */
[----:B------:R-:W-:Y:S03]  /*935c0*/  STL.64 [R1+0x5c8], R10 ;  /* 0x0005c80a01007387 */ /* 0x000fe60000100a00 */
[----:B0-----:R-:W3:Y:S02]  /*935d0*/  LDL.LU.64 R8, [R1+0x3878] ;  /* 0x0038780001087983 */ /* 0x001ee40000300a00 */
[----:B---3--:R-:W-:Y:S02]  /*935e0*/  HMMA.16816.F32.BF16 R24, R24, R8, R20 ;  /* 0x000000081818723c */ /* 0x008fe40000041814 */
[----:B------:R-:W3:Y:S01]  /*935f0*/  LDL.LU.64 R22, [R1+0x3870] ;  /* 0x0038700001167983 */ /* 0x000ee20000300a00 */
[----:B------:R-:W3:Y:S11]  /*93600*/  LDL.LU.64 R20, [R1+0x3868] ;  /* 0x0038680001147983 */ /* 0x000ef60000300a00 */
[----:B------:R-:W-:Y:S09]  /*93610*/  @!UPT UIADD3 URZ, URZ, URZ, URZ ;  /* 0x0000003f3f3ff290 */ /* 0x000ff2000fffe03f */
[----:B------:R0:W-:Y:S01]  /*93620*/  STL.64 [R1+0x1e0], R24 ;  /* 0x0001e01801007387 */ /* 0x0001e20000100a00 */
[----:B------:R-:W-:Y:S03]  /*93630*/  STL.64 [R1+0x1e8], R26 ;  /* 0x0001e81a01007387 */ /* 0x000fe60000100a00 */
[----:B0-----:R-:W3:Y:S02]  /*93640*/  LDL.LU.64 R24, [R1+0xc0] ;  /* 0x0000c00001187983 */ /* 0x001ee40000300a00 */
[C---:B---3--:R-:W-:Y:S11]  /*93650*/  HMMA.16816.F32.BF16 R4, R20.reuse, R24, R4 ;  /* 0x000000181404723c */ /* 0x048ff60000041804 */
[----:B------:R-:W-:Y:S11]  /*93660*/  @!UPT UIADD3 URZ, URZ, URZ, URZ ;  /* 0x0000003f3f3ff290 */ /* 0x000ff6000fffe03f */
[----:B------:R-:W-:Y:S01]  /*93670*/  @!UPT UIADD3 URZ, URZ, URZ, URZ ;  /* 0x0000003f3f3ff290 */ /* 0x000fe2000fffe03f */
[----:B------:R0:W-:Y:S01]  /*93680*/  STL.64 [R1+0x430], R4 ;  /* 0x0004300401007387 */ /* 0x0001e20000100a00 */
[----:B------:R-:W-:Y:S03]  /*93690*/  STL.64 [R1+0x438], R6 ;  /* 0x0004380601007387 */ /* 0x000fe60000100a00 */
[----:B0-----:R-:W2:Y:S01]  /*936a0*/  LDL.LU.64 R4, [R1+0x3860] ;  /* 0x0038600001047983 */ /* 0x001ea20000300a00 */
[----:B------:R-:W-:Y:S02]  /*936b0*/  IMAD.MOV.U32 R14, RZ, RZ, R25 ;  /* 0x000000ffff0e7224 */ /* 0x000fe400078e0019 */
[----:B------:R-:W-:Y:S02]  /*936c0*/  IMAD.MOV.U32 R15, RZ, RZ, R24 ;  /* 0x000000ffff0f7224 */ /* 0x000fe400078e0018 */
[----:B------:R-:W3:Y:S01]  /*936d0*/  LDL.LU.64 R24, [R1+0x60] ;  /* 0x0000600001187983 */ /* 0x000ee20000300a00 */
[----:B------:R-:W-:Y:S02]  /*936e0*/  STL [R1+0x3768], R14 ;  /* 0x0037680e01007387 */ /* 0x000fe40000100800 */
[----:B------:R-:W-:Y:S02]  /*936f0*/  STL [R1+0x3764], R15 ;  /* 0x0037640f01007387 */ /* 0x000fe40000100800 */
[----:B------:R0:W-:Y:S02]  /*93700*/  STL.64 [R1+0x3818], R12 ;  /* 0x0038180c01007387 */ /* 0x0001e40000100a00 */
        /* <DEDUP_REMOVED lines=30> */
[----:B------:R0:W-:Y:S02]  /*938f0*/  STL.64 [R1+0x408], R6 ;  /* 0x0004080601007387 */ /* 0x0001e40000100a00 */
[----:B0-----:R-:W-:Y:S02]  /*93900*/  IMAD.MOV.U32 R7, RZ, RZ, R17 ;  /* 0x000000ffff077224 */ /* 0x001fe400078e0011 */
[----:B------:R-:W-:Y:S02]  /*93910*/  IMAD.MOV.U32 R6, RZ, RZ, R16 ;  /* 0x000000ffff067224 */ /* 0x000fe400078e0010 */
[----:B------:R-:W2:Y:S01]  /*93920*/  LDL.LU.64 R16, [R1+0x3828] ;  /* 0x0038280001107983 */ /* 0x000ea20000300a00 */
[----:B------:R-:W-:Y:S02]  /*93930*/  STL [R1+0x3780], R7 ;  /* 0x0037800701007387 */ /* 0x000fe40000100800 */
[----:B------:R0:W-:Y:S02]  /*93940*/  STL [R1+0x377c], R6 ;  /* 0x00377c0601007387 */ /* 0x0001e40000100800 */
[----:B------:R-:W2:Y:S01]  /*93950*/  LDL.LU R4, [R1+0x370] ;  /* 0x0003700001047983 */ /* 0x000ea20000300800 */
[----:B------:R-:W2:Y:S04]  /*93960*/  LDL.LU R5, [R1+0x374] ;  /* 0x0003740001057983 */ /* 0x000ea80000300800 */
[----:B0-----:R-:W2:Y:S01]  /*93970*/  LDL.LU R6, [R1+0x378] ;  /* 0x0003780001067983 */ /* 0x001ea20000300800 */
[----:B------:R-:W2:Y:S02]  /*93980*/  LDL.LU R7, [R1+0x37c] ;  /* 0x00037c0001077983 */ /* 0x000ea40000300800 */
[C---:B--2---:R-:W-:Y:S11]  /*93990*/  HMMA.16816.F32.BF16 R4, R20.reuse, R16, R4 ;  /* 0x000000101404723c */ /* 0x044ff60000041804 */
[----:B------:R-:W-:Y:S11]  /*939a0*/  @!UPT UIADD3 URZ, URZ, URZ, URZ ;  /* 0x0000003f3f3ff290 */ /* 0x000ff6000fffe03f */
[----:B------:R-:W-:Y:S01]  /*939b0*/  @!UPT UIADD3 URZ, URZ, URZ, URZ ;  /* 0x0000003f3f3ff290 */ /* 0x000fe2000fffe03f */
[----:B------:R0:W-:Y:S01]  /*939c0*/  STL.64 [R1+0x3f0], R4 ;  /* 0x0003f00401007387 */ /* 0x0001e20000100a00 */
[----:B------:R-:W-:Y:S02]  /*939d0*/  STL.64 [R1+0x3f8], R6 ;  /* 0x0003f80601007387 */ /* 0x000fe40000100a00 */
[----:B0-----:R-:W-:Y:S02]  /*939e0*/  IMAD.MOV.U32 R4, RZ, RZ, R16 ;  /* 0x000000ffff047224 */ /* 0x001fe400078e0010 */
[----:B------:R-:W-:Y:S02]  /*939f0*/  IMAD.MOV.U32 R5, RZ, RZ, R17 ;  /* 0x000000ffff057224 */ /* 0x000fe400078e0011 */
[----:B------:R-:W2:Y:S04]  /*93a00*/  LDL.LU.64 R16, [R1] ;  /* 0x0000000001107983 */ /* 0x000ea80000300a00 */
[----:B--2---:R0:W-:Y:S04]  /*93a10*/  STL.64 [R1+0x37c0], R16 ;  /* 0x0037c01001007387 */ /* 0x0041e80000100a00 */
[----:B0-----:R-:W2:Y:S01]  /*93a20*/  LDL.LU.64 R16, [R1+0x70] ;  /* 0x0000700001107983 */ /* 0x001ea20000300a00 */
[----:B------:R-:W-:Y:S02]  /*93a30*/  STL [R1+0x3788], R5 ;  /* 0x0037880501007387 */ /* 0x000fe40000100800 */
[----:B------:R0:W-:Y:S02]  /*93a40*/  STL [R1+0x3784], R4 ;  /* 0x0037840401007387 */ /* 0x0001e40000100800 */
[----:B0-----:R-:W2:Y:S01]  /*93a50*/  LDL.LU R4, [R1+0x360] ;  /* 0x0003600001047983 */ /* 0x001ea20000300800 */
[----:B------:R-:W2:Y:S02]  /*93a60*/  LDL.LU R5, [R1+0x364] ;  /* 0x0003640001057983 */ /* 0x000ea40000300800 */
[----:B------:R-:W2:Y:S02]  /*93a70*/  LDL.LU R6, [R1+0x368] ;  /* 0x0003680001067983 */ /* 0x000ea40000300800 */
[----:B------:R-:W2:Y:S02]  /*93a80*/  LDL.LU R7, [R1+0x36c] ;  /* 0x00036c0001077983 */ /* 0x000ea40000300800 */
[----:B--2---:R-:W-:Y:S01]  /*93a90*/  HMMA.16816.F32.BF16 R4, R20, R16, R4 ;  /* 0x000000101404723c */ /* 0x004fe20000041804 */
[----:B------:R-:W-:-:S02]  /*93aa0*/  IMAD.MOV.U32 R11, RZ, RZ, R16 ;  /* 0x000000ffff0b7224 */ /* 0x000fc400078e0010 */
[----:B------:R-:W-:Y:S11]  /*93ab0*/  IMAD.MOV.U32 R10, RZ, RZ, R17 ;  /* 0x000000ffff0a7224 */ /* 0x000ff600078e0011 */
[----:B------:R-:W-:Y:S09]  /*93ac0*/  @!UPT UIADD3 URZ, URZ, URZ, URZ ;  /* 0x0000003f3f3ff290 */ /* 0x000ff2000fffe03f */
[----:B------:R-:W-:Y:S01]  /*93ad0*/  STL.64 [R1+0x3e0], R4 ;  /* 0x0003e00401007387 */ /* 0x000fe20000100a00 */
[----:B------:R3:W-:Y:S02]  /*93ae0*/  STL.64 [R1+0x3e8], R6 ;  /* 0x0003e80601007387 */ /* 0x0007e40000100a00 */
[----:B------:R-:W2:Y:S01]  /*93af0*/  LDL.LU.64 R16, [R1+0x10] ;  /* 0x0000100001107983 */ /* 0x000ea20000300a00 */
[----:B---3--:R-:W-:Y:S01]  /*93b00*/  HMMA.16816.F32.BF16 R4, R20, R24, R12 ;  /* 0x000000181404723c */ /* 0x008fe2000004180c */
[----:B--2---:R-:W-:Y:S01]  /*93b10*/  STL.64 [R1+0x37d8], R16 ;  /* 0x0037d81001007387 */ /* 0x004fe20000100a00 */
[----:B------:R-:W-:Y:S02]  /*93b20*/  STL [R1+0x3790], R10 ;  /* 0x0037900a01007387 */ /* 0x000fe40000100800 */
[----:B------:R-:W-:Y:S02]  /*93b30*/  STL [R1+0x378c], R11 ;  /* 0x00378c0b01007387 */ /* 0x000fe40000100800 */
[----:B------:R0:W-:Y:S11]  /*93b40*/  STL.64 [R1+0x37e0], R8 ;  /* 0x0037e00801007387 */ /* 0x0001f60000100a00 */
[----:B------:R-:W-:Y:S06]  /*93b50*/  @!UPT UIADD3 URZ, URZ, URZ, URZ ;  /* 0x0000003f3f3ff290 */ /* 0x000fec000fffe03f */
[----:B------:R1:W-:Y:S01]  /*93b60*/  STL.64 [R1+0x3d0], R4 ;  /* 0x0003d00401007387 */ /* 0x0003e20000100a00 */
[----:B------:R2:W-:Y:S03]  /*93b70*/  STL.64 [R1+0x3d8], R6 ;  /* 0x0003d80601007387 */ /* 0x0005e60000100a00 */
[----:B0-----:R-:W3:Y:S01]  /*93b80*/  LDL.LU R8, [R1+0x9c0] ;  /* 0x0009c00001087983 */ /* 0x001ee20000300800 */
[----:B------:R-:W3:Y:S02]  /*93b90*/  LDL.LU R9, [R1+0x9c4] ;  /* 0x0009c40001097983 */ /* 0x000ee40000300800 */
[----:B------:R-:W4:Y:S02]  /*93ba0*/  LDL.LU R10, [R1+0x9c8] ;  /* 0x0009c800010a7983 */ /* 0x000f240000300800 */
[----:B------:R-:W4:Y:S01]  /*93bb0*/  LDL.LU R11, [R1+0x9cc] ;  /* 0x0009cc00010b7983 */ /* 0x000f220000300800 */
[----:B-1----:R-:W3:Y:S01]  /*93bc0*/  LDL.LU R4, [R1+0x9e0] ;  /* 0x0009e00001047983 */ /* 0x002ee20000300800 */
[----:B------:R-:W3:Y:S02]  /*93bd0*/  LDL.LU R5, [R1+0x9e4] ;  /* 0x0009e40001057983 */ /* 0x000ee40000300800 */
[----:B--2---:R-:W2:Y:S02]  /*93be0*/  LDL.LU R6, [R1+0x9e8] ;  /* 0x0009e80001067983 */ /* 0x004ea40000300800 */
[----:B------:R-:W2:Y:S01]  /*93bf0*/  LDL.LU R7, [R1+0x9ec] ;  /* 0x0009ec0001077983 */ /* 0x000ea20000300800 */
[----:B------:R-:W3:Y:S01]  /*93c00*/  LDL.LU R12, [R1+0x9f0] ;  /* 0x0009f000010c7983 */ /* 0x000ee20000300800 */
[----:B------:R-:W4:Y:S02]  /*93c10*/  LDL.LU R13, [R1+0x9f4] ;  /* 0x0009f400010d7983 */ /* 0x000f240000300800 */
[----:B------:R-:W4:Y:S02]  /*93c20*/  LDL.LU R14, [R1+0x9f8] ;  /* 0x0009f800010e7983 */ /* 0x000f240000300800 */
[----:B------:R-:W4:Y:S01]  /*93c30*/  LDL.LU R15, [R1+0x9fc] ;  /* 0x0009fc00010f7983 */ /* 0x000f220000300800 */
[----:B--2---:R-:W-:Y:S01]  /*93c40*/  STL.64 [R1+0x3810], R6 ;  /* 0x0038100601007387 */ /* 0x004fe20000100a00 */
[----:B---3--:R0:W-:Y:S03]  /*93c50*/  STL.64 [R1+0x3808], R4 ;  /* 0x0038080401007387 */ /* 0x0081e60000100a00 */
[----:B0-----:R-:W2:Y:S01]  /*93c60*/  LDL.LU.64 R4, [R1+0x50] ;  /* 0x0000500001047983 */ /* 0x001ea20000300a00 */
[----:B----4-:R-:W-:Y:S02]  /*93c70*/  STL.64 [R1+0x37f0], R10 ;  /* 0x0037f00a01007387 */ /* 0x010fe40000100a00 */
[----:B------:R0:W-:Y:S02]  /*93c80*/  STL.64 [R1+0x37e8], R8 ;  /* 0x0037e80801007387 */ /* 0x0001e40000100a00 */
[----:B0-----:R-:W3:Y:S01]  /*93c90*/  LDL.LU.64 R8, [R1+0x30] ;  /* 0x0000300001087983 */ /* 0x001ee20000300a00 */
[----:B------:R-:W-:-:S02]  /*93ca0*/  IMAD.MOV.U32 R0, RZ, RZ, R24 ;  /* 0x000000ffff007224 */ /* 0x000fc400078e0018 */
[----:B------:R-:W-:Y:S02]  /*93cb0*/  IMAD.MOV.U32 R29, RZ, RZ, R25 ;  /* 0x000000ffff1d7224 */ /* 0x000fe400078e0019 */
[----:B------:R-:W0:Y:S04]  /*93cc0*/  LDSM.16.MT88.4 R24, [R3+0x27000] ;  /* 0x027000000318783b */ /* 0x000e280000004200 */
[----:B---3--:R1:W-:Y:S04]  /*93cd0*/  STL.64 [R1+0x3800], R8 ;  /* 0x0038000801007387 */ /* 0x0083e80000100a00 */
[----:B-1----:R-:W3:Y:S01]  /*93ce0*/  LDL.LU.64 R8, [R1+0x40] ;  /* 0x0000400001087983 */ /* 0x002ee20000300a00 */
[----:B------:R-:W4:Y:S03]  /*93cf0*/  LDL.LU.64 R16, [R1+0x20] ;  /* 0x0000200001107983 */ /* 0x000f260000300a00 */
[----:B----4-:R1:W-:Y:S04]  /*93d00*/  STL.64 [R1+0x37f8], R16 ;  /* 0x0037f81001007387 */ /* 0x0103e80000100a00 */
[----:B-1----:R-:W4:Y:S01]  /*93d10*/  LDL.LU R16, [R1+0x9d0] ;  /* 0x0009d00001107983 */ /* 0x002f220000300800 */
[----:B------:R-:W4:Y:S02]  /*93d20*/  LDL.LU R17, [R1+0x9d4] ;  /* 0x0009d40001117983 */ /* 0x000f240000300800 */
[----:B------:R-:W4:Y:S02]  /*93d30*/  LDL.LU R18, [R1+0x9d8] ;  /* 0x0009d80001127983 */ /* 0x000f240000300800 */
[----:B------:R-:W4:Y:S01]  /*93d40*/  LDL.LU R19, [R1+0x9dc] ;  /* 0x0009dc0001137983 */ /* 0x000f220000300800 */
[----:B------:R-:W-:Y:S01]  /*93d50*/  STL [R1+0x3798], R29 ;  /* 0x0037981d01007387 */ /* 0x000fe20000100800 */
[----:B------:R-:W-:Y:S02]  /*93d60*/  STL [R1+0x3794], R0 ;  /* 0x0037940001007387 */ /* 0x000fe40000100800 */
[----:B0-----:R-:W-:Y:S02]  /*93d70*/  STL.64 [R1+0x3608], R26 ;  /* 0x0036081a01007387 */ /* 0x001fe40000100a00 */
[----:B------:R0:W-:Y:S02]  /*93d80*/  STL.64 [R1+0x3600], R24 ;  /* 0x0036001801007387 */ /* 0x0001e40000100a00 */
        /* <DEDUP_REMOVED lines=17> */
[----:B------:R0:W-:Y:S01]  /*93ea0*/  STL.64 [R1+0x3c0], R12 ;  /* 0x0003c00c01007387 */ /* 0x0001e20000100a00 */
[----:B------:R1:W-:Y:S04]  /*93eb0*/  STL.64 [R1+0x3c8], R14 ;  /* 0x0003c80e01007387 */ /* 0x0003e80000100a00 */
[----:B0-----:R-:W3:Y:S01]  /*93ec0*/  LDL.LU.64 R12, [R1+0x3818] ;  /* 0x00381800010c7983 */ /* 0x001ee20000300a00 */
[----:B-1----:R-:W-:-:S02]  /*93ed0*/  IMAD.MOV.U32 R14, RZ, RZ, R4 ;  /* 0x000000ffff0e7224 */ /* 0x002fc400078e0004 */
[----:B------:R-:W-:Y:S02]  /*93ee0*/  IMAD.MOV.U32 R15, RZ, RZ, R5 ;  /* 0x000000ffff0f7224 */ /* 0x000fe400078e0005 */
[----:B------:R-:W2:Y:S01]  /*93ef0*/  LDL.LU.64 R6, [R1+0x3810] ;  /* 0x0038100001067983 */ /* 0x000ea20000300a00 */
[----:B------:R-:W2:Y:S02]  /*93f00*/  LDL.LU.64 R4, [R1+0x3808] ;  /* 0x0038080001047983 */ /* 0x000ea40000300a00 */
[C---:B--2---:R-:W-:Y:S11]  /*93f10*/  HMMA.16816.F32.BF16 R4, R20.reuse, R8, R4 ;  /* 0x000000081404723c */ /* 0x044ff60000041804 */
        /* <DEDUP_REMOVED lines=16> */
[----:B--2---:R-:W-:Y:S11]  /*94020*/  HMMA.16816.F32.BF16 R8, R20, R16, R8 ;  /* 0x000000101408723c */ /* 0x004ff60000041808 */
[----:B------:R-:W-:Y:S11]  /*94030*/  @!UPT UIADD3 URZ, URZ, URZ, URZ ;  /* 0x0000003f3f3ff290 */ /* 0x000ff6000fffe03f */
[----:B------:R-:W-:Y:S01]  /*94040*/  @!UPT UIADD3 URZ, URZ, URZ, URZ ;  /* 0x0000003f3f3ff290 */ /* 0x000fe2000fffe03f */
[----:B------:R0:W-:Y:S01]  /*94050*/  STL.64 [R1+0x390], R8 ;  /* 0x0003900801007387 */ /* 0x0001e20000100a00 */
[----:B------:R1:W-:Y:S03]  /*94060*/  STL.64 [R1+0x398], R10 ;  /* 0x0003980a01007387 */ /* 0x0003e60000100a00 */
[----:B0-----:R-:W2:Y:S01]  /*94070*/  LDL.LU.64 R8, [R1+0x37e0] ;  /* 0x0037e00001087983 */ /* 0x001ea20000300a00 */
[----:B-1----:R-:W-:Y:S02]  /*94080*/  IMAD.MOV.U32 R10, RZ, RZ, R16 ;  /* 0x000000ffff0a7224 */ /* 0x002fe400078e0010 */
[----:B------:R-:W-:Y:S02]  /*94090*/  IMAD.MOV.U32 R11, RZ, RZ, R17 ;  /* 0x000000ffff0b7224 */ /* 0x000fe400078e0011 */
[----:B------:R-:W4:Y:S01]  /*940a0*/  LDL.LU.64 R16, [R1+0x37d8] ;  /* 0x0037d80001107983 */ /* 0x000f220000300a00 */
[----:B------:R-:W-:-:S07]  /*940b0*/  IMAD.MOV.U32 R27, RZ, RZ, R2 ;  /* 0x000000ffff1b7224 */ /* 0x000fce00078e0002 */
        /* <DEDUP_REMOVED lines=17> */
[----:B------:R-:W2:Y:S02]  /*941d0*/  LDL.LU.64 R18, [R1+0x37a8] ;  /* 0x0037a80001127983 */ /* 0x000ea40000300a00 */
[----:B------:R-:W4:Y:S02]  /*941e0*/  LDL.LU.64 R16, [R1+0x37a0] ;  /* 0x0037a00001107983 */ /* 0x000f240000300a00 */
[C---:B----4-:R-:W-:Y:S01]  /*941f0*/  HMMA.16816.F32.BF16 R24, R20.reuse, R16, R24 ;  /* 0x000000101418723c */ /* 0x050fe20000041818 */
[----:B--2---:R-:W-:Y:S01]  /*94200*/  STL.64 [R1+0x3630], R18 ;  /* 0x0036301201007387 */ /* 0x004fe20000100a00 */
[----:B------:R0:W-:Y:S11]  /*94210*/  STL.64 [R1+0x3628], R16 ;  /* 0x0036281001007387 */ /* 0x0001f60000100a00 */
[----:B------:R-:W-:Y:S10]  /*94220*/  @!UPT UIADD3 URZ, URZ, URZ, URZ ;  /* 0x0000003f3f3ff290 */ /* 0x000ff4000fffe03f */
[----:B------:R1:W-:Y:S01]  /*94230*/  STL.64 [R1+0x360], R24 ;  /* 0x0003601801007387 */ /* 0x0003e20000100a00 */
[----:B------:R2:W-:Y:S02]  /*94240*/  STL.64 [R1+0x368], R26 ;  /* 0x0003681a01007387 */ /* 0x0005e40000100a00 */
[----:B0-----:R-:W4:Y:S02]  /*94250*/  LDL.LU R16, [R1+0x940] ;  /* 0x0009400001107983 */ /* 0x001f240000300800 */
[----:B------:R-:W4:Y:S01]  /*94260*/  LDL.LU R17, [R1+0x944] ;  /* 0x0009440001117983 */ /* 0x000f220000300800 */
[----:B------:R-:W4:Y:S01]  /*94270*/  LDL.LU R18, [R1+0x948] ;  /* 0x0009480001127983 */ /* 0x000f220000300800 */
[----:B------:R-:W4:Y:S03]  /*94280*/  LDL.LU R19, [R1+0x94c] ;  /* 0x00094c0001137983 */ /* 0x000f260000300800 */
[----:B-1----:R-:W3:Y:S01]  /*94290*/  LDL.LU R24, [R1+0x5b0] ;  /* 0x0005b00001187983 */ /* 0x002ee20000300800 */
[----:B------:R-:W3:Y:S02]  /*942a0*/  LDL.LU R25, [R1+0x5b4] ;  /* 0x0005b40001197983 */ /* 0x000ee40000300800 */
[----:B--2---:R-:W2:Y:S02]  /*942b0*/  LDL.LU R26, [R1+0x5b8] ;  /* 0x0005b800011a7983 */ /* 0x004ea40000300800 */
        /* <DEDUP_REMOVED lines=8> */
[C---:B--2---:R-:W-:Y:S08]  /*94340*/  HMMA.16816.F32.BF16 R24, R20.reuse, R12, R24 ;  /* 0x0000000c1418723c */ /* 0x044ff00000041818 */
[----:B----4-:R-:W-:Y:S07]  /*94350*/  HMMA.16816.F32.BF16 R20, R20, R8, R16 ;  /* 0x000000081414723c */ /* 0x010fee0000041810 */
[----:B------:R-:W-:-:S02]  /*94360*/  IMAD.MOV.U32 R16, RZ, RZ, R29 ;  /* 0x000000ffff107224 */ /* 0x000fc400078e001d */
[----:B------:R-:W-:-:S06]  /*94370*/  IMAD.MOV.U32 R17, RZ, RZ, R0 ;  /* 0x000000ffff117224 */ /* 0x000fcc00078e0000 */
[----:B------:R0:W-:Y:S01]  /*94380*/  STL.64 [R1+0x350], R24 ;  /* 0x0003501801007387 */ /* 0x0001e20000100a00 */
[----:B------:R1:W-:Y:S02]  /*94390*/  STL.64 [R1+0x358], R26 ;  /* 0x0003581a01007387 */ /* 0x0003e40000100a00 */
[----:B------:R-:W2:Y:S05]  /*943a0*/  LDL.LU R29, [R1+0x3798] ;  /* 0x00379800011d7983 */ /* 0x000eaa0000300800 */
[----:B------:R-:W-:Y:S01]  /*943b0*/  STL.64 [R1+0x1d0], R20 ;  /* 0x0001d01401007387 */ /* 0x000fe20000100a00 */
[----:B------:R-:W-:Y:S01]  /*943c0*/  STL.64 [R1+0x1d8], R22 ;  /* 0x0001d81601007387 */ /* 0x000fe20000100a00 */
[----:B------:R-:W3:Y:S02]  /*943d0*/  LDL.LU R0, [R1+0x3794] ;  /* 0x0037940001007983 */ /* 0x000ee40000300800 */
[----:B------:R4:W-:Y:S01]  /*943e0*/  STL.64 [R1+0x3650], R16 ;  /* 0x0036501001007387 */ /* 0x0009e20000100a00 */
[----:B0-----:R-:W2:Y:S01]  /*943f0*/  LDL.LU R24, [R1+0x110] ;  /* 0x0001100001187983 */ /* 0x001ea20000300800 */
[----:B------:R-:W2:Y:S02]  /*94400*/  LDL.LU R25, [R1+0x114] ;  /* 0x0001140001197983 */ /* 0x000ea40000300800 */
[----:B-1----:R-:W2:Y:S02]  /*94410*/  LDL.LU R26, [R1+0x118] ;  /* 0x00011800011a7983 */ /* 0x002ea40000300800 */
[----:B------:R-:W2:Y:S02]  /*94420*/  LDL.LU R27, [R1+0x11c] ;  /* 0x00011c00011b7983 */ /* 0x000ea40000300800 */
[----:B------:R-:W-:-:S02]  /*94430*/  IMAD.MOV.U32 R12, RZ, RZ, R10 ;  /* 0x000000ffff0c7224 */ /* 0x000fc400078e000a */
[----:B------:R-:W-:Y:S01]  /*94440*/  IMAD.MOV.U32 R13, RZ, RZ, R11 ;  /* 0x000000ffff0d7224 */ /* 0x000fe200078e000b */
[----:B--2---:R-:W-:Y:S01]  /*94450*/  STL.64 [R1+0x3660], R26 ;  /* 0x0036601a01007387 */ /* 0x004fe20000100a00 */
[----:B------:R0:W-:Y:S02]  /*94460*/  STL.64 [R1+0x3658], R24 ;  /* 0x0036581801007387 */ /* 0x0001e40000100a00 */
[----:B------:R-:W2:Y:S02]  /*94470*/  LDL.LU R10, [R1+0x3790] ;  /* 0x00379000010a7983 */ /* 0x000ea40000300800 */
[----:B------:R-:W2:Y:S01]  /*94480*/  LDL.LU R11, [R1+0x378c] ;  /* 0x00378c00010b7983 */ /* 0x000ea20000300800 */
[----:B------:R-:W-:Y:S01]  /*94490*/  STL.64 [R1+0x3668], R12 ;  /* 0x0036680c01007387 */ /* 0x000fe20000100a00 */
[----:B----4-:R-:W4:Y:S02]  /*944a0*/  LDL.LU R16, [R1+0x120] ;  /* 0x0001200001107983 */ /* 0x010f240000300800 */
[----:B------:R-:W4:Y:S02]  /*944b0*/  LDL.LU R17, [R1+0x124] ;  /* 0x0001240001117983 */ /* 0x000f240000300800 */
[----:B------:R-:W2:Y:S01]  /*944c0*/  LDL.LU R18, [R1+0x128] ;  /* 0x0001280001127983 */ /* 0x000ea20000300800 */
[----:B------:R-:W2:Y:S01]  /*944d0*/  LDL.LU R19, [R1+0x12c] ;  /* 0x00012c0001137983 */ /* 0x000ea20000300800 */
[----:B0-----:R-:W-:-:S02]  /*944e0*/  IMAD.MOV.U32 R24, RZ, RZ, R5 ;  /* 0x000000ffff187224 */ /* 0x001fc400078e0005 */
[----:B------:R-:W-:Y:S02]  /*944f0*/  IMAD.MOV.U32 R25, RZ, RZ, R4 ;  /* 0x000000ffff197224 */ /* 0x000fe400078e0004 */
        /* <DEDUP_REMOVED lines=8> */
[----:B------:R-:W-:Y:S01]  /*94580*/  IMAD.MOV.U32 R17, RZ, RZ, R6 ;  /* 0x000000ffff117224 */ /* 0x000fe200078e0006 */
[----:B------:R-:W4:Y:S01]  /*94590*/  LDL.LU R7, [R1+0x3780] ;  /* 0x0037800001077983 */ /* 0x000f220000300800 */
[----:B------:R-:W4:Y:S02]  /*945a0*/  LDL.LU R6, [R1+0x377c] ;  /* 0x00377c0001067983 */ /* 0x000f240000300800 */
[----:B------:R-:W4:Y:S02]  /*945b0*/  LDL.LU R0, [R1+0x3778] ;  /* 0x0037780001007983 */ /* 0x000f240000300800 */
[----:B------:R-:W4:Y:S01]  /*945c0*/  LDL.LU R29, [R1+0x3774] ;  /* 0x00377400011d7983 */ /* 0x000f220000300800 */
[----:B------:R0:W-:Y:S01]  /*945d0*/  STL.64 [R1+0x36b0], R20 ;  /* 0x0036b01401007387 */ /* 0x0001e20000100a00 */
[----:B------:R0:W-:Y:S02]  /*945e0*/  STL.64 [R1+0x3688], R16 ;  /* 0x0036881001007387 */ /* 0x0001e40000100a00 */
[----:B-1----:R-:W4:Y:S02]  /*945f0*/  LDL.LU R24, [R1+0x140] ;  /* 0x0001400001187983 */ /* 0x002f240000300800 */
[----:B------:R-:W4:Y:S01]  /*94600*/  LDL.LU R25, [R1+0x144] ;  /* 0x0001440001197983 */ /* 0x000f220000300800 */
[----:B------:R-:W4:Y:S01]  /*94610*/  LDL.LU R26, [R1+0x148] ;  /* 0x00014800011a7983 */ /* 0x000f220000300800 */
[----:B------:R-:W4:Y:S02]  /*94620*/  LDL.LU R27, [R1+0x14c] ;  /* 0x00014c00011b7983 */ /* 0x000f240000300800 */
[----:B0-----:R-:W-:-:S02]  /*94630*/  IMAD.MOV.U32 R20, RZ, RZ, R11 ;  /* 0x000000ffff147224 */ /* 0x001fc400078e000b */
[----:B------:R-:W-:Y:S01]  /*94640*/  IMAD.MOV.U32 R21, RZ, RZ, R10 ;  /* 0x000000ffff157224 */ /* 0x000fe200078e000a */
[----:B------:R-:W4:Y:S01]  /*94650*/  LDL.LU R11, [R1+0x3770] ;  /* 0x00377000010b7983 */ /* 0x000f220000300800 */
[----:B------:R-:W4:Y:S02]  /*94660*/  LDL.LU R10, [R1+0x376c] ;  /* 0x00376c00010a7983 */ /* 0x000f240000300800 */
[----:B------:R-:W-:Y:S01]  /*94670*/  IMAD.MOV.U32 R16, RZ, RZ, R14 ;  /* 0x000000ffff107224 */ /* 0x000fe200078e000e */
[----:B------:R2:W-:Y:S01]  /*94680*/  STL.64 [R1+0x36c8], R20 ;  /* 0x0036c81401007387 */ /* 0x0005e20000100a00 */
[----:B------:R-:W-:Y:S02]  /*94690*/  IMAD.MOV.U32 R17, RZ, RZ, R15 ;  /* 0x000000ffff117224 */ /* 0x000fe400078e000f */
[----:B--2---:R-:W-:Y:S02]  /*946a0*/  IMAD.MOV.U32 R21, RZ, RZ, R5 ;  /* 0x000000ffff157224 */ /* 0x004fe400078e0005 */
[----:B---3--:R-:W-:Y:S01]  /*946b0*/  IMAD.MOV.U32 R20, RZ, RZ, R4 ;  /* 0x000000ffff147224 */ /* 0x008fe200078e0004 */
[----:B----4-:R-:W-:Y:S01]  /*946c0*/  STL.64 [R1+0x3698], R26 ;  /* 0x0036981a01007387 */ /* 0x010fe20000100a00 */
[----:B------:R-:W-:Y:S02]  /*946d0*/  STL.64 [R1+0x3690], R24 ;  /* 0x0036901801007387 */ /* 0x000fe40000100a00 */
[----:B------:R-:W2:Y:S02]  /*946e0*/  LDL.LU R14, [R1+0x3768] ;  /* 0x00376800010e7983 */ /* 0x000ea40000300800 */
[----:B------:R-:W3:Y:S01]  /*946f0*/  LDL.LU R15, [R1+0x3764] ;  /* 0x00376400010f7983 */ /* 0x000ee20000300800 */
[----:B------:R-:W4:Y:S01]  /*94700*/  LDL.LU R4, [R1+0x3760] ;  /* 0x0037600001047983 */ /* 0x000f220000300800 */
[----:B------:R-:W4:Y:S02]  /*94710*/  LDL.LU R5, [R1+0x375c] ;  /* 0x00375c0001057983 */ /* 0x000f240000300800 */
        /* <DEDUP_REMOVED lines=8> */
[----:B------:R-:W4:Y:S01]  /*947a0*/  LDL.LU R6, [R1+0x3758] ;  /* 0x0037580001067983 */ /* 0x000f220000300800 */
[----:B------:R-:W4:Y:S03]  /*947b0*/  LDL.LU R7, [R1+0x3754] ;  /* 0x0037540001077983 */ /* 0x000f260000300800 */
[----:B------:R0:W-:Y:S02]  /*947c0*/  STL.64 [R1+0x36f8], R20 ;  /* 0x0036f81401007387 */ /* 0x0001e40000100a00 */
[----:B0-----:R-:W-:Y:S02]  /*947d0*/  IMAD.MOV.U32 R20, RZ, RZ, R29 ;  /* 0x000000ffff147224 */ /* 0x001fe400078e001d */
        /* <DEDUP_REMOVED lines=39> */
[----:B---3--:R-:W-:-:S02]  /*94a50*/  IMAD.MOV.U32 R20, RZ, RZ, R15 ;  /* 0x000000ffff147224 */ /* 0x008fc400078e000f */
[----:B------:R-:W-:Y:S01]  /*94a60*/  IMAD.MOV.U32 R21, RZ, RZ, R14 ;  /* 0x000000ffff157224 */ /* 0x000fe200078e000e */
[----:B--2---:R-:W-:Y:S01]  /*94a70*/  STL.64 [R1+0x3738], R18 ;  /* 0x0037381201007387 */ /* 0x004fe20000100a00 */
[----:B------:R0:W-:Y:S03]  /*94a80*/  STL.64 [R1+0x3730], R16 ;  /* 0x0037301001007387 */ /* 0x0001e60000100a00 */
[----:B0-----:R-:W4:Y:S01]  /*94a90*/  LDL.LU R16, [R1+0x930] ;  /* 0x0009300001107983 */ /* 0x001f220000300800 */
[----:B------:R-:W4:Y:S02]  /*94aa0*/  LDL.LU R17, [R1+0x934] ;  /* 0x0009340001117983 */ /* 0x000f240000300800 */
[----:B------:R-:W4:Y:S02]  /*94ab0*/  LDL.LU R18, [R1+0x938] ;  /* 0x0009380001127983 */ /* 0x000f240000300800 */
[----:B------:R-:W4:Y:S01]  /*94ac0*/  LDL.LU R19, [R1+0x93c] ;  /* 0x00093c0001137983 */ /* 0x000f220000300800 */
[----:B------:R-:W2:Y:S01]  /*94ad0*/  LDL.LU R24, [R1+0x150] ;  /* 0x0001500001187983 */ /* 0x000ea20000300800 */
        /* <DEDUP_REMOVED lines=10> */
[----:B------:R-:W2:Y:S01]  /*94b80*/  LDL.LU R28, [R1+0x3740] ;  /* 0x00374000011c7983 */ /* 0x000ea20000300800 */
[----:B----4-:R-:W-:Y:S03]  /*94b90*/  HMMA.16816.F32.BF16 R20, R4, R20, R16 ;  /* 0x000000140414723c */ /* 0x010fe60000041810 */
[----:B------:R-:W4:Y:S01]  /*94ba0*/  LDL.LU.64 R18, [R1+0x3738] ;  /* 0x0037380001127983 */ /* 0x000f220000300a00 */
[----:B------:R-:W4:Y:S11]  /*94bb0*/  LDL.LU.64 R16, [R1+0x3730] ;  /* 0x0037300001107983 */ /* 0x000f360000300a00 */
[----:B------:R-:W-:Y:S08]  /*94bc0*/  @!UPT UIADD3 URZ, URZ, URZ, URZ ;  /* 0x0000003f3f3ff290 */ /* 0x000ff0000fffe03f */
[----:B------:R0:W-:Y:S01]  /*94bd0*/  STL.64 [R1+0x1c0], R20 ;  /* 0x0001c01401007387 */ /* 0x0001e20000100a00 */
[----:B------:R4:W-:Y:S03]  /*94be0*/  STL [R1+0x1c8], R22 ;  /* 0x0001c81601007387 */ /* 0x0009e60000100800 */
[----:B0-----:R-:W4:Y:S01]  /*94bf0*/  LDL.LU.64 R20, [R1+0x3728] ;  /* 0x0037280001147983 */ /* 0x001f220000300a00 */
[----:B------:R-:W-:Y:S02]  /*94c00*/  IMAD.MOV.U32 R9, RZ, RZ, R2 ;  /* 0x000000ffff097224 */ /* 0x000fe400078e0002 */
[----:B------:R-:W-:-:S05]  /*94c10*/  IMAD.MOV.U32 R2, RZ, RZ, R23 ;  /* 0x000000ffff027224 */ /* 0x000fca00078e0017 */
[----:B------:R-:W-:Y:S01]  /*94c20*/  STL [R1+0x2dd0], R2 ;  /* 0x002dd00201007387 */ /* 0x000fe20000100800 */
[C---:B----4-:R-:W-:Y:S03]  /*94c30*/  HMMA.16816.F32.BF16 R20, R4.reuse, R20, R16 ;  /* 0x000000140414723c */ /* 0x050fe60000041810 */
[----:B------:R-:W4:Y:S01]  /*94c40*/  LDL.LU.64 R18, [R1+0x3720] ;  /* 0x0037200001127983 */ /* 0x000f220000300a00 */
[----:B------:R-:W4:Y:S11]  /*94c50*/  LDL.LU.64 R16, [R1+0x3718] ;  /* 0x0037180001107983 */ /* 0x000f360000300a00 */
[----:B------:R-:W-:Y:S08]  /*94c60*/  @!UPT UIADD3 URZ, URZ, URZ, URZ ;  /* 0x0000003f3f3ff290 */ /* 0x000ff0000fffe03f */
[----:B------:R0:W-:Y:S01]  /*94c70*/  STL.64 [R1+0x1b0], R20 ;  /* 0x0001b01401007387 */ /* 0x0001e20000100a00 */
[----:B------:R4:W-:Y:S03]  /*94c80*/  STL.64 [R1+0x1b8], R22 ;  /* 0x0001b81601007387 */ /* 0x0009e60000100a00 */
[----:B0-----:R-:W4:Y:S02]  /*94c90*/  LDL.LU.64 R20, [R1+0x3710] ;  /* 0x0037100001147983 */ /* 0x001f240000300a00 */
[----:B----4-:R-:W-:Y:S02]  /*94ca0*/  HMMA.16816.F32.BF16 R20, R4, R20, R16 ;  /* 0x000000140414723c */ /* 0x010fe40000041810 */
[----:B------:R-:W4:Y:S01]  /*94cb0*/  LDL.LU.64 R18, [R1+0x3708] ;  /* 0x0037080001127983 */ /* 0x000f220000300a00 */
[----:B------:R-:W4:Y:S11]  /*94cc0*/  LDL.LU.64 R16, [R1+0x3700] ;  /* 0x0037000001107983 */ /* 0x000f360000300a00 */
[----:B------:R-:W-:Y:S09]  /*94cd0*/  @!UPT UIADD3 URZ, URZ, URZ, URZ ;  /* 0x0000003f3f3ff290 */ /* 0x000ff2000fffe03f */
[----:B------:R0:W-:Y:S01]  /*94ce0*/  STL.64 [R1+0x1a0], R20 ;  /* 0x0001a01401007387 */ /* 0x0001e20000100a00 */
[----:B------:R4:W-:Y:S03]  /*94cf0*/  STL [R1+0x1a8], R22 ;  /* 0x0001a81601007387 */ /* 0x0009e60000100800 */
[----:B0-----:R-:W4:Y:S01]  /*94d00*/  LDL.LU.64 R20, [R1+0x36f8] ;  /* 0x0036f80001147983 */ /* 0x001f220000300a00 */
        /* <DEDUP_REMOVED lines=25> */
[C---:B----4-:R-:W-:Y:S02]  /*94ea0*/  HMMA.16816.F32.BF16 R20, R4.reuse, R20, R16 ;  /* 0x000000140414723c */ /* 0x050fe40000041810 */
[----:B------:R-:W2:Y:S11]  /*94eb0*/  LDL.LU.64 R16, [R1+0x36a8] ;  /* 0x0036a80001107983 */ /* 0x000eb60000300a00 */
[----:B------:R-:W-:Y:S10]  /*94ec0*/  @!UPT UIADD3 URZ, URZ, URZ, URZ ;  /* 0x0000003f3f3ff290 */ /* 0x000ff4000fffe03f */
[----:B------:R-:W-:Y:S01]  /*94ed0*/  STL.64 [R1+0x160], R20 ;  /* 0x0001601401007387 */ /* 0x000fe20000100a00 */
[----:B------:R-:W-:Y:S02]  /*94ee0*/  STL [R1+0x168], R22 ;  /* 0x0001681601007387 */ /* 0x000fe40000100800 */
[----:B------:R-:W-:Y:S02]  /*94ef0*/  IMAD.MOV.U32 R2, RZ, RZ, R23 ;  /* 0x000000ffff027224 */ /* 0x000fe400078e0017 */
[----:B------:R0:W1:Y:S04]  /*94f00*/  LDSM.16.MT88.4 R20, [R3+0x27080] ;  /* 0x027080000314783b */ /* 0x0000680000004200 */
[----:B------:R-:W-:Y:S04]  /*94f10*/  STL [R1+0x2ddc], R2 ;  /* 0x002ddc0201007387 */ /* 0x000fe80000100800 */
[----:B0-----:R-:W4:Y:S04]  /*94f20*/  LDL.LU R3, [R1+0x36a0] ;  /* 0x0036a00001037983 */ /* 0x001f280000300800 */
[----:B-1----:R-:W-:Y:S01]  /*94f30*/  STL.64 [R1+0x34d8], R22 ;  /* 0x0034d81601007387 */ /* 0x002fe20000100a00 */
[----:B------:R0:W-:Y:S03]  /*94f40*/  STL.64 [R1+0x34d0], R20 ;  /* 0x0034d01401007387 */ /* 0x0001e60000100a00 */
        /* <DEDUP_REMOVED lines=12> */
[----:B------:R-:W3:Y:S11]  /*95010*/  LDL.LU.64 R24, [R1+0x3680] ;  /* 0x0036800001187983 */ /* 0x000ef60000300a00 */
[----:B------:R-:W-:Y:S10]  /*95020*/  @!UPT UIADD3 URZ, URZ, URZ, URZ ;  /* 0x0000003f3f3ff290 */ /* 0x000ff4000fffe03f */
[----:B------:R-:W-:Y:S01]  /*95030*/  STL.64 [R1+0x140], R16 ;  /* 0x0001401001007387 */ /* 0x000fe20000100a00 */
[----:B------:R-:W-:Y:S02]  /*95040*/  IMAD.MOV.U32 R2, RZ, RZ, R19 ;  /* 0x000000ffff027224 */ /* 0x000fe400078e0013 */
[----:B------:R0:W-:Y:S02]  /*95050*/  STL [R1+0x148], R18 ;  /* 0x0001481201007387 */ /* 0x0001e40000100800 */
[----:B0-----:R-:W2:Y:S01]  /*95060*/  LDL.LU.64 R18, [R1+0x3678] ;  /* 0x0036780001127983 */ /* 0x001ea20000300a00 */
[----:B------:R-:W2:Y:S02]  /*95070*/  LDL.LU.64 R16, [R1+0x3670] ;  /* 0x0036700001107983 */ /* 0x000ea40000300a00 */
[----:B------:R-:W-:Y:S01]  /*95080*/  STL [R1+0x2de0], R2 ;  /* 0x002de00201007387 */ /* 0x000fe20000100800 */
[C---:B---3--:R-:W-:Y:S01]  /*95090*/  HMMA.16816.F32.BF16 R24, R4.reuse, R24, R12 ;  /* 0x000000180418723c */ /* 0x048fe2000004180c */
[----:B------:R-:W2:Y:S11]  /*950a0*/  LDL.LU.64 R12, [R1+0x3668] ;  /* 0x00366800010c7983 */ /* 0x000eb60000300a00 */
[----:B------:R-:W-:Y:S11]  /*950b0*/  @!UPT UIADD3 URZ, URZ, URZ, URZ ;  /* 0x0000003f3f3ff290 */ /* 0x000ff6000fffe03f */
[----:B------:R-:W-:Y:S01]  /*950c0*/  STL.64 [R1+0x130], R24 ;  /* 0x0001301801007387 */ /* 0x000fe20000100a00 */
[----:B------:R0:W-:Y:S03]  /*950d0*/  STL.64 [R1+0x138], R26 ;  /* 0x0001381a01007387 */ /* 0x0001e60000100a00 */
[----:B0-----:R-:W3:Y:S01]  /*950e0*/  LDL.LU.64 R26, [R1+0x3660] ;  /* 0x00366000011a7983 */ /* 0x001ee20000300a00 */
[----:B------:R-:W3:Y:S01]  /*950f0*/  LDL.LU.64 R24, [R1+0x3658] ;  /* 0x0036580001187983 */ /* 0x000ee20000300a00 */
[C---:B--2---:R-:W-:Y:S02]  /*95100*/  HMMA.16816.F32.BF16 R12, R4.reuse, R12, R16 ;  /* 0x0000000c040c723c */ /* 0x044fe40000041810 */
[----:B------:R-:W3:Y:S11]  /*95110*/  LDL.LU.64 R16, [R1+0x3650] ;  /* 0x0036500001107983 */ /* 0x000ef60000300a00 */
[----:B------:R-:W-:Y:S10]  /*95120*/  @!UPT UIADD3 URZ, URZ, URZ, URZ ;  /* 0x0000003f3f3ff290 */ /* 0x000ff4000fffe03f */
[----:B------:R0:W-:Y:S01]  /*95130*/  STL.64 [R1+0x120], R12 ;  /* 0x0001200c01007387 */ /* 0x0001e20000100a00 */
[----:B------:R-:W-:Y:S03]  /*95140*/  STL.64 [R1+0x128], R14 ;  /* 0x0001280e01007387 */ /* 0x000fe60000100a00 */
[----:B0-----:R-:W2:Y:S01]  /*95150*/  LDL.LU.64 R12, [R1+0x3648] ;  /* 0x00364800010c7983 */ /* 0x001ea20000300a00 */
[C---:B---3--:R-:W-:Y:S03]  /*95160*/  HMMA.16816.F32.BF16 R16, R4.reuse, R16, R24 ;  /* 0x000000100410723c */ /* 0x048fe60000041818 */
[----:B------:R-:W3:Y:S01]  /*95170*/  LDL.LU.64 R26, [R1+0x3640] ;  /* 0x00364000011a7983 */ /* 0x000ee20000300a00 */
[----:B------:R-:W3:Y:S11]  /*95180*/  LDL.LU.64 R24, [R1+0x3638] ;  /* 0x0036380001187983 */ /* 0x000ef60000300a00 */
[----:B------:R-:W-:Y:S08]  /*95190*/  @!UPT UIADD3 URZ, URZ, URZ, URZ ;  /* 0x0000003f3f3ff290 */ /* 0x000ff0000fffe03f */
[----:B------:R-:W-:Y:S01]  /*951a0*/  STL.64 [R1+0x110], R16 ;  /* 0x0001101001007387 */ /* 0x000fe20000100a00 */
[----:B------:R0:W-:Y:S03]  /*951b0*/  STL.64 [R1+0x118], R18 ;  /* 0x0001181201007387 */ /* 0x0001e60000100a00 */
[----:B0-----:R-:W2:Y:S01]  /*951c0*/  LDL.LU.64 R18, [R1+0x3630] ;  /* 0x0036300001127983 */ /* 0x001ea20000300a00 */
[----:B------:R-:W3:Y:S01]  /*951d0*/  LDL.LU.64 R16, [R1+0x3628] ;  /* 0x0036280001107983 */ /* 0x000ee20000300a00 */
[C---:B------:R-:W-:Y:S11]  /*951e0*/  HMMA.16816.F32.BF16 R20, R4.reuse, R8, R20 ;  /* 0x000000080414723c */ /* 0x040ff60000041814 */
[----:B------:R-:W-:Y:S11]  /*951f0*/  @!UPT UIADD3 URZ, URZ, URZ, URZ ;  /* 0x0000003f3f3ff290 */ /* 0x000ff6000fffe03f */
[----:B------:R-:W-:Y:S01]  /*95200*/  @!UPT UIADD3 URZ, URZ, URZ, URZ ;  /* 0x0000003f3f3ff290 */ /* 0x000fe2000fffe03f */
[----:B------:R0:W-:Y:S01]  /*95210*/  STL.64 [R1+0x100], R20 ;  /* 0x0001001401007387 */ /* 0x0001e20000100a00 */
[----:B------:R1:W-:Y:S03]  /*95220*/  STL.64 [R1+0x108], R22 ;  /* 0x0001081601007387 */ /* 0x0003e60000100a00 */
[----:B0-----:R-:W2:Y:S01]  /*95230*/  LDL.LU R20, [R1+0x550] ;  /* 0x0005500001147983 */ /* 0x001ea20000300800 */
[----:B---3--:R-:W-:Y:S11]  /*95240*/  HMMA.16816.F32.BF16 R8, R4, R16, R24 ;  /* 0x000000100408723c */ /* 0x008ff60000041818 */
[----:B------:R-:W-:Y:S11]  /*95250*/  @!UPT UIADD3 URZ, URZ, URZ, URZ ;  /* 0x0000003f3f3ff290 */ /* 0x000ff6000fffe03f */
[----:B------:R-:W-:Y:S01]  /*95260*/  @!UPT UIADD3 URZ, URZ, URZ, URZ ;  /* 0x0000003f3f3ff290 */ /* 0x000fe2000fffe03f */
[----:B------:R0:W-:Y:S01]  /*95270*/  STL.64 [R1+0xf0], R8 ;  /* 0x0000f00801007387 */ /* 0x0001e20000100a00 */
[----:B------:R3:W-:Y:S02]  /*95280*/  STL.64 [R1+0xf8], R10 ;  /* 0x0000f80a01007387 */ /* 0x0007e40000100a00 */
[----:B------:R-:W2:Y:S02]  /*95290*/  LDL.LU R21, [R1+0x554] ;  /* 0x0005540001157983 */ /* 0x000ea40000300800 */
[----:B-1----:R-:W2:Y:S01]  /*952a0*/  LDL.LU R22, [R1+0x558] ;  /* 0x0005580001167983 */ /* 0x002ea20000300800 */
[----:B------:R-:W2:Y:S04]  /*952b0*/  LDL.LU R23, [R1+0x55c] ;  /* 0x00055c0001177983 */ /* 0x000ea80000300800 */
[----:B0-----:R-:W4:Y:S01]  /*952c0*/  LDL.LU R8, [R1+0x5a0] ;  /* 0x0005a00001087983 */ /* 0x001f220000300800 */
[----:B------:R-:W4:Y:S02]  /*952d0*/  LDL.LU R9, [R1+0x5a4] ;  /* 0x0005a40001097983 */ /* 0x000f240000300800 */
[----:B---3--:R-:W3:Y:S02]  /*952e0*/  LDL.LU R10, [R1+0x5a8] ;  /* 0x0005a800010a7983 */ /* 0x008ee40000300800 */
[----:B------:R-:W3:Y:S01]  /*952f0*/  LDL.LU R11, [R1+0x5ac] ;  /* 0x0005ac00010b7983 */ /* 0x000ee20000300800 */
[----:B------:R-:W3:Y:S01]  /*95300*/  LDL.LU R24, [R1+0xd0] ;  /* 0x0000d00001187983 */ /* 0x000ee20000300800 */
[----:B------:R-:W3:Y:S02]  /*95310*/  LDL.LU R25, [R1+0xd4] ;  /* 0x0000d40001197983 */ /* 0x000ee40000300800 */
[----:B------:R-:W3:Y:S02]  /*95320*/  LDL.LU R26, [R1+0xd8] ;  /* 0x0000d800011a7983 */ /* 0x000ee40000300800 */
[----:B------:R-:W3:Y:S01]  /*95330*/  LDL.LU R27, [R1+0xdc] ;  /* 0x0000dc00011b7983 */ /* 0x000ee20000300800 */
[----:B--2---:R0:W-:Y:S01]  /*95340*/  STL.64 [R1+0x35c0], R22 ;  /* 0x0035c01601007387 */ /* 0x0041e20000100a00 */
[----:B------:R-:W-:Y:S03]  /*95350*/  STL.64 [R1+0x35b8], R20 ;  /* 0x0035b81401007387 */ /* 0x000fe60000100a00 */
[----:B0-----:R-:W2:Y:S04]  /*95360*/  LDL.64 R22, [R1+0x98] ;  /* 0x0000980001167983 */ /* 0x001ea80000100a00 */
[----:B--2---:R0:W-:Y:S04]  /*95370*/  STL.64 [R1+0x35d0], R22 ;  /* 0x0035d01601007387 */ /* 0x0041e80000100a00 */
[----:B0-----:R-:W2:Y:S04]  /*95380*/  LDL.64 R22, [R1+0xa8] ;  /* 0x0000a80001167983 */ /* 0x001ea80000100a00 */
[----:B--2---:R0:W-:Y:S01]  /*95390*/  STL.64 [R1+0x35d8], R22 ;  /* 0x0035d81601007387 */ /* 0x0041e20000100a00 */
[----:B------:R-:W2:Y:S02]  /*953a0*/  LDL.LU R20, [R1+0x580] ;  /* 0x0005800001147983 */ /* 0x000ea40000300800 */
        /* <DEDUP_REMOVED lines=9> */
[----:B------:R0:W-:Y:S04]  /*95440*/  STL.64 [R1+0x3558], R18 ;  /* 0x0035581201007387 */ /* 0x0001e80000100a00 */
[----:B0-----:R-:W2:Y:S01]  /*95450*/  LDL.64 R18, [R1+0x78] ;  /* 0x0000780001127983 */ /* 0x001ea20000100a00 */
[----:B----4-:R-:W-:-:S03]  /*95460*/  IMAD.MOV.U32 R17, RZ, RZ, R3 ;  /* 0x000000ffff117224 */ /* 0x010fc600078e0003 */
[----:B--2---:R0:W-:Y:S01]  /*95470*/  STL.64 [R1+0x35c8], R18 ;  /* 0x0035c81201007387 */ /* 0x0041e20000100a00 */
[----:B------:R-:W2:Y:S02]  /*95480*/  LDL.LU R16, [R1+0x560] ;  /* 0x0005600001107983 */ /* 0x000ea40000300800 */
[----:B------:R-:W4:Y:S01]  /*95490*/  LDL.LU R3, [R1+0x3624] ;  /* 0x0036240001037983 */ /* 0x000f220000300800 */
[C---:B---3--:R-:W-:Y:S01]  /*954a0*/  HMMA.16816.F32.BF16 R12, R4.reuse, R12, R8 ;  /* 0x0000000c040c723c */ /* 0x048fe20000041808 */
[----:B0-----:R-:W-:Y:S02]  /*954b0*/  IMAD.MOV.U32 R18, RZ, RZ, R28 ;  /* 0x000000ffff127224 */ /* 0x001fe400078e001c */
[----:B------:R-:W-:Y:S01]  /*954c0*/  IMAD.MOV.U32 R19, RZ, RZ, R0 ;  /* 0x000000ffff137224 */ /* 0x000fe200078e0000 */
[----:B------:R-:W3:Y:S04]  /*954d0*/  LDL.LU R28, [R1+0x3620] ;  /* 0x00362000011c7983 */ /* 0x000ee80000300800 */
[----:B------:R0:W-:Y:S04]  /*954e0*/  STL.64 [R1+0x35e8], R18 ;  /* 0x0035e81201007387 */ /* 0x0001e80000100a00 */
[----:B--2---:R-:W-:Y:S01]  /*954f0*/  STL.64 [R1+0x35e0], R16 ;  /* 0x0035e01001007387 */ /* 0x004fe20000100a00 */
[----:B0-----:R-:W2:Y:S02]  /*95500*/  LDL.64 R18, [R1+0xb8] ;  /* 0x0000b80001127983 */ /* 0x001ea40000100a00 */
[----:B------:R-:W2:Y:S02]  /*95510*/  LDL.LU.64 R10, [R1+0x3618] ;  /* 0x00361800010a7983 */ /* 0x000ea40000300a00 */
[----:B------:R-:W2:Y:S07]  /*95520*/  LDL.LU.64 R8, [R1+0x3610] ;  /* 0x0036100001087983 */ /* 0x000eae0000300a00 */
[----:B------:R-:W-:Y:S01]  /*95530*/  IMAD.MOV.U32 R0, RZ, RZ, R15 ;  /* 0x000000ffff007224 */ /* 0x000fe200078e000f */
[----:B------:R0:W-:Y:S01]  /*95540*/  STL.64 [R1+0xe0], R12 ;  /* 0x0000e00c01007387 */ /* 0x0001e20000100a00 */
[----:B------:R-:W-:Y:S03]  /*95550*/  STL [R1+0xe8], R14 ;  /* 0x0000e80e01007387 */ /* 0x000fe60000100800 */
[----:B0-----:R-:W3:Y:S01]  /*95560*/  LDL R13, [R1+0x22c0] ;  /* 0x0022c000010d7983 */ /* 0x001ee20000100800 */
[----:B------:R-:W-:Y:S01]  /*95570*/  STL [R1+0x2de4], R0 ;  /* 0x002de40001007387 */ /* 0x000fe20000100800 */
[----:B--2---:R-:W-:Y:S02]  /*95580*/  HMMA.16816.F32.BF16 R4, R4, R8, R24 ;  /* 0x000000080404723c */ /* 0x004fe40000041818 */
[----:B------:R-:W2:Y:S01]  /*95590*/  LDL.LU.64 R26, [R1+0x3608] ;  /* 0x00360800011a7983 */ /* 0x000ea20000300a00 */
[----:B------:R-:W2:Y:S11]  /*955a0*/  LDL.LU.64 R24, [R1+0x3600] ;  /* 0x0036000001187983 */ /* 0x000eb60000300a00 */
[----:B------:R-:W-:Y:S09]  /*955b0*/  @!UPT UIADD3 URZ, URZ, URZ, URZ ;  /* 0x0000003f3f3ff290 */ /* 0x000ff2000fffe03f */
[----:B------:R0:W-:Y:S01]  /*955c0*/  STL.64 [R1+0xd0], R4 ;  /* 0x0000d00401007387 */ /* 0x0001e20000100a00 */
[----:B------:R1:W-:Y:S03]  /*955d0*/  STL.64 [R1+0xd8], R6 ;  /* 0x0000d80601007387 */ /* 0x0003e60000100a00 */
[----:B0-----:R-:W2:Y:S01]  /*955e0*/  LDL.LU R4, [R1+0x540] ;  /* 0x0005400001047983 */ /* 0x001ea20000300800 */
[----:B------:R-:W2:Y:S02]  /*955f0*/  LDL.LU R5, [R1+0x544] ;  /* 0x0005440001057983 */ /* 0x000ea40000300800 */
[----:B-1----:R-:W2:Y:S02]  /*95600*/  LDL.LU R6, [R1+0x548] ;  /* 0x0005480001067983 */ /* 0x002ea40000300800 */
[----:B------:R3:W-:Y:S02]  /*95610*/  STL.64 [R1+0x34e0], R10 ;  /* 0x0034e00a01007387 */ /* 0x0007e40000100a00 */
[----:B---3--:R-:W-:-:S02]  /*95620*/  IMAD.MOV.U32 R10, RZ, RZ, R28 ;  /* 0x000000ffff0a7224 */ /* 0x008fc400078e001c */
[----:B----4-:R-:W-:-:S07]  /*95630*/  IMAD.MOV.U32 R11, RZ, RZ, R3 ;  /* 0x000000ffff0b7224 */ /* 0x010fce00078e0003 */
[C---:B--2---:R-:W-:Y:S01]  /*95640*/  HMMA.16816.F32.BF16 R8, R24.reuse, R10, R20 ;  /* 0x0000000a1808723c */ /* 0x044fe20000041814 */
[----:B------:R-:W2:Y:S01]  /*95650*/  LDL.LU.64 R22, [R1+0x35f8] ;  /* 0x0035f80001167983 */ /* 0x000ea20000300a00 */
[----:B------:R-:W2:Y:S11]  /*95660*/  LDL.LU.64 R20, [R1+0x35f0] ;  /* 0x0035f00001147983 */ /* 0x000eb60000300a00 */
[----:B------:R-:W-:Y:S11]  /*95670*/  @!UPT UIADD3 URZ, URZ, URZ, URZ ;  /* 0x0000003f3f3ff290 */ /* 0x000ff6000fffe03f */
[----:B------:R-:W-:Y:S02]  /*95680*/  IMAD.MOV.U32 R3, RZ, RZ, R8 ;  /* 0x000000ffff037224 */ /* 0x000fe400078e0008 */
[----:B------:R-:W-:Y:S01]  /*95690*/  IMAD.MOV.U32 R28, RZ, RZ, R9 ;  /* 0x000000ffff1c7224 */ /* 0x000fe200078e0009 */
[----:B------:R0:W-:Y:S01]  /*956a0*/  STL.64 [R1+0xe30], R8 ;  /* 0x000e300801007387 */ /* 0x0001e20000100a00 */
[----:B------:R-:W-:Y:S02]  /*956b0*/  STL.64 [R1+0xe38], R10 ;  /* 0x000e380a01007387 */ /* 0x000fe40000100a00 */
[----:B------:R1:W-:Y:S01]  /*956c0*/  STL [R1+0x2ad0], R3 ;  /* 0x002ad00301007387 */ /* 0x0003e20000100800 */
[----:B------:R-:W-:Y:S01]  /*956d0*/  STL [R1+0x2acc], R28 ;  /* 0x002acc1c01007387 */ /* 0x000fe20000100800 */
[----:B0-----:R-:W-:Y:S02]  /*956e0*/  IMAD.MOV.U32 R8, RZ, RZ, R18 ;  /* 0x000000ffff087224 */ /* 0x001fe400078e0012 */
[----:B-1----:R-:W-:Y:S01]  /*956f0*/  IMAD.MOV.U32 R3, RZ, RZ, R19 ;  /* 0x000000ffff037224 */ /* 0x002fe200078e0013 */
[----:B--2---:R-:W-:Y:S01]  /*95700*/  HMMA.16816.F32.BF16 R20, R24, R18, R20 ;  /* 0x000000121814723c */ /* 0x004fe20000041814 */
[----:B------:R-:W2:Y:S01]  /*95710*/  LDL.LU.64 R18, [R1+0x35e8] ;  /* 0x0035e80001127983 */ /* 0x000ea20000300a00 */
[----:B------:R-:W2:Y:S11]  /*95720*/  LDL.LU.64 R16, [R1+0x35e0] ;  /* 0x0035e00001107983 */ /* 0x000eb60000300a00 */
[----:B------:R-:W-:Y:S10]  /*95730*/  @!UPT UIADD3 URZ, URZ, URZ, URZ ;  /* 0x0000003f3f3ff290 */ /* 0x000ff4000fffe03f */
[----:B------:R-:W-:Y:S01]  /*95740*/  STL.64 [R1+0xe20], R20 ;  /* 0x000e201401007387 */ /* 0x000fe20000100a00 */
[----:B------:R0:W-:Y:S03]  /*95750*/  STL.64 [R1+0xe28], R22 ;  /* 0x000e281601007387 */ /* 0x0001e60000100a00 */
[----:B0-----:R-:W3:Y:S01]  /*95760*/  LDL.LU.64 R22, [R1+0x35d8] ;  /* 0x0035d80001167983 */ /* 0x001ee20000300a00 */
[----:B------:R-:W-:Y:S02]  /*95770*/  STL [R1+0x351c], R3 ;  /* 0x00351c0301007387 */ /* 0x000fe40000100800 */
[----:B------:R0:W-:Y:S02]  /*95780*/  STL [R1+0x3510], R8 ;  /* 0x0035100801007387 */ /* 0x0001e40000100800 */
[----:B0-----:R-:W3:Y:S01]  /*95790*/  LDL.LU R8, [R1+0x570] ;  /* 0x0005700001087983 */ /* 0x001ee20000300800 */
[----:B------:R-:W3:Y:S02]  /*957a0*/  LDL.LU R9, [R1+0x574] ;  /* 0x0005740001097983 */ /* 0x000ee40000300800 */
[----:B------:R-:W3:Y:S02]  /*957b0*/  LDL.LU R10, [R1+0x578] ;  /* 0x00057800010a7983 */ /* 0x000ee40000300800 */
[----:B------:R-:W3:Y:S02]  /*957c0*/  LDL.LU R11, [R1+0x57c] ;  /* 0x00057c00010b7983 */ /* 0x000ee40000300800 */
[----:B------:R-:W-:-:S02]  /*957d0*/  IMAD.MOV.U32 R7, RZ, RZ, R29 ;  /* 0x000000ffff077224 */ /* 0x000fc400078e001d */
[----:B------:R-:W-:-:S05]  /*957e0*/  IMAD.MOV.U32 R29, RZ, RZ, R20 ;  /* 0x000000ffff1d7224 */ /* 0x000fca00078e0014 */
[----:B------:R-:W-:Y:S01]  /*957f0*/  STL [R1+0x2ad4], R29 ;  /* 0x002ad41d01007387 */ /* 0x000fe20000100800 */
[C---:B---3--:R-:W-:Y:S11]  /*95800*/  HMMA.16816.F32.BF16 R8, R24.reuse, R22, R8 ;  /* 0x000000161808723c */ /* 0x048ff60000041808 */
[----:B------:R-:W-:Y:S11]  /*95810*/  @!UPT UIADD3 URZ, URZ, URZ, URZ ;  /* 0x0000003f3f3ff290 */ /* 0x000ff6000fffe03f */
[----:B------:R-:W-:Y:S01]  /*95820*/  @!UPT UIADD3 URZ, URZ, URZ, URZ ;  /* 0x0000003f3f3ff290 */ /* 0x000fe2000fffe03f */
[----:B------:R0:W-:Y:S01]  /*95830*/  STL.64 [R1+0xe10], R8 ;  /* 0x000e100801007387 */ /* 0x0001e20000100a00 */
[----:B------:R1:W-:Y:S02]  /*95840*/  STL.64 [R1+0xe18], R10 ;  /* 0x000e180a01007387 */ /* 0x0003e40000100a00 */
[----:B0-----:R-:W-:Y:S02]  /*95850*/  IMAD.MOV.U32 R9, RZ, RZ, R23 ;  /* 0x000000ffff097224 */ /* 0x001fe400078e0017 */
[----:B-1----:R-:W-:Y:S02]  /*95860*/  IMAD.MOV.U32 R10, RZ, RZ, R22 ;  /* 0x000000ffff0a7224 */ /* 0x002fe400078e0016 */
        /* <DEDUP_REMOVED lines=8> */
[----:B------:R-:W3:Y:S02]  /*958f0*/  LDL.LU.64 R22, [R1+0x35c0] ;  /* 0x0035c00001167983 */ /* 0x000ee40000300a00 */
[----:B------:R-:W3:Y:S02]  /*95900*/  LDL.LU.64 R20, [R1+0x35b8] ;  /* 0x0035b80001147983 */ /* 0x000ee40000300a00 */
[----:B------:R0:W-:Y:S01]  /*95910*/  STL.64 [R1+0x3580], R10 ;  /* 0x0035800a01007387 */ /* 0x0001e20000100a00 */
[----:B------:R-:W-:Y:S04]  /*95920*/  STL [R1+0x3578], R9 ;  /* 0x0035780901007387 */ /* 0x000fe80000100800 */
[----:B0-----:R-:W3:Y:S01]  /*95930*/  LDL.64 R10, [R1+0x88] ;  /* 0x00008800010a7983 */ /* 0x001ee20000100a00 */
[C---:B--2---:R-:W-:Y:S08]  /*95940*/  HMMA.16816.F32.BF16 R4, R24.reuse, R18, R4 ;  /* 0x000000121804723c */ /* 0x044ff00000041804 */
[----:B---3--:R-:W-:Y:S11]  /*95950*/  HMMA.16816.F32.BF16 R20, R24, R10, R20 ;  /* 0x0000000a1814723c */ /* 0x008ff60000041814 */
[----:B------:R-:W-:Y:S11]  /*95960*/  @!UPT UIADD3 URZ, URZ, URZ, URZ ;  /* 0x0000003f3f3ff290 */ /* 0x000ff6000fffe03f */
[----:B------:R-:W-:Y:S01]  /*95970*/  @!UPT UIADD3 URZ, URZ, URZ, URZ ;  /* 0x0000003f3f3ff290 */ /* 0x000fe2000fffe03f */
[----:B------:R0:W-:Y:S01]  /*95980*/  STL.64 [R1+0xc60], R20 ;  /* 0x000c601401007387 */ /* 0x0001e20000100a00 */
[----:B------:R-:W-:Y:S02]  /*95990*/  STL.64 [R1+0xc68], R22 ;  /* 0x000c681601007387 */ /* 0x000fe40000100a00 */
[----:B0-----:R-:W-:Y:S02]  /*959a0*/  IMAD.MOV.U32 R21, RZ, RZ, R10 ;  /* 0x000000ffff157224 */ /* 0x001fe400078e000a */
[----:B------:R-:W-:-:S05]  /*959b0*/  IMAD.MOV.U32 R20, RZ, RZ, R11 ;  /* 0x000000ffff147224 */ /* 0x000fca00078e000b */
[----:B------:R0:W-:Y:S01]  /*959c0*/  STL.64 [R1+0x35b0], R20 ;  /* 0x0035b01401007387 */ /* 0x0001e20000100a00 */
[----:B------:R-:W-:Y:S02]  /*959d0*/  STL.64 [R1+0xc30], R4 ;  /* 0x000c300401007387 */ /* 0x000fe40000100a00 */
[----:B------:R-:W-:Y:S02]  /*959e0*/  STL.64 [R1+0xc38], R6 ;  /* 0x000c380601007387 */ /* 0x000fe40000100a00 */
[----:B------:R-:W-:Y:S02]  /*959f0*/  IMAD.MOV.U32 R2, RZ, RZ, R18 ;  /* 0x000000ffff027224 */ /* 0x000fe400078e0012 */
[----:B------:R-:W-:Y:S01]  /*95a00*/  IMAD.MOV.U32 R0, RZ, RZ, R19 ;  /* 0x000000ffff007224 */ /* 0x000fe200078e0013 */
[----:B------:R-:W1:Y:S04]  /*95a10*/  LDSM.16.MT88.4 R4, [R13+0x27000] ;  /* 0x027000000d04783b */ /* 0x000e680000004200 */
[----:B0-----:R-:W2:Y:S01]  /*95a20*/  LDL.LU R20, [R1+0x8e0] ;  /* 0x0008e00001147983 */ /* 0x001ea20000300800 */
[----:B------:R-:W2:Y:S02]  /*95a30*/  LDL.LU R21, [R1+0x8e4] ;  /* 0x0008e40001157983 */ /* 0x000ea40000300800 */
[----:B------:R-:W2:Y:S02]  /*95a40*/  LDL.LU R22, [R1+0x8e8] ;  /* 0x0008e80001167983 */ /* 0x000ea40000300800 */
[----:B------:R-:W2:Y:S01]  /*95a50*/  LDL.LU R23, [R1+0x8ec] ;  /* 0x0008ec0001177983 */ /* 0x000ea20000300800 */
[----:B------:R-:W3:Y:S04]  /*95a60*/  LDL.64 R10, [R1+0x48] ;  /* 0x00004800010a7983 */ /* 0x000ee80000100a00 */
[----:B---3--:R0:W-:Y:S01]  /*95a70*/  STL.64 [R1+0x3590], R10 ;  /* 0x0035900a01007387 */ /* 0x0081e20000100a00 */
[----:B------:R-:W3:Y:S02]  /*95a80*/  LDL.LU R16, [R1+0x8a0] ;  /* 0x0008a00001107983 */ /* 0x000ee40000300800 */
[----:B------:R-:W3:Y:S02]  /*95a90*/  LDL.LU R17, [R1+0x8a4] ;  /* 0x0008a40001117983 */ /* 0x000ee40000300800 */
[----:B------:R-:W4:Y:S01]  /*95aa0*/  LDL.LU R18, [R1+0x8a8] ;  /* 0x0008a80001127983 */ /* 0x000f220000300800 */
[----:B------:R-:W4:Y:S04]  /*95ab0*/  LDL.LU R19, [R1+0x8ac] ;  /* 0x0008ac0001137983 */ /* 0x000f280000300800 */
[----:B0-----:R-:W2:Y:S04]  /*95ac0*/  LDL.64 R10, [R1+0x58] ;  /* 0x00005800010a7983 */ /* 0x001ea80000100a00 */
[----:B--2---:R0:W-:Y:S04]  /*95ad0*/  STL.64 [R1+0x35a8], R10 ;  /* 0x0035a80a01007387 */ /* 0x0041e80000100a00 */
[----:B0-----:R-:W2:Y:S01]  /*95ae0*/  LDL.64 R10, [R1+0x68] ;  /* 0x00006800010a7983 */ /* 0x001ea20000100a00 */
[----:B----4-:R0:W-:Y:S02]  /*95af0*/  STL.64 [R1+0x3568], R18 ;  /* 0x0035681201007387 */ /* 0x0101e40000100a00 */
[----:B---3--:R3:W-:Y:S01]  /*95b00*/  STL.64 [R1+0x3560], R16 ;  /* 0x0035601001007387 */ /* 0x0087e20000100a00 */
[----:B0-----:R-:W4:Y:S04]  /*95b10*/  LDL.64 R18, [R1+0x38] ;  /* 0x0000380001127983 */ /* 0x001f280000100a00 */
[----:B----4-:R0:W-:Y:S01]  /*95b20*/  STL.64 [R1+0x3588], R18 ;  /* 0x0035881201007387 */ /* 0x0101e20000100a00 */
[----:B---3--:R-:W3:Y:S02]  /*95b30*/  LDL.LU R16, [R1+0x8c0] ;  /* 0x0008c00001107983 */ /* 0x008ee40000300800 */
[----:B------:R-:W3:Y:S01]  /*95b40*/  LDL.LU R17, [R1+0x8c4] ;  /* 0x0008c40001117983 */ /* 0x000ee20000300800 */
[----:B0-----:R-:W4:Y:S01]  /*95b50*/  LDL.LU R18, [R1+0x8c8] ;  /* 0x0008c80001127983 */ /* 0x001f220000300800 */
[----:B------:R-:W4:Y:S01]  /*95b60*/  LDL.LU R19, [R1+0x8cc] ;  /* 0x0008cc0001137983 */ /* 0x000f220000300800 */
[----:B--2---:R-:W-:Y:S02]  /*95b70*/  HMMA.16816.F32.BF16 R20, R24, R10, R20 ;  /* 0x0000000a1814723c */ /* 0x004fe40000041814 */
[----:B----4-:R-:W-:Y:S01]  /*95b80*/  STL.64 [R1+0x35a0], R18 ;  /* 0x0035a01201007387 */ /* 0x010fe20000100a00 */
[----:B---3--:R0:W-:Y:S03]  /*95b90*/  STL.64 [R1+0x3598], R16 ;  /* 0x0035981001007387 */ /* 0x0081e60000100a00 */
[----:B0-----:R-:W2:Y:S01]  /*95ba0*/  LDL.LU R16, [R1+0x8d0] ;  /* 0x0008d00001107983 */ /* 0x001ea20000300800 */
[----:B------:R-:W2:Y:S02]  /*95bb0*/  LDL.LU R17, [R1+0x8d4] ;  /* 0x0008d40001117983 */ /* 0x000ea40000300800 */
[----:B------:R-:W2:Y:S02]  /*95bc0*/  LDL.LU R18, [R1+0x8d8] ;  /* 0x0008d80001127983 */ /* 0x000ea40000300800 */
[----:B------:R-:W2:Y:S01]  /*95bd0*/  LDL.LU R19, [R1+0x8dc] ;  /* 0x0008dc0001137983 */ /* 0x000ea20000300800 */
[----:B-1----:R0:W-:Y:S01]  /*95be0*/  STL.64 [R1+0x3398], R6 ;  /* 0x0033980601007387 */ /* 0x0021e20000100a00 */
[----:B------:R1:W-:Y:S03]  /*95bf0*/  STL.64 [R1+0x3390], R4 ;  /* 0x0033900401007387 */ /* 0x0003e60000100a00 */
[----:B0-----:R-:W3:Y:S04]  /*95c00*/  LDL.64 R6, [R1+0x28] ;  /* 0x0000280001067983 */ /* 0x001ee80000100a00 */
[----:B---3--:R0:W-:Y:S01]  /*95c10*/  STL.64 [R1+0x3570], R6 ;  /* 0x0035700601007387 */ /* 0x0081e20000100a00 */
[----:B-1----:R-:W3:Y:S02]  /*95c20*/  LDL.LU R4, [R1+0x8b0] ;  /* 0x0008b00001047983 */ /* 0x002ee40000300800 */
[----:B------:R-:W3:Y:S01]  /*95c30*/  LDL.LU R5, [R1+0x8b4] ;  /* 0x0008b40001057983 */ /* 0x000ee20000300800 */
[----:B0-----:R-:W3:Y:S01]  /*95c40*/  LDL.LU R6, [R1+0x8b8] ;  /* 0x0008b80001067983 */ /* 0x001ee20000300800 */
[----:B------:R-:W3:Y:S02]  /*95c50*/  LDL.LU R7, [R1+0x8bc] ;  /* 0x0008bc0001077983 */ /* 0x000ee40000300800 */
[----:B------:R0:W-:Y:S02]  /*95c60*/  STL.64 [R1+0xc50], R20 ;  /* 0x000c501401007387 */ /* 0x0001e40000100a00 */
[----:B------:R1:W-:Y:S01]  /*95c70*/  STL.64 [R1+0xc58], R22 ;  /* 0x000c581601007387 */ /* 0x0003e20000100a00 */
[----:B0-----:R-:W4:Y:S01]  /*95c80*/  LDL.LU.64 R20, [R1+0x35b0] ;  /* 0x0035b00001147983 */ /* 0x001f220000300a00 */
[----:B-1----:R-:W-:-:S02]  /*95c90*/  IMAD.MOV.U32 R23, RZ, RZ, R10 ;  /* 0x000000ffff177224 */ /* 0x002fc400078e000a */
[----:B------:R-:W-:Y:S02]  /*95ca0*/  IMAD.MOV.U32 R22, RZ, RZ, R11 ;  /* 0x000000ffff167224 */ /* 0x000fe400078e000b */
[----:B------:R-:W2:Y:S03]  /*95cb0*/  LDL.LU.64 R10, [R1+0x35a8] ;  /* 0x0035a800010a7983 */ /* 0x000ea60000300a00 */
[----:B------:R-:W-:Y:S01]  /*95cc0*/  STL.64 [R1+0x3528], R22 ;  /* 0x0035281601007387 */ /* 0x000fe20000100a00 */
[----:B----4-:R0:W-:Y:S04]  /*95cd0*/  STL.64 [R1+0x3520], R20 ;  /* 0x0035201401007387 */ /* 0x0101e80000100a00 */
[----:B0-----:R-:W4:Y:S01]  /*95ce0*/  LDL.LU R20, [R1+0x880] ;  /* 0x0008800001147983 */ /* 0x001f220000300800 */
[----:B------:R-:W4:Y:S02]  /*95cf0*/  LDL.LU R21, [R1+0x884] ;  /* 0x0008840001157983 */ /* 0x000f240000300800 */
[----:B------:R-:W3:Y:S02]  /*95d00*/  LDL.LU R22, [R1+0x888] ;  /* 0x0008880001167983 */ /* 0x000ee40000300800 */
[----:B------:R-:W3:Y:S01]  /*95d10*/  LDL.LU R23, [R1+0x88c] ;  /* 0x00088c0001177983 */ /* 0x000ee20000300800 */
[----:B--2---:R-:W-:Y:S01]  /*95d20*/  HMMA.16816.F32.BF16 R16, R24, R10, R16 ;  /* 0x0000000a1810723c */ /* 0x004fe20000041810 */
[----:B------:R-:W-:-:S02]  /*95d30*/  IMAD.MOV.U32 R29, RZ, RZ, R10 ;  /* 0x000000ffff1d7224 */ /* 0x000fc400078e000a */
[----:B------:R-:W-:Y:S01]  /*95d40*/  IMAD.MOV.U32 R28, RZ, RZ, R11 ;  /* 0x000000ffff1c7224 */ /* 0x000fe200078e000b */
[----:B---3--:R0:W-:Y:S01]  /*95d50*/  STL.64 [R1+0x3538], R22 ;  /* 0x0035381601007387 */ /* 0x0081e20000100a00 */
[----:B----4-:R-:W-:Y:S03]  /*95d60*/  STL.64 [R1+0x3530], R20 ;  /* 0x0035301401007387 */ /* 0x010fe60000100a00 */
[----:B0-----:R-:W2:Y:S04]  /*95d70*/  LDL R22, [R1+0x18] ;  /* 0x0000180001167983 */ /* 0x001ea80000100800 */
[----:B------:R-:W2:Y:S11]  /*95d80*/  LDL R23, [R1+0x1c] ;  /* 0x00001c0001177983 */ /* 0x000eb60000100800 */
[----:B------:R-:W-:Y:S02]  /*95d90*/  STL.64 [R1+0xc40], R16 ;  /* 0x000c401001007387 */ /* 0x000fe40000100a00 */
[----:B------:R0:W-:Y:S02]  /*95da0*/  STL.64 [R1+0xc48], R18 ;  /* 0x000c481201007387 */ /* 0x0001e40000100a00 */
        /* <DEDUP_REMOVED lines=10> */
[----:B------:R-:W4:Y:S02]  /*95e50*/  LDL.LU.64 R10, [R1+0x3580] ;  /* 0x00358000010a7983 */ /* 0x000f240000300a00 */
[----:B------:R-:W2:Y:S01]  /*95e60*/  LDL.LU R9, [R1+0x3578] ;  /* 0x0035780001097983 */ /* 0x000ea20000300800 */
[----:B---3--:R-:W-:Y:S01]  /*95e70*/  HMMA.16816.F32.BF16 R4, R24, R18, R4 ;  /* 0x000000121804723c */ /* 0x008fe20000041804 */
[----:B----4-:R-:W-:Y:S01]  /*95e80*/  STL.64 [R1+0x3548], R10 ;  /* 0x0035480a01007387 */ /* 0x010fe20000100a00 */
[----:B--2---:R0:W-:Y:S02]  /*95e90*/  STL.64 [R1+0x3540], R8 ;  /* 0x0035400801007387 */ /* 0x0041e40000100a00 */
[----:B------:R-:W-:-:S02]  /*95ea0*/  IMAD.MOV.U32 R3, RZ, RZ, R18 ;  /* 0x000000ffff037224 */ /* 0x000fc400078e0012 */
[----:B------:R-:W-:Y:S01]  /*95eb0*/  IMAD.MOV.U32 R14, RZ, RZ, R19 ;  /* 0x000000ffff0e7224 */ /* 0x000fe200078e0013 */
[----:B0-----:R-:W2:Y:S01]  /*95ec0*/  LDL.LU R8, [R1+0x890] ;  /* 0x0008900001087983 */ /* 0x001ea20000300800 */
[----:B------:R-:W2:Y:S02]  /*95ed0*/  LDL.LU R9, [R1+0x894] ;  /* 0x0008940001097983 */ /* 0x000ea40000300800 */
[----:B------:R-:W2:Y:S02]  /*95ee0*/  LDL.LU R10, [R1+0x898] ;  /* 0x00089800010a7983 */ /* 0x000ea40000300800 */
[----:B------:R-:W2:Y:S11]  /*95ef0*/  LDL.LU R11, [R1+0x89c] ;  /* 0x00089c00010b7983 */ /* 0x000eb60000300800 */
        /* <DEDUP_REMOVED lines=8> */
[----:B------:R-:W-:Y:S01]  /*95f80*/  STL.64 [R1+0xa40], R16 ;  /* 0x000a401001007387 */ /* 0x000fe20000100a00 */
[----:B------:R0:W-:Y:S03]  /*95f90*/  STL.64 [R1+0xa48], R18 ;  /* 0x000a481201007387 */ /* 0x0001e60000100a00 */
[----:B0-----:R-:W3:Y:S01]  /*95fa0*/  LDL.LU.64 R18, [R1+0x3558] ;  /* 0x0035580001127983 */ /* 0x001ee20000300a00 */
[----:B------:R-:W4:Y:S02]  /*95fb0*/  LDL.LU R4, [R1+0x6d0] ;  /* 0x0006d00001047983 */ /* 0x000f240000300800 */
[----:B------:R-:W4:Y:S01]  /*95fc0*/  LDL.LU R5, [R1+0x6d4] ;  /* 0x0006d40001057983 */ /* 0x000f220000300800 */
[----:B--2---:R-:W-:Y:S01]  /*95fd0*/  HMMA.16816.F32.BF16 R20, R24, R22, R8 ;  /* 0x000000161814723c */ /* 0x004fe20000041808 */
[----:B------:R-:W-:Y:S02]  /*95fe0*/  IMAD.MOV.U32 R17, RZ, RZ, R6 ;  /* 0x000000ffff117224 */ /* 0x000fe400078e0006 */
[----:B------:R-:W-:-:S02]  /*95ff0*/  IMAD.MOV.U32 R16, RZ, RZ, R7 ;  /* 0x000000ffff107224 */ /* 0x000fc400078e0007 */
[----:B---3--:R-:W-:Y:S02]  /*96000*/  IMAD.MOV.U32 R6, RZ, RZ, R18 ;  /* 0x000000ffff067224 */ /* 0x008fe400078e0012 */
[----:B------:R-:W-:Y:S01]  /*96010*/  IMAD.MOV.U32 R7, RZ, RZ, R19 ;  /* 0x000000ffff077224 */ /* 0x000fe200078e0013 */
[----:B------:R-:W2:Y:S01]  /*96020*/  LDL.LU R18, [R1+0x3554] ;  /* 0x0035540001127983 */ /* 0x000ea20000300800 */
[----:B------:R-:W2:Y:S03]  /*96030*/  LDL.LU R19, [R1+0x3550] ;  /* 0x0035500001137983 */ /* 0x000ea60000300800 */
[----:B------:R0:W-:Y:S01]  /*96040*/  STL.64 [R1+0x33a8], R6 ;  /* 0x0033a80601007387 */ /* 0x0001e20000100a00 */
[----:B----4-:R-:W-:Y:S03]  /*96050*/  STL.64 [R1+0x33a0], R4 ;  /* 0x0033a00401007387 */ /* 0x010fe60000100a00 */
[----:B0-----:R-:W3:Y:S04]  /*96060*/  LDL R6, [R1+0x8] ;  /* 0x0000080001067983 */ /* 0x001ee80000100800 */
[----:B------:R-:W3:Y:S01]  /*96070*/  LDL R7, [R1+0xc] ;  /* 0x00000c0001077983 */ /* 0x000ee20000100800 */
[----:B------:R-:W4:Y:S02]  /*96080*/  LDL.LU.64 R10, [R1+0x3548] ;  /* 0x00354800010a7983 */ /* 0x000f240000300a00 */
[----:B------:R-:W2:Y:S02]  /*96090*/  LDL.LU.64 R8, [R1+0x3540] ;  /* 0x0035400001087983 */ /* 0x000ea40000300a00 */
[----:B------:R-:W-:Y:S01]  /*960a0*/  STL.64 [R1+0xa30], R20 ;  /* 0x000a301401007387 */ /* 0x000fe20000100a00 */
[----:B------:R0:W-:Y:S04]  /*960b0*/  STL.64 [R1+0xa38], R22 ;  /* 0x000a381601007387 */ /* 0x0001e80000100a00 */
        /* <DEDUP_REMOVED lines=10> */
[----:B0-----:R-:W2:Y:S04]  /*96160*/  LDL.64 R6, [R1+0x18] ;  /* 0x0000180001067983 */ /* 0x001ea80000100a00 */
[----:B--2---:R0:W-:Y:S01]  /*96170*/  STL.64 [R1+0x33d0], R6 ;  /* 0x0033d00601007387 */ /* 0x0041e20000100a00 */
[----:B------:R-:W2:Y:S02]  /*96180*/  LDL.LU R4, [R1+0x870] ;  /* 0x0008700001047983 */ /* 0x000ea40000300800 */
[----:B------:R-:W2:Y:S01]  /*96190*/  LDL.LU R5, [R1+0x874] ;  /* 0x0008740001057983 */ /* 0x000ea20000300800 */
[----:B0-----:R-:W2:Y:S01]  /*961a0*/  LDL.LU R6, [R1+0x878] ;  /* 0x0008780001067983 */ /* 0x001ea20000300800 */
[----:B------:R-:W2:Y:S02]  /*961b0*/  LDL.LU R7, [R1+0x87c] ;  /* 0x00087c0001077983 */ /* 0x000ea40000300800 */
[----:B--2---:R-:W-:Y:S11]  /*961c0*/  HMMA.16816.F32.BF16 R4, R24, R18, R4 ;  /* 0x000000121804723c */ /* 0x004ff60000041804 */
[----:B------:R-:W-:Y:S11]  /*961d0*/  @!UPT UIADD3 URZ, URZ, URZ, URZ ;  /* 0x0000003f3f3ff290 */ /* 0x000ff6000fffe03f */
[----:B------:R-:W-:Y:S01]  /*961e0*/  @!UPT UIADD3 URZ, URZ, URZ, URZ ;  /* 0x0000003f3f3ff290 */ /* 0x000fe2000fffe03f */
[----:B------:R-:W-:Y:S01]  /*961f0*/  STL.64 [R1+0x8f0], R4 ;  /* 0x0008f00401007387 */ /* 0x000fe20000100a00 */
[----:B------:R0:W-:Y:S02]  /*96200*/  STL.64 [R1+0x8f8], R6 ;  /* 0x0008f80601007387 */ /* 0x0001e40000100a00 */
[----:B0-----:R-:W-:Y:S02]  /*96210*/  IMAD.MOV.U32 R6, RZ, RZ, R17 ;  /* 0x000000ffff067224 */ /* 0x001fe400078e0011 */
[----:B------:R-:W-:-:S05]  /*96220*/  IMAD.MOV.U32 R7, RZ, RZ, R16 ;  /* 0x000000ffff077224 */ /* 0x000fca00078e0010 */
[----:B------:R-:W-:Y:S01]  /*96230*/  STL.64 [R1+0x33e8], R6 ;  /* 0x0033e80601007387 */ /* 0x000fe20000100a00 */
[----:B------:R0:W-:Y:S02]  /*96240*/  STL.64 [R1+0x33b0], R18 ;  /* 0x0033b01201007387 */ /* 0x0001e40000100a00 */
[----:B------:R-:W2:Y:S02]  /*96250*/  LDL.LU R16, [R1+0x6e0] ;  /* 0x0006e00001107983 */ /* 0x000ea40000300800 */
[----:B------:R-:W2:Y:S01]  /*96260*/  LDL.LU R17, [R1+0x6e4] ;  /* 0x0006e40001117983 */ /* 0x000ea20000300800 */
[----:B0-----:R-:W2:Y:S01]  /*96270*/  LDL.LU R18, [R1+0x6e8] ;  /* 0x0006e80001127983 */ /* 0x001ea20000300800 */
[----:B------:R-:W2:Y:S02]  /*96280*/  LDL.LU R19, [R1+0x6ec] ;  /* 0x0006ec0001137983 */ /* 0x000ea40000300800 */
[----:B------:R-:W-:Y:S02]  /*96290*/  IMAD.MOV.U32 R6, RZ, RZ, R3 ;  /* 0x000000ffff067224 */ /* 0x000fe400078e0003 */
        /* <DEDUP_REMOVED lines=19> */
[----:B------:R-:W-:-:S02]  /*963d0*/  IMAD.MOV.U32 R6, RZ, RZ, R29 ;  /* 0x000000ffff067224 */ /* 0x000fc400078e001d */
[----:B------:R-:W-:Y:S02]  /*963e0*/  IMAD.MOV.U32 R7, RZ, RZ, R28 ;  /* 0x000000ffff077224 */ /* 0x000fe400078e001c */
[----:B---3--:R-:W-:Y:S02]  /*963f0*/  IMAD.MOV.U32 R18, RZ, RZ, R14 ;  /* 0x000000ffff127224 */ /* 0x008fe400078e000e */
[----:B------:R-:W-:Y:S01]  /*96400*/  IMAD.MOV.U32 R19, RZ, RZ, R15 ;  /* 0x000000ffff137224 */ /* 0x000fe200078e000f */
[----:B------:R-:W3:Y:S01]  /*96410*/  LDL.LU R14, [R1+0x350c] ;  /* 0x00350c00010e7983 */ /* 0x000ee20000300800 */
[----:B------:R-:W3:Y:S02]  /*96420*/  LDL.LU R15, [R1+0x3508] ;  /* 0x00350800010f7983 */ /* 0x000ee40000300800 */
[----:B------:R0:W-:Y:S01]  /*96430*/  STL.64 [R1+0x3430], R6 ;  /* 0x0034300601007387 */ /* 0x0001e20000100a00 */
[----:B------:R-:W-:Y:S01]  /*96440*/  STL.64 [R1+0x33f8], R18 ;  /* 0x0033f81201007387 */ /* 0x000fe20000100a00 */
[----:B0-----:R-:W-:-:S02]  /*96450*/  IMAD.MOV.U32 R6, RZ, RZ, R23 ;  /* 0x000000ffff067224 */ /* 0x001fc400078e0017 */
[----:B------:R-:W-:Y:S01]  /*96460*/  IMAD.MOV.U32 R7, RZ, RZ, R22 ;  /* 0x000000ffff077224 */ /* 0x000fe200078e0016 */
[----:B--2---:R0:W-:Y:S04]  /*96470*/  STL.64 [R1+0x33f0], R16 ;  /* 0x0033f01001007387 */ /* 0x0041e80000100a00 */
[----:B0-----:R-:W2:Y:S01]  /*96480*/  LDL.LU R16, [R1+0x710] ;  /* 0x0007100001107983 */ /* 0x001ea20000300800 */
[----:B------:R-:W2:Y:S02]  /*96490*/  LDL.LU R17, [R1+0x714] ;  /* 0x0007140001117983 */ /* 0x000ea40000300800 */
[----:B------:R-:W2:Y:S02]  /*964a0*/  LDL.LU R18, [R1+0x718] ;  /* 0x0007180001127983 */ /* 0x000ea40000300800 */
[----:B------:R-:W2:Y:S01]  /*964b0*/  LDL.LU R19, [R1+0x71c] ;  /* 0x00071c0001137983 */ /* 0x000ea20000300800 */
[----:B------:R0:W-:Y:S01]  /*964c0*/  STL.64 [R1+0x3448], R6 ;  /* 0x0034480601007387 */ /* 0x0001e20000100a00 */
[----:B------:R-:W2:Y:S02]  /*964d0*/  LDL.LU R4, [R1+0x2f0] ;  /* 0x0002f00001047983 */ /* 0x000ea40000300800 */
[----:B------:R-:W2:Y:S01]  /*964e0*/  LDL.LU R5, [R1+0x2f4] ;  /* 0x0002f40001057983 */ /* 0x000ea20000300800 */
[----:B0-----:R-:W2:Y:S01]  /*964f0*/  LDL.LU R6, [R1+0x2f8] ;  /* 0x0002f80001067983 */ /* 0x001ea20000300800 */
[----:B------:R-:W2:Y:S03]  /*96500*/  LDL.LU R7, [R1+0x2fc] ;  /* 0x0002fc0001077983 */ /* 0x000ea60000300800 */
[----:B--2---:R0:W-:Y:S01]  /*96510*/  STL.64 [R1+0x3458], R6 ;  /* 0x0034580601007387 */ /* 0x0041e20000100a00 */
[----:B------:R-:W-:Y:S02]  /*96520*/  STL.64 [R1+0x3450], R4 ;  /* 0x0034500401007387 */ /* 0x000fe40000100a00 */
[----:B0-----:R-:W-:-:S02]  /*96530*/  IMAD.MOV.U32 R6, RZ, RZ, R21 ;  /* 0x000000ffff067224 */ /* 0x001fc400078e0015 */
[----:B------:R-:W-:-:S05]  /*96540*/  IMAD.MOV.U32 R7, RZ, RZ, R20 ;  /* 0x000000ffff077224 */ /* 0x000fca00078e0014 */
[----:B------:R0:W-:Y:S02]  /*96550*/  STL.64 [R1+0x3470], R6 ;  /* 0x0034700601007387 */ /* 0x0001e40000100a00 */
[----:B0-----:R-:W-:Y:S02]  /*96560*/  IMAD.MOV.U32 R6, RZ, RZ, R12 ;  /* 0x000000ffff067224 */ /* 0x001fe400078e000c */
[----:B----4-:R-:W-:-:S05]  /*96570*/  IMAD.MOV.U32 R7, RZ, RZ, R11 ;  /* 0x000000ffff077224 */ /* 0x010fca00078e000b */
[----:B------:R-:W-:Y:S01]  /*96580*/  STL.64 [R1+0x3488], R6 ;  /* 0x0034880601007387 */ /* 0x000fe20000100a00 */
[----:B------:R-:W-:Y:S02]  /*96590*/  STL.64 [R1+0x3410], R18 ;  /* 0x0034101201007387 */ /* 0x000fe40000100a00 */
[----:B------:R0:W-:Y:S02]  /*965a0*/  STL.64 [R1+0x3408], R16 ;  /* 0x0034081001007387 */ /* 0x0001e40000100a00 */
[----:B0-----:R-:W2:Y:S01]  /*965b0*/  LDL.LU R16, [R1+0x720] ;  /* 0x0007200001107983 */ /* 0x001ea20000300800 */
[----:B------:R-:W2:Y:S02]  /*965c0*/  LDL.LU R17, [R1+0x724] ;  /* 0x0007240001117983 */ /* 0x000ea40000300800 */
[----:B------:R-:W-:Y:S02]  /*965d0*/  IMAD.MOV.U32 R6, RZ, RZ, R10 ;  /* 0x000000ffff067224 */ /* 0x000fe400078e000a */
[----:B------:R-:W-:-:S02]  /*965e0*/  IMAD.MOV.U32 R7, RZ, RZ, R9 ;  /* 0x000000ffff077224 */ /* 0x000fc400078e0009 */
[----:B---3--:R-:W-:Y:S02]  /*965f0*/  IMAD.MOV.U32 R18, RZ, RZ, R15 ;  /* 0x000000ffff127224 */ /* 0x008fe400078e000f */
[----:B------:R-:W-:Y:S01]  /*96600*/  IMAD.MOV.U32 R19, RZ, RZ, R14 ;  /* 0x000000ffff137224 */ /* 0x000fe200078e000e */
[----:B------:R-:W3:Y:S01]  /*96610*/  LDL.LU R15, [R1+0x3504] ;  /* 0x00350400010f7983 */ /* 0x000ee20000300800 */
[----:B------:R-:W4:Y:S02]  /*96620*/  LDL.LU R14, [R1+0x3500] ;  /* 0x00350000010e7983 */ /* 0x000f240000300800 */
[----:B------:R-:W-:Y:S01]  /*96630*/  STL.64 [R1+0x34a0], R6 ;  /* 0x0034a00601007387 */ /* 0x000fe20000100a00 */
[----:B------:R-:W-:Y:S04]  /*96640*/  STL.64 [R1+0x3428], R18 ;  /* 0x0034281201007387 */ /* 0x000fe80000100a00 */
[----:B--2---:R0:W-:Y:S04]  /*96650*/  STL.64 [R1+0x3420], R16 ;  /* 0x0034201001007387 */ /* 0x0041e80000100a00 */
[----:B0-----:R-:W2:Y:S01]  /*96660*/  LDL.LU R16, [R1+0x730] ;  /* 0x0007300001107983 */ /* 0x001ea20000300800 */
[----:B------:R-:W2:Y:S02]  /*96670*/  LDL.LU R17, [R1+0x734] ;  /* 0x0007340001117983 */ /* 0x000ea40000300800 */
[----:B------:R-:W2:Y:S02]  /*96680*/  LDL.LU R18, [R1+0x738] ;  /* 0x0007380001127983 */ /* 0x000ea40000300800 */
[----:B------:R-:W2:Y:S02]  /*96690*/  LDL.LU R19, [R1+0x73c] ;  /* 0x00073c0001137983 */ /* 0x000ea40000300800 */
[----:B------:R-:W-:-:S02]  /*966a0*/  IMAD.MOV.U32 R6, RZ, RZ, R8 ;  /* 0x000000ffff067224 */ /* 0x000fc400078e0008 */
[----:B------:R-:W-:-:S05]  /*966b0*/  IMAD.MOV.U32 R7, RZ, RZ, R3 ;  /* 0x000000ffff077224 */ /* 0x000fca00078e0003 */
[----:B------:R0:W-:Y:S04]  /*966c0*/  STL.64 [R1+0x34b8], R6 ;  /* 0x0034b80601007387 */ /* 0x0001e80000100a00 */
[----:B0-----:R-:W3:Y:S04]  /*966d0*/  LDL.64 R6, [R1+0xc8] ;  /* 0x0000c80001067983 */ /* 0x001ee80000100a00 */
[----:B--2---:R-:W-:Y:S01]  /*966e0*/  STL.64 [R1+0x3440], R18 ;  /* 0x0034401201007387 */ /* 0x004fe20000100a00 */
[----:B------:R0:W-:Y:S03]  /*966f0*/  STL.64 [R1+0x3438], R16 ;  /* 0x0034381001007387 */ /* 0x0001e60000100a00 */
[----:B0-----:R-:W2:Y:S01]  /*96700*/  LDL.LU R16, [R1+0x740] ;  /* 0x0007400001107983 */ /* 0x001ea20000300800 */
[----:B------:R-:W2:Y:S02]  /*96710*/  LDL.LU R17, [R1+0x744] ;  /* 0x0007440001117983 */ /* 0x000ea40000300800 */
[----:B----4-:R-:W-:-:S02]  /*96720*/  IMAD.MOV.U32 R18, RZ, RZ, R14 ;  /* 0x000000ffff127224 */ /* 0x010fc400078e000e */
[----:B---3--:R-:W-:Y:S01]  /*96730*/  IMAD.MOV.U32 R19, RZ, RZ, R15 ;  /* 0x000000ffff137224 */ /* 0x008fe200078e000f */
[----:B------:R-:W3:Y:S01]  /*96740*/  LDL.LU R14, [R1+0x34fc] ;  /* 0x0034fc00010e7983 */ /* 0x000ee20000300800 */
[----:B------:R-:W4:Y:S02]  /*96750*/  LDL.LU R15, [R1+0x34f8] ;  /* 0x0034f800010f7983 */ /* 0x000f240000300800 */
        /* <DEDUP_REMOVED lines=8> */
[----:B------:R-:W-:Y:S01]  /*967e0*/  STL.64 [R1+0x3468], R18 ;  /* 0x0034681201007387 */ /* 0x000fe20000100a00 */
        /* <DEDUP_REMOVED lines=9> */
[----:B----4-:R-:W-:-:S02]  /*96880*/  IMAD.MOV.U32 R18, RZ, RZ, R15 ;  /* 0x000000ffff127224 */ /* 0x010fc400078e000f */
[----:B---3--:R-:W-:Y:S01]  /*96890*/  IMAD.MOV.U32 R19, RZ, RZ, R14 ;  /* 0x000000ffff137224 */ /* 0x008fe200078e000e */
[----:B------:R-:W3:Y:S01]  /*968a0*/  LDL.LU R15, [R1+0x34f4] ;  /* 0x0034f400010f7983 */ /* 0x000ee20000300800 */
[----:B------:R-:W4:Y:S03]  /*968b0*/  LDL.LU R14, [R1+0x34f0] ;  /* 0x0034f000010e7983 */ /* 0x000f260000300800 */
[----:B------:R-:W-:Y:S04]  /*968c0*/  STL.64 [R1+0x3498], R18 ;  /* 0x0034981201007387 */ /* 0x000fe80000100a00 */
[----:B--2---:R0:W-:Y:S04]  /*968d0*/  STL.64 [R1+0x3490], R16 ;  /* 0x0034901001007387 */ /* 0x0041e80000100a00 */
        /* <DEDUP_REMOVED lines=18> */
[----:B------:R-:W2:Y:S11]  /*96a00*/  LDL.LU R19, [R1+0x34c] ;  /* 0x00034c0001137983 */ /* 0x000eb60000300800 */
[----:B------:R-:W-:Y:S02]  /*96a10*/  @!UPT UIADD3 URZ, URZ, URZ, URZ ;  /* 0x0000003f3f3ff290 */ /* 0x000fe4000fffe03f */
[----:B------:R-:W-:Y:S01]  /*96a20*/  STL.64 [R1+0x5b0], R8 ;  /* 0x0005b00801007387 */ /* 0x000fe20000100a00 */
[----:B------:R0:W-:Y:S03]  /*96a30*/  STL.64 [R1+0x5b8], R10 ;  /* 0x0005b80a01007387 */ /* 0x0001e60000100a00 */
[----:B0-----:R-:W3:Y:S02]  /*96a40*/  LDL.LU.64 R10, [R1+0x34e0] ;  /* 0x0034e000010a7983 */ /* 0x001ee40000300a00 */
[----:B---3--:R-:W-:Y:S02]  /*96a50*/  HMMA.16816.F32.BF16 R24, R24, R10, R20 ;  /* 0x0000000a1818723c */ /* 0x008fe40000041814 */
[----:B------:R-:W2:Y:S01]  /*96a60*/  LDL.LU.64 R22, [R1+0x34d8] ;  /* 0x0034d80001167983 */ /* 0x000ea20000300a00 */
[----:B------:R-:W2:Y:S02]  /*96a70*/  LDL.LU.64 R20, [R1+0x34d0] ;  /* 0x0034d00001147983 */ /* 0x000ea40000300a00 */
[----:B------:R-:W-:Y:S11]  /*96a80*/  IMAD.MOV.U32 R8, RZ, RZ, R6 ;  /* 0x000000ffff087224 */ /* 0x000ff600078e0006 */
[----:B------:R-:W-:Y:S07]  /*96a90*/  @!UPT UIADD3 URZ, URZ, URZ, URZ ;  /* 0x0000003f3f3ff290 */ /* 0x000fee000fffe03f */
[----:B------:R-:W-:Y:S01]  /*96aa0*/  STL.64 [R1+0x530], R24 ;  /* 0x0005301801007387 */ /* 0x000fe20000100a00 */
[----:B------:R0:W-:Y:S02]  /*96ab0*/  STL.64 [R1+0x538], R26 ;  /* 0x0005381a01007387 */ /* 0x0001e40000100a00 */
[----:B0-----:R-:W-:Y:S02]  /*96ac0*/  IMAD.MOV.U32 R26, RZ, RZ, R2 ;  /* 0x000000ffff1a7224 */ /* 0x001fe400078e0002 */
        /* <DEDUP_REMOVED lines=9> */
[----:B------:R-:W3:Y:S01]  /*96b60*/  LDL R9, [R1+0x22bc] ;  /* 0x0022bc0001097983 */ /* 0x000ee20000100800 */
        /* <DEDUP_REMOVED lines=22> */
[----:B------:R-:W2:Y:S01]  /*96cd0*/  LDL.LU.64 R18, [R1+0x3468] ;  /* 0x0034680001127983 */ /* 0x000ea20000300a00 */
[----:B------:R-:W2:Y:S11]  /*96ce0*/  LDL.LU.64 R16, [R1+0x3460] ;  /* 0x0034600001107983 */ /* 0x000eb60000300a00 */
[----:B------:R-:W-:Y:S09]  /*96cf0*/  @!UPT UIADD3 URZ, URZ, URZ, URZ ;  /* 0x0000003f3f3ff290 */ /* 0x000ff2000fffe03f */
[----:B------:R-:W-:Y:S01]  /*96d00*/  STL.64 [R1+0xb20], R4 ;  /* 0x000b200401007387 */ /* 0x000fe20000100a00 */
[----:B------:R0:W-:Y:S03]  /*96d10*/  STL.64 [R1+0xb28], R6 ;  /* 0x000b280601007387 */ /* 0x0001e60000100a00 */
[----:B0-----:R-:W4:Y:S01]  /*96d20*/  LDL.LU.64 R6, [R1+0x3458] ;  /* 0x0034580001067983 */ /* 0x001f220000300a00 */
[----:B------:R-:W4:Y:S02]  /*96d30*/  LDL.LU.64 R4, [R1+0x3450] ;  /* 0x0034500001047983 */ /* 0x000f240000300a00 */
[----:B------:R-:W-:-:S07]  /*96d40*/  IMAD.MOV.U32 R27, RZ, RZ, R0 ;  /* 0x000000ffff1b7224 */ /* 0x000fce00078e0000 */
[C---:B----4-:R-:W-:Y:S01]  /*96d50*/  HMMA.16816.F32.BF16 R24, R20.reuse, R26, R4 ;  /* 0x0000001a1418723c */ /* 0x050fe20000041804 */
[----:B------:R-:W2:Y:S11]  /*96d60*/  LDL.LU.64 R6, [R1+0x3448] ;  /* 0x0034480001067983 */ /* 0x000eb60000300a00 */
[----:B------:R-:W-:Y:S11]  /*96d70*/  @!UPT UIADD3 URZ, URZ, URZ, URZ ;  /* 0x0000003f3f3ff290 */ /* 0x000ff6000fffe03f */
[----:B------:R-:W-:Y:S01]  /*96d80*/  STL.64 [R1+0xaf0], R24 ;  /* 0x000af01801007387 */ /* 0x000fe20000100a00 */
[----:B------:R-:W-:Y:S02]  /*96d90*/  STL.64 [R1+0xaf8], R26 ;  /* 0x000af81a01007387 */ /* 0x000fe40000100a00 */
[----:B------:R-:W0:Y:S02]  /*96da0*/  LDSM.16.MT88.4 R24, [R13+0x27080] ;  /* 0x027080000d18783b */ /* 0x000e240000004200 */
[----:B0-----:R-:W-:Y:S02]  /*96db0*/  STL.64 [R1+0x3278], R26 ;  /* 0x0032781a01007387 */ /* 0x001fe40000100a00 */
[----:B------:R0:W-:Y:S02]  /*96dc0*/  STL.64 [R1+0x3270], R24 ;  /* 0x0032701801007387 */ /* 0x0001e40000100a00 */
[----:B0-----:R-:W4:Y:S01]  /*96dd0*/  LDL.LU R24, [R1+0x2e0] ;  /* 0x0002e00001187983 */ /* 0x001f220000300800 */
[----:B------:R-:W4:Y:S02]  /*96de0*/  LDL.LU R25, [R1+0x2e4] ;  /* 0x0002e40001197983 */ /* 0x000f240000300800 */
[----:B------:R-:W4:Y:S02]  /*96df0*/  LDL.LU R26, [R1+0x2e8] ;  /* 0x0002e800011a7983 */ /* 0x000f240000300800 */
[----:B------:R-:W4:Y:S01]  /*96e00*/  LDL.LU R27, [R1+0x2ec] ;  /* 0x0002ec00011b7983 */ /* 0x000f220000300800 */
        /* <DEDUP_REMOVED lines=58> */
[----:B------:R0:W-:Y:S02]  /*971b0*/  STL.64 [R1+0x3380], R18 ;  /* 0x0033801201007387 */ /* 0x0001e40000100a00 */
[----:B------:R-:W2:Y:S01]  /*971c0*/  LDL.LU R16, [R1+0x6c0] ;  /* 0x0006c00001107983 */ /* 0x000ea20000300800 */
[----:B------:R-:W2:Y:S04]  /*971d0*/  LDL.LU R17, [R1+0x6c4] ;  /* 0x0006c40001117983 */ /* 0x000ea80000300800 */
[----:B0-----:R-:W2:Y:S01]  /*971e0*/  LDL.LU R18, [R1+0x6c8] ;  /* 0x0006c80001127983 */ /* 0x001ea20000300800 */
[----:B------:R-:W2:Y:S02]  /*971f0*/  LDL.LU R19, [R1+0x6cc] ;  /* 0x0006cc0001137983 */ /* 0x000ea40000300800 */
[----:B------:R0:W-:Y:S01]  /*97200*/  STL.64 [R1+0x3388], R14 ;  /* 0x0033880e01007387 */ /* 0x0001e20000100a00 */
[C---:B--2---:R-:W-:Y:S08]  /*97210*/  HMMA.16816.F32.BF16 R16, R20.reuse, R14, R16 ;  /* 0x0000000e1410723c */ /* 0x044ff00000041810 */
[----:B----4-:R-:W-:Y:S11]  /*97220*/  HMMA.16816.F32.BF16 R20, R20, R10, R24 ;  /* 0x0000000a1414723c */ /* 0x010ff60000041818 */
[----:B------:R-:W-:Y:S04]  /*97230*/  @!UPT UIADD3 URZ, URZ, URZ, URZ ;  /* 0x0000003f3f3ff290 */ /* 0x000fe8000fffe03f */
[----:B------:R-:W-:Y:S01]  /*97240*/  STL.64 [R1+0x540], R16 ;  /* 0x0005401001007387 */ /* 0x000fe20000100a00 */
[----:B------:R-:W-:Y:S02]  /*97250*/  STL.64 [R1+0x548], R18 ;  /* 0x0005481201007387 */ /* 0x000fe40000100a00 */
[----:B------:R-:W2:Y:S02]  /*97260*/  LDL.LU R12, [R1+0x520] ;  /* 0x00052000010c7983 */ /* 0x000ea40000300800 */
[----:B------:R-:W2:Y:S01]  /*97270*/  LDL.LU R13, [R1+0x524] ;  /* 0x00052400010d7983 */ /* 0x000ea20000300800 */
[----:B0-----:R-:W2:Y:S01]  /*97280*/  LDL.LU R14, [R1+0x528] ;  /* 0x00052800010e7983 */ /* 0x001ea20000300800 */
[----:B------:R-:W2:Y:S02]  /*97290*/  LDL.LU R15, [R1+0x52c] ;  /* 0x00052c00010f7983 */ /* 0x000ea40000300800 */
[----:B------:R-:W4:Y:S02]  /*972a0*/  LDL.LU R24, [R1+0x4f0] ;  /* 0x0004f00001187983 */ /* 0x000f240000300800 */
[----:B------:R-:W-:Y:S01]  /*972b0*/  STL.64 [R1+0x2e0], R20 ;  /* 0x0002e01401007387 */ /* 0x000fe20000100a00 */
[----:B------:R-:W-:Y:S01]  /*972c0*/  STL.64 [R1+0x2e8], R22 ;  /* 0x0002e81601007387 */ /* 0x000fe20000100a00 */
[----:B------:R-:W4:Y:S02]  /*972d0*/  LDL.LU R25, [R1+0x4f4] ;  /* 0x0004f40001197983 */ /* 0x000f240000300800 */
[----:B------:R-:W2:Y:S02]  /*972e0*/  LDL.LU R26, [R1+0x4f8] ;  /* 0x0004f800011a7983 */ /* 0x000ea40000300800 */
[----:B------:R-:W2:Y:S02]  /*972f0*/  LDL.LU R27, [R1+0x4fc] ;  /* 0x0004fc00011b7983 */ /* 0x000ea40000300800 */
[----:B--2---:R0:W-:Y:S01]  /*97300*/  STL.64 [R1+0x3358], R26 ;  /* 0x0033581a01007387 */ /* 0x0041e20000100a00 */
[----:B----4-:R1:W-:Y:S03]  /*97310*/  STL.64 [R1+0x3350], R24 ;  /* 0x0033501801007387 */ /* 0x0103e60000100a00 */
[----:B0-----:R-:W2:Y:S04]  /*97320*/  LDL.64 R26, [R1+0xa8] ;  /* 0x0000a800011a7983 */ /* 0x001ea80000100a00 */
[----:B--2---:R0:W-:Y:S01]  /*97330*/  STL.64 [R1+0x3368], R26 ;  /* 0x0033681a01007387 */ /* 0x0041e20000100a00 */
[----:B-1----:R-:W2:Y:S02]  /*97340*/  LDL.LU R24, [R1+0x510] ;  /* 0x0005100001187983 */ /* 0x002ea40000300800 */
[----:B------:R-:W2:Y:S01]  /*97350*/  LDL.LU R25, [R1+0x514] ;  /* 0x0005140001197983 */ /* 0x000ea20000300800 */
[----:B0-----:R-:W2:Y:S01]  /*97360*/  LDL.LU R26, [R1+0x518] ;  /* 0x00051800011a7983 */ /* 0x001ea20000300800 */
[----:B------:R-:W2:Y:S02]  /*97370*/  LDL.LU R27, [R1+0x51c] ;  /* 0x00051c00011b7983 */ /* 0x000ea40000300800 */
[----:B------:R-:W4:Y:S02]  /*97380*/  LDL.64 R22, [R1+0x78] ;  /* 0x0000780001167983 */ /* 0x000f240000100a00 */
[----:B----4-:R0:W-:Y:S01]  /*97390*/  STL.64 [R1+0x3338], R22 ;  /* 0x0033381601007387 */ /* 0x0101e20000100a00 */
[----:B------:R-:W4:Y:S02]  /*973a0*/  LDL.LU R20, [R1+0x4e0] ;  /* 0x0004e00001147983 */ /* 0x000f240000300800 */
[----:B------:R-:W4:Y:S01]  /*973b0*/  LDL.LU R21, [R1+0x4e4] ;  /* 0x0004e40001157983 */ /* 0x000f220000300800 */
[----:B0-----:R-:W2:Y:S01]  /*973c0*/  LDL.LU R22, [R1+0x4e8] ;  /* 0x0004e80001167983 */ /* 0x001ea20000300800 */
[----:B------:R-:W2:Y:S03]  /*973d0*/  LDL.LU R23, [R1+0x4ec] ;  /* 0x0004ec0001177983 */ /* 0x000ea60000300800 */
[----:B--2---:R0:W-:Y:S01]  /*973e0*/  STL.64 [R1+0x3348], R22 ;  /* 0x0033481601007387 */ /* 0x0041e20000100a00 */
[----:B----4-:R1:W-:Y:S03]  /*973f0*/  STL.64 [R1+0x3340], R20 ;  /* 0x0033401401007387 */ /* 0x0103e60000100a00 */
[----:B0-----:R-:W2:Y:S04]  /*97400*/  LDL.64 R22, [R1+0x98] ;  /* 0x0000980001167983 */ /* 0x001ea80000100a00 */
[----:B--2---:R0:W-:Y:S01]  /*97410*/  STL.64 [R1+0x3360], R22 ;  /* 0x0033601601007387 */ /* 0x0041e20000100a00 */
[----:B-1----:R-:W2:Y:S02]  /*97420*/  LDL.LU R20, [R1+0x500] ;  /* 0x0005000001147983 */ /* 0x002ea40000300800 */
[----:B------:R-:W2:Y:S01]  /*97430*/  LDL.LU R21, [R1+0x504] ;  /* 0x0005040001157983 */ /* 0x000ea20000300800 */
[----:B0-----:R-:W4:Y:S01]  /*97440*/  LDL.LU R22, [R1+0x508] ;  /* 0x0005080001167983 */ /* 0x001f220000300800 */
[----:B------:R-:W4:Y:S02]  /*97450*/  LDL.LU R23, [R1+0x50c] ;  /* 0x00050c0001177983 */ /* 0x000f240000300800 */
[----:B------:R-:W-:-:S02]  /*97460*/  IMAD.MOV.U32 R18, RZ, RZ, R8 ;  /* 0x000000ffff127224 */ /* 0x000fc400078e0008 */
[----:B------:R-:W-:Y:S01]  /*97470*/  IMAD.MOV.U32 R19, RZ, RZ, R2 ;  /* 0x000000ffff137224 */ /* 0x000fe200078e0002 */
[----:B----4-:R0:W-:Y:S01]  /*97480*/  STL.64 [R1+0x3378], R22 ;  /* 0x0033781601007387 */ /* 0x0101e20000100a00 */
[----:B--2---:R-:W-:Y:S03]  /*97490*/  STL.64 [R1+0x3370], R20 ;  /* 0x0033701401007387 */ /* 0x004fe60000100a00 */
[----:B0-----:R-:W2:Y:S02]  /*974a0*/  LDL.64 R22, [R1+0xb8] ;  /* 0x0000b80001167983 */ /* 0x001ea40000100a00 */
[C---:B------:R-:W-:Y:S01]  /*974b0*/  HMMA.16816.F32.BF16 R16, R4.reuse, R18, R12 ;  /* 0x000000120410723c */ /* 0x040fe2000004180c */
[----:B------:R-:W4:Y:S11]  /*974c0*/  LDL.LU.64 R14, [R1+0x3388] ;  /* 0x00338800010e7983 */ /* 0x000f360000300a00 */
[----:B------:R-:W-:Y:S11]  /*974d0*/  @!UPT UIADD3 URZ, URZ, URZ, URZ ;  /* 0x0000003f3f3ff290 */ /* 0x000ff6000fffe03f */
[----:B------:R-:W-:Y:S01]  /*974e0*/  STL.64 [R1+0xdf0], R16 ;  /* 0x000df01001007387 */ /* 0x000fe20000100a00 */
[----:B------:R-:W-:Y:S02]  /*974f0*/  IMAD.MOV.U32 R12, RZ, RZ, R18 ;  /* 0x000000ffff0c7224 */ /* 0x000fe400078e0012 */
[----:B------:R0:W-:Y:S02]  /*97500*/  STL.64 [R1+0xdf8], R18 ;  /* 0x000df81201007387 */ /* 0x0001e40000100a00 */
[----:B0-----:R-:W3:Y:S01]  /*97510*/  LDL.LU.64 R18, [R1+0x3380] ;  /* 0x0033800001127983 */ /* 0x001ee20000300a00 */
[----:B------:R-:W-:Y:S02]  /*97520*/  STL [R1+0x2adc], R16 ;  /* 0x002adc1001007387 */ /* 0x000fe40000100800 */
[----:B------:R-:W-:Y:S01]  /*97530*/  STL [R1+0x2ad8], R12 ;  /* 0x002ad80c01007387 */ /* 0x000fe20000100800 */
[----:B--2---:R-:W-:Y:S01]  /*97540*/  HMMA.16816.F32.BF16 R24, R4, R22, R24 ;  /* 0x000000160418723c */ /* 0x004fe20000041818 */
[----:B------:R-:W-:-:S02]  /*97550*/  IMAD.MOV.U32 R8, RZ, RZ, R22 ;  /* 0x000000ffff087224 */ /* 0x000fc400078e0016 */
[----:B------:R-:W-:Y:S02]  /*97560*/  IMAD.MOV.U32 R2, RZ, RZ, R23 ;  /* 0x000000ffff027224 */ /* 0x000fe400078e0017 */
[----:B------:R-:W2:Y:S01]  /*97570*/  LDL.LU.64 R22, [R1+0x3378] ;  /* 0x0033780001167983 */ /* 0x000ea20000300a00 */
[----:B------:R-:W2:Y:S11]  /*97580*/  LDL.LU.64 R20, [R1+0x3370] ;  /* 0x0033700001147983 */ /* 0x000eb60000300a00 */
[----:B------:R-:W-:Y:S06]  /*97590*/  @!UPT UIADD3 URZ, URZ, URZ, URZ ;  /* 0x0000003f3f3ff290 */ /* 0x000fec000fffe03f */
[----:B------:R-:W-:Y:S01]  /*975a0*/  STL.64 [R1+0xde0], R24 ;  /* 0x000de01801007387 */ /* 0x000fe20000100a00 */
[----:B------:R-:W-:Y:S02]  /*975b0*/  IMAD.MOV.U32 R13, RZ, RZ, R26 ;  /* 0x000000ffff0d7224 */ /* 0x000fe400078e001a */
[----:B------:R0:W-:Y:S02]  /*975c0*/  STL.64 [R1+0xde8], R26 ;  /* 0x000de81a01007387 */ /* 0x0001e40000100a00 */
[----:B0-----:R-:W2:Y:S01]  /*975d0*/  LDL.LU.64 R26, [R1+0x3368] ;  /* 0x00336800011a7983 */ /* 0x001ea20000300a00 */
[----:B------:R-:W-:-:S05]  /*975e0*/  IMAD.MOV.U32 R17, RZ, RZ, R24 ;  /* 0x000000ffff117224 */ /* 0x000fca00078e0018 */
[----:B------:R0:W-:Y:S01]  /*975f0*/  STL [R1+0x2ae4], R17 ;  /* 0x002ae41101007387 */ /* 0x0001e20000100800 */
[----:B---3--:R1:W-:Y:S02]  /*97600*/  STL.64 [R1+0x3308], R18 ;  /* 0x0033081201007387 */ /* 0x0083e40000100a00 */
[----:B------:R-:W3:Y:S01]  /*97610*/  LDL.LU R16, [R1+0x4d0] ;  /* 0x0004d00001107983 */ /* 0x000ee20000300800 */
[----:B0-----:R-:W3:Y:S01]  /*97620*/  LDL.LU R17, [R1+0x4d4] ;  /* 0x0004d40001117983 */ /* 0x001ee20000300800 */
[----:B-1----:R-:W3:Y:S02]  /*97630*/  LDL.LU R18, [R1+0x4d8] ;  /* 0x0004d80001127983 */ /* 0x002ee40000300800 */
[----:B------:R-:W3:Y:S02]  /*97640*/  LDL.LU R19, [R1+0x4dc] ;  /* 0x0004dc0001137983 */ /* 0x000ee40000300800 */
[----:B------:R0:W-:Y:S01]  /*97650*/  STL [R1+0x2ae0], R13 ;  /* 0x002ae00d01007387 */ /* 0x0001e20000100800 */
[----:B--2---:R-:W-:Y:S01]  /*97660*/  HMMA.16816.F32.BF16 R20, R4, R26, R20 ;  /* 0x0000001a0414723c */ /* 0x004fe20000041814 */
[----:B0-----:R-:W-:-:S02]  /*97670*/  IMAD.MOV.U32 R13, RZ, RZ, R26 ;  /* 0x000000ffff0d7224 */ /* 0x001fc400078e001a */
[----:B------:R-:W-:Y:S11]  /*97680*/  IMAD.MOV.U32 R12, RZ, RZ, R27 ;  /* 0x000000ffff0c7224 */ /* 0x000ff600078e001b */
[----:B------:R-:W-:Y:S09]  /*97690*/  @!UPT UIADD3 URZ, URZ, URZ, URZ ;  /* 0x0000003f3f3ff290 */ /* 0x000ff2000fffe03f */
[----:B------:R-:W-:Y:S01]  /*976a0*/  STL.64 [R1+0xdd0], R20 ;  /* 0x000dd01401007387 */ /* 0x000fe20000100a00 */
[----:B------:R0:W-:Y:S03]  /*976b0*/  STL.64 [R1+0xdd8], R22 ;  /* 0x000dd81601007387 */ /* 0x0001e60000100a00 */
[----:B0-----:R-:W2:Y:S01]  /*976c0*/  LDL.LU.64 R22, [R1+0x3360] ;  /* 0x0033600001167983 */ /* 0x001ea20000300a00 */
[----:B------:R-:W2:Y:S02]  /*976d0*/  LDL.LU.64 R26, [R1+0x3358] ;  /* 0x00335800011a7983 */ /* 0x000ea40000300a00 */
[----:B------:R-:W2:Y:S02]  /*976e0*/  LDL.LU.64 R24, [R1+0x3350] ;  /* 0x0033500001187983 */ /* 0x000ea40000300a00 */
[----:B----4-:R0:W-:Y:S01]  /*976f0*/  STL.64 [R1+0x3298], R14 ;  /* 0x0032980e01007387 */ /* 0x0101e20000100a00 */
[----:B------:R-:W-:Y:S04]  /*97700*/  STL.64 [R1+0x3290], R12 ;  /* 0x0032900c01007387 */ /* 0x000fe80000100a00 */
[----:B0-----:R-:W4:Y:S01]  /*97710*/  LDL.64 R14, [R1+0x88] ;  /* 0x00008800010e7983 */ /* 0x001f220000100a00 */
[C---:B--2---:R-:W-:Y:S11]  /*97720*/  HMMA.16816.F32.BF16 R24, R4.reuse, R22, R24 ;  /* 0x000000160418723c */ /* 0x044ff60000041818 */
[----:B------:R-:W-:Y:S11]  /*97730*/  @!UPT UIADD3 URZ, URZ, URZ, URZ ;  /* 0x0000003f3f3ff290 */ /* 0x000ff6000fffe03f */
[----:B------:R-:W-:Y:S01]  /*97740*/  @!UPT UIADD3 URZ, URZ, URZ, URZ ;  /* 0x0000003f3f3ff290 */ /* 0x000fe2000fffe03f */
[----:B------:R0:W-:Y:S01]  /*97750*/  STL.64 [R1+0xdc0], R24 ;  /* 0x000dc01801007387 */ /* 0x0001e20000100a00 */
[----:B------:R-:W-:Y:S02]  /*97760*/  STL.64 [R1+0xdc8], R26 ;  /* 0x000dc81a01007387 */ /* 0x000fe40000100a00 */
[----:B0-----:R-:W-:Y:S02]  /*97770*/  IMAD.MOV.U32 R25, RZ, RZ, R22 ;  /* 0x000000ffff197224 */ /* 0x001fe400078e0016 */
[----:B------:R-:W-:Y:S02]  /*97780*/  IMAD.MOV.U32 R24, RZ, RZ, R23 ;  /* 0x000000ffff187224 */ /* 0x000fe400078e0017 */
[----:B------:R-:W4:Y:S01]  /*97790*/  LDL.LU.64 R22, [R1+0x3348] ;  /* 0x0033480001167983 */ /* 0x000f220000300a00 */
[----:B------:R-:W4:Y:S02]  /*977a0*/  LDL.LU.64 R20, [R1+0x3340] ;  /* 0x0033400001147983 */ /* 0x000f240000300a00 */
[----:B----4-:R-:W-:Y:S11]  /*977b0*/  HMMA.16816.F32.BF16 R20, R4, R14, R20 ;  /* 0x0000000e0414723c */ /* 0x010ff60000041814 */
[----:B------:R-:W-:Y:S11]  /*977c0*/  @!UPT UIADD3 URZ, URZ, URZ, URZ ;  /* 0x0000003f3f3ff290 */ /* 0x000ff6000fffe03f */
[----:B------:R-:W-:Y:S01]  /*977d0*/  @!UPT UIADD3 URZ, URZ, URZ, URZ ;  /* 0x0000003f3f3ff290 */ /* 0x000fe2000fffe03f */
[----:B------:R-:W-:Y:S01]  /*977e0*/  STL.64 [R1+0xc10], R20 ;  /* 0x000c101401007387 */ /* 0x000fe20000100a00 */
[----:B------:R0:W-:Y:S03]  /*977f0*/  STL.64 [R1+0xc18], R22 ;  /* 0x000c181601007387 */ /* 0x0001e60000100a00 */
[----:B0-----:R-:W3:Y:S01]  /*97800*/  LDL.LU.64 R22, [R1+0x3338] ;  /* 0x0033380001167983 */ /* 0x001ee20000300a00 */
[----:B------:R-:W-:Y:S02]  /*97810*/  IMAD.MOV.U32 R27, RZ, RZ, R14 ;  /* 0x000000ffff1b7224 */ /* 0x000fe400078e000e */
[----:B------:R-:W-:-:S05]  /*97820*/  IMAD.MOV.U32 R26, RZ, RZ, R15 ;  /* 0x000000ffff1a7224 */ /* 0x000fca00078e000f */
[----:B------:R-:W-:Y:S01]  /*97830*/  STL.64 [R1+0x32a8], R26 ;  /* 0x0032a81a01007387 */ /* 0x000fe20000100a00 */
[----:B------:R-:W-:Y:S01]  /*97840*/  STL.64 [R1+0x32a0], R24 ;  /* 0x0032a01801007387 */ /* 0x000fe20000100a00 */
[C---:B---3--:R-:W-:Y:S01]  /*97850*/  HMMA.16816.F32.BF16 R12, R4.reuse, R22, R16 ;  /* 0x00000016040c723c */ /* 0x048fe20000041810 */
[----:B------:R-:W-:Y:S02]  /*97860*/  IMAD.MOV.U32 R29, RZ, RZ, R22 ;  /* 0x000000ffff1d7224 */ /* 0x000fe400078e0016 */
[----:B------:R-:W-:Y:S02]  /*97870*/  IMAD.MOV.U32 R28, RZ, RZ, R23 ;  /* 0x000000ffff1c7224 */ /* 0x000fe400078e0017 */
[----:B------:R-:W0:Y:S11]  /*97880*/  LDSM.16.MT88.4 R20, [R9+0x27000] ;  /* 0x027000000914783b */ /* 0x000e360000004200 */
[----:B------:R-:W-:Y:S07]  /*97890*/  @!UPT UIADD3 URZ, URZ, URZ, URZ ;  /* 0x0000003f3f3ff290 */ /* 0x000fee000fffe03f */
[----:B------:R-:W-:Y:S01]  /*978a0*/  STL.64 [R1+0xbc0], R12 ;  /* 0x000bc00c01007387 */ /* 0x000fe20000100a00 */
[----:B------:R-:W-:Y:S02]  /*978b0*/  STL.64 [R1+0xbc8], R14 ;  /* 0x000bc80e01007387 */ /* 0x000fe40000100a00 */
[----:B------:R-:W-:Y:S02]  /*978c0*/  STL.64 [R1+0x3288], R10 ;  /* 0x0032880a01007387 */ /* 0x000fe40000100a00 */
[----:B------:R-:W-:Y:S01]  /*978d0*/  STL [R1+0x3280], R9 ;  /* 0x0032800901007387 */ /* 0x000fe20000100800 */
[----:B------:R-:W-:Y:S04]  /*978e0*/  STL [R1+0x3330], R8 ;  /* 0x0033300801007387 */ /* 0x000fe80000100800 */
[----:B0-----:R-:W-:Y:S01]  /*978f0*/  STL.64 [R1+0x3130], R22 ;  /* 0x0031301601007387 */ /* 0x001fe20000100a00 */
[----:B------:R0:W-:Y:S03]  /*97900*/  STL.64 [R1+0x3128], R20 ;  /* 0x0031281401007387 */ /* 0x0001e60000100a00 */
[----:B0-----:R-:W2:Y:S01]  /*97910*/  LDL.LU R20, [R1+0x200] ;  /* 0x0002000001147983 */ /* 0x001ea20000300800 */
[----:B------:R-:W2:Y:S02]  /*97920*/  LDL.LU R21, [R1+0x204] ;  /* 0x0002040001157983 */ /* 0x000ea40000300800 */
[----:B------:R-:W3:Y:S02]  /*97930*/  LDL.LU R22, [R1+0x208] ;  /* 0x0002080001167983 */ /* 0x000ee40000300800 */
[----:B------:R-:W3:Y:S01]  /*97940*/  LDL.LU R23, [R1+0x20c] ;  /* 0x00020c0001177983 */ /* 0x000ee20000300800 */
[----:B------:R-:W4:Y:S04]  /*97950*/  LDL.64 R26, [R1+0x8] ;  /* 0x00000800011a7983 */ /* 0x000f280000100a00 */
[----:B----4-:R-:W-:Y:S01]  /*97960*/  STL.64 [R1+0x32e0], R26 ;  /* 0x0032e01a01007387 */ /* 0x010fe20000100a00 */
        /* <DEDUP_REMOVED lines=26> */
[----:B0-----:R-:W3:Y:S01]  /*97b10*/  LDL.64 R18, [R1+0x68] ;  /* 0x0000680001127983 */ /* 0x001ee20000100a00 */
[----:B------:R0:W-:Y:S02]  /*97b20*/  STL.64 [R1+0x32f0], R26 ;  /* 0x0032f01a01007387 */ /* 0x0001e40000100a00 */
[----:B------:R-:W-:Y:S01]  /*97b30*/  STL.64 [R1+0x32e8], R24 ;  /* 0x0032e81801007387 */ /* 0x000fe20000100a00 */
[----:B0-----:R-:W2:Y:S04]  /*97b40*/  LDL.64 R26, [R1+0x38] ;  /* 0x00003800011a7983 */ /* 0x001ea80000100a00 */
[----:B--2---:R0:W-:Y:S04]  /*97b50*/  STL.64 [R1+0x3300], R26 ;  /* 0x0033001a01007387 */ /* 0x0041e80000100a00 */
[----:B0-----:R-:W2:Y:S04]  /*97b60*/  LDL.64 R26, [R1+0x48] ;  /* 0x00004800011a7983 */ /* 0x001ea80000100a00 */
        /* <DEDUP_REMOVED lines=10> */
[----:B------:R-:W2:Y:S02]  /*97c10*/  LDL.LU R15, [R1+0x80c] ;  /* 0x00080c00010f7983 */ /* 0x000ea40000300800 */
[----:B--2---:R0:W-:Y:S01]  /*97c20*/  STL.64 [R1+0x32d8], R14 ;  /* 0x0032d80e01007387 */ /* 0x0041e20000100a00 */
[----:B----4-:R1:W-:Y:S03]  /*97c30*/  STL.64 [R1+0x32d0], R12 ;  /* 0x0032d00c01007387 */ /* 0x0103e60000100a00 */
[----:B0-----:R-:W2:Y:S01]  /*97c40*/  LDL.64 R14, [R1+0x28] ;  /* 0x00002800010e7983 */ /* 0x001ea20000100a00 */
[----:B---3--:R-:W-:Y:S03]  /*97c50*/  HMMA.16816.F32.BF16 R8, R4, R18, R8 ;  /* 0x000000120408723c */ /* 0x008fe60000041808 */
[----:B--2---:R0:W-:Y:S01]  /*97c60*/  STL.64 [R1+0x32f8], R14 ;  /* 0x0032f80e01007387 */ /* 0x0041e20000100a00 */
[----:B-1----:R-:W2:Y:S02]  /*97c70*/  LDL.LU R12, [R1+0x820] ;  /* 0x00082000010c7983 */ /* 0x002ea40000300800 */
[----:B------:R-:W2:Y:S01]  /*97c80*/  LDL.LU R13, [R1+0x824] ;  /* 0x00082400010d7983 */ /* 0x000ea20000300800 */
[----:B0-----:R-:W2:Y:S01]  /*97c90*/  LDL.LU R14, [R1+0x828] ;  /* 0x00082800010e7983 */ /* 0x001ea20000300800 */
[----:B------:R-:W2:Y:S02]  /*97ca0*/  LDL.LU R15, [R1+0x82c] ;  /* 0x00082c00010f7983 */ /* 0x000ea40000300800 */
[----:B------:R-:W-:Y:S02]  /*97cb0*/  STL.64 [R1+0x3148], R22 ;  /* 0x0031481601007387 */ /* 0x000fe40000100a00 */
[----:B------:R0:W-:Y:S02]  /*97cc0*/  STL.64 [R1+0x3140], R20 ;  /* 0x0031401401007387 */ /* 0x0001e40000100a00 */
[----:B0-----:R-:W3:Y:S01]  /*97cd0*/  LDL.LU R20, [R1+0x210] ;  /* 0x0002100001147983 */ /* 0x001ee20000300800 */
[----:B------:R-:W3:Y:S02]  /*97ce0*/  LDL.LU R21, [R1+0x214] ;  /* 0x0002140001157983 */ /* 0x000ee40000300800 */
[----:B------:R-:W4:Y:S02]  /*97cf0*/  LDL.LU R22, [R1+0x218] ;  /* 0x0002180001167983 */ /* 0x000f240000300800 */
[----:B------:R-:W4:Y:S02]  /*97d00*/  LDL.LU R23, [R1+0x21c] ;  /* 0x00021c0001177983 */ /* 0x000f240000300800 */
[----:B----4-:R-:W-:Y:S01]  /*97d10*/  STL.64 [R1+0x3158], R22 ;  /* 0x0031581601007387 */ /* 0x010fe20000100a00 */
[----:B---3--:R-:W-:Y:S02]  /*97d20*/  STL.64 [R1+0x3150], R20 ;  /* 0x0031501401007387 */ /* 0x008fe40000100a00 */
[----:B------:R0:W-:Y:S02]  /*97d30*/  STL.64 [R1+0xc00], R8 ;  /* 0x000c000801007387 */ /* 0x0001e40000100a00 */
[----:B------:R1:W-:Y:S01]  /*97d40*/  STL.64 [R1+0xc08], R10 ;  /* 0x000c080a01007387 */ /* 0x0003e20000100a00 */
[----:B0-----:R-:W3:Y:S01]  /*97d50*/  LDL.LU R8, [R1+0x3330] ;  /* 0x0033300001087983 */ /* 0x001ee20000300800 */
[----:B-1----:R-:W-:-:S02]  /*97d60*/  IMAD.MOV.U32 R10, RZ, RZ, R18 ;  /* 0x000000ffff0a7224 */ /* 0x002fc400078e0012 */
[----:B------:R-:W-:Y:S02]  /*97d70*/  IMAD.MOV.U32 R9, RZ, RZ, R19 ;  /* 0x000000ffff097224 */ /* 0x000fe400078e0013 */
[----:B------:R-:W4:Y:S02]  /*97d80*/  LDL.LU.64 R18, [R1+0x3328] ;  /* 0x0033280001127983 */ /* 0x000f240000300a00 */
        /* <DEDUP_REMOVED lines=18> */
[----:B------:R-:W-:Y:S02]  /*97eb0*/  IMAD.MOV.U32 R22, RZ, RZ, R3 ;  /* 0x000000ffff167224 */ /* 0x000fe400078e0003 */
        /* <DEDUP_REMOVED lines=11> */
[----:B------:R-:W-:Y:S11]  /*97f70*/  IMAD.MOV.U32 R21, RZ, RZ, R15 ;  /* 0x000000ffff157224 */ /* 0x000ff600078e000f */
[----:B------:R-:W-:Y:S11]  /*97f80*/  @!UPT UIADD3 URZ, URZ, URZ, URZ ;  /* 0x0000003f3f3ff290 */ /* 0x000ff6000fffe03f */
[----:B------:R0:W-:Y:S01]  /*97f90*/  STL.64 [R1+0xa00], R24 ;  /* 0x000a001801007387 */ /* 0x0001e20000100a00 */
[----:B------:R1:W-:Y:S02]  /*97fa0*/  STL.64 [R1+0xa08], R26 ;  /* 0x000a081a01007387 */ /* 0x0003e40000100a00 */
[----:B0-----:R-:W-:Y:S01]  /*97fb0*/  IMAD.MOV.U32 R24, RZ, RZ, R14 ;  /* 0x000000ffff187224 */ /* 0x001fe200078e000e */
[----:B-1----:R-:W2:Y:S01]  /*97fc0*/  LDL.LU.64 R26, [R1+0x32e0] ;  /* 0x0032e000011a7983 */ /* 0x002ea20000300a00 */
[----:B------:R-:W2:Y:S02]  /*97fd0*/  LDL.LU.64 R14, [R1+0x32d8] ;  /* 0x0032d800010e7983 */ /* 0x000ea40000300a00 */
[----:B------:R-:W2:Y:S02]  /*97fe0*/  LDL.LU.64 R12, [R1+0x32d0] ;  /* 0x0032d000010c7983 */ /* 0x000ea40000300a00 */
[----:B--2---:R-:W-:Y:S11]  /*97ff0*/  HMMA.16816.F32.BF16 R12, R4, R22, R12 ;  /* 0x00000016040c723c */ /* 0x004ff6000004180c */
[----:B------:R-:W-:Y:S11]  /*98000*/  @!UPT UIADD3 URZ, URZ, URZ, URZ ;  /* 0x0000003f3f3ff290 */ /* 0x000ff6000fffe03f */
[----:B------:R-:W-:Y:S01]  /*98010*/  @!UPT UIADD3 URZ, URZ, URZ, URZ ;  /* 0x0000003f3f3ff290 */ /* 0x000fe2000fffe03f */
[----:B------:R-:W-:Y:S01]  /*98020*/  STL.64 [R1+0x740], R12 ;  /* 0x0007400c01007387 */ /* 0x000fe20000100a00 */
[----:B------:R0:W-:Y:S03]  /*98030*/  STL.64 [R1+0x748], R14 ;  /* 0x0007480e01007387 */ /* 0x0001e60000100a00 */
[----:B0-----:R-:W2:Y:S01]  /*98040*/  LDL.LU.64 R14, [R1+0x32c8] ;  /* 0x0032c800010e7983 */ /* 0x001ea20000300a00 */
[----:B------:R-:W2:Y:S02]  /*98050*/  LDL.LU.64 R12, [R1+0x32c0] ;  /* 0x0032c000010c7983 */ /* 0x000ea40000300a00 */
[----:B------:R0:W-:Y:S02]  /*98060*/  STL.64 [R1+0x3168], R22 ;  /* 0x0031681601007387 */ /* 0x0001e40000100a00 */
[----:B0-----:R-:W-:Y:S02]  /*98070*/  IMAD.MOV.U32 R22, RZ, RZ, R24 ;  /* 0x000000ffff167224 */ /* 0x001fe400078e0018 */
[----:B------:R-:W-:-:S05]  /*98080*/  IMAD.MOV.U32 R23, RZ, RZ, R21 ;  /* 0x000000ffff177224 */ /* 0x000fca00078e0015 */
[----:B------:R0:W-:Y:S02]  /*98090*/  STL.64 [R1+0x3180], R22 ;  /* 0x0031801601007387 */ /* 0x0001e40000100a00 */
[----:B0-----:R-:W-:Y:S02]  /*980a0*/  IMAD.MOV.U32 R22, RZ, RZ, R3 ;  /* 0x000000ffff167224 */ /* 0x001fe400078e0003 */
[----:B------:R-:W-:-:S05]  /*980b0*/  IMAD.MOV.U32 R23, RZ, RZ, R0 ;  /* 0x000000ffff177224 */ /* 0x000fca00078e0000 */
[----:B------:R-:W-:Y:S01]  /*980c0*/  STL.64 [R1+0x3198], R22 ;  /* 0x0031981601007387 */ /* 0x000fe20000100a00 */
        /* <DEDUP_REMOVED lines=8> */
[----:B------:R-:W-:Y:S02]  /*98150*/  IMAD.MOV.U32 R0, RZ, RZ, R27 ;  /* 0x000000ffff007224 */ /* 0x000fe400078e001b */
[----:B------:R-:W-:Y:S01]  /*98160*/  IMAD.MOV.U32 R22, RZ, RZ, R17 ;  /* 0x000000ffff167224 */ /* 0x000fe200078e0011 */
[----:B------:R-:W2:Y:S01]  /*98170*/  LDL.LU.64 R26, [R1+0x32a8] ;  /* 0x0032a800011a7983 */ /* 0x000ea20000300a00 */
[----:B------:R-:W2:Y:S02]  /*98180*/  LDL.LU.64 R24, [R1+0x32a0] ;  /* 0x0032a00001187983 */ /* 0x000ea40000300a00 */
[----:B------:R-:W-:Y:S01]  /*98190*/  IMAD.MOV.U32 R23, RZ, RZ, R16 ;  /* 0x000000ffff177224 */ /* 0x000fe200078e0010 */
[----:B----4-:R-:W-:Y:S11]  /*981a0*/  HMMA.16816.F32.BF16 R12, R4, R18, R12 ;  /* 0x00000012040c723c */ /* 0x010ff6000004180c */
[----:B------:R-:W-:Y:S11]  /*981b0*/  @!UPT UIADD3 URZ, URZ, URZ, URZ ;  /* 0x0000003f3f3ff290 */ /* 0x000ff6000fffe03f */
[----:B------:R-:W-:Y:S01]  /*981c0*/  @!UPT UIADD3 URZ, URZ, URZ, URZ ;  /* 0x0000003f3f3ff290 */ /* 0x000fe2000fffe03f */
[----:B------:R-:W-:Y:S01]  /*981d0*/  STL.64 [R1+0x590], R12 ;  /* 0x0005900c01007387 */ /* 0x000fe20000100a00 */
[----:B------:R0:W-:Y:S03]  /*981e0*/  STL.64 [R1+0x598], R14 ;  /* 0x0005980e01007387 */ /* 0x0001e60000100a00 */
[----:B0-----:R-:W4:Y:S01]  /*981f0*/  LDL.LU.64 R14, [R1+0x3298] ;  /* 0x00329800010e7983 */ /* 0x001f220000300a00 */
[----:B------:R-:W2:Y:S02]  /*98200*/  LDL.LU.64 R12, [R1+0x3290] ;  /* 0x00329000010c7983 */ /* 0x000ea40000300a00 */
[----:B------:R-:W-:Y:S02]  /*98210*/  STL.64 [R1+0x31b0], R22 ;  /* 0x0031b01601007387 */ /* 0x000fe40000100a00 */
[----:B------:R0:W-:Y:S01]  /*98220*/  STL.64 [R1+0x3160], R18 ;  /* 0x0031601201007387 */ /* 0x0001e20000100a00 */
[----:B------:R-:W2:Y:S01]  /*98230*/  LDL.LU R16, [R1+0x220] ;  /* 0x0002200001107983 */ /* 0x000ea20000300800 */
[----:B------:R-:W2:Y:S03]  /*98240*/  LDL.LU R17, [R1+0x224] ;  /* 0x0002240001117983 */ /* 0x000ea60000300800 */
        /* <DEDUP_REMOVED lines=31> */
[----:B------:R0:W-:Y:S02]  /*98440*/  STL.64 [R1+0x3210], R22 ;  /* 0x0032101601007387 */ /* 0x0001e40000100a00 */
[----:B0-----:R-:W-:Y:S02]  /*98450*/  IMAD.MOV.U32 R22, RZ, RZ, R25 ;  /* 0x000000ffff167224 */ /* 0x001fe400078e0019 */
        /* <DEDUP_REMOVED lines=17> */
[----:B---3--:R-:W-:-:S02]  /*98570*/  IMAD.MOV.U32 R22, RZ, RZ, R8 ;  /* 0x000000ffff167224 */ /* 0x008fc400078e0008 */
[----:B------:R-:W-:-:S05]  /*98580*/  IMAD.MOV.U32 R23, RZ, RZ, R2 ;  /* 0x000000ffff177224 */ /* 0x000fca00078e0002 */
[----:B------:R-:W-:Y:S04]  /*98590*/  STL.64 [R1+0x3258], R22 ;  /* 0x0032581601007387 */ /* 0x000fe80000100a00 */
[----:B--2---:R-:W-:Y:S01]  /*985a0*/  STL.64 [R1+0x31f0], R18 ;  /* 0x0031f01201007387 */ /* 0x004fe20000100a00 */
[----:B------:R0:W-:Y:S03]  /*985b0*/  STL.64 [R1+0x31e8], R16 ;  /* 0x0031e81001007387 */ /* 0x0001e60000100a00 */
[----:B0-----:R-:W2:Y:S01]  /*985c0*/  LDL.LU R16, [R1+0x280] ;  /* 0x0002800001107983 */ /* 0x001ea20000300800 */
[----:B------:R-:W2:Y:S02]  /*985d0*/  LDL.LU R17, [R1+0x284] ;  /* 0x0002840001117983 */ /* 0x000ea40000300800 */
[----:B------:R-:W3:Y:S02]  /*985e0*/  LDL.LU R18, [R1+0x288] ;  /* 0x0002880001127983 */ /* 0x000ee40000300800 */
[----:B------:R-:W3:Y:S01]  /*985f0*/  LDL.LU R19, [R1+0x28c] ;  /* 0x00028c0001137983 */ /* 0x000ee20000300800 */
[----:B------:R-:W2:Y:S01]  /*98600*/  LDL.LU R24, [R1+0x4c0] ;  /* 0x0004c00001187983 */ /* 0x000ea20000300800 */
[----:B------:R-:W4:Y:S02]  /*98610*/  LDL.LU R25, [R1+0x4c4] ;  /* 0x0004c40001197983 */ /* 0x000f240000300800 */
[----:B------:R-:W4:Y:S02]  /*98620*/  LDL.LU R26, [R1+0x4c8] ;  /* 0x0004c800011a7983 */ /* 0x000f240000300800 */
[----:B------:R-:W4:Y:S01]  /*98630*/  LDL.LU R27, [R1+0x4cc] ;  /* 0x0004cc00011b7983 */ /* 0x000f220000300800 */
[----:B------:R-:W4:Y:S01]  /*98640*/  LDL.LU R8, [R1+0x7d0] ;  /* 0x0007d00001087983 */ /* 0x000f220000300800 */
[----:B------:R-:W4:Y:S02]  /*98650*/  LDL.LU R9, [R1+0x7d4] ;  /* 0x0007d40001097983 */ /* 0x000f240000300800 */
[----:B------:R-:W4:Y:S02]  /*98660*/  LDL.LU R10, [R1+0x7d8] ;  /* 0x0007d800010a7983 */ /* 0x000f240000300800 */
[----:B------:R-:W4:Y:S01]  /*98670*/  LDL.LU R11, [R1+0x7dc] ;  /* 0x0007dc00010b7983 */ /* 0x000f220000300800 */
[----:B------:R-:W4:Y:S04]  /*98680*/  LDL.64 R22, [R1+0xc8] ;  /* 0x0000c80001167983 */ /* 0x000f280000100a00 */
        /* <DEDUP_REMOVED lines=31> */
[----:B------:R-:W3:Y:S01]  /*98880*/  LDL R2, [R1+0x22b8] ;  /* 0x0022b80001027983 */ /* 0x000ee20000100800 */
[----:B------:R-:W-:Y:S02]  /*98890*/  STL.64 [R1+0x580], R8 ;  /* 0x0005800801007387 */ /* 0x000fe40000100a00 */
[----:B------:R0:W-:Y:S02]  /*988a0*/  STL.64 [R1+0x588], R10 ;  /* 0x0005880a01007387 */ /* 0x0001e40000100a00 */
[----:B0-----:R-:W4:Y:S01]  /*988b0*/  LDL.LU.64 R10, [R1+0x3288] ;  /* 0x00328800010a7983 */ /* 0x001f220000300a00 */
[----:B------:R-:W2:Y:S01]  /*988c0*/  LDL.LU R9, [R1+0x3280] ;  /* 0x0032800001097983 */ /* 0x000ea20000300800 */
[----:B----4-:R-:W-:Y:S02]  /*988d0*/  HMMA.16816.F32.BF16 R4, R4, R10, R24 ;  /* 0x0000000a0404723c */ /* 0x010fe40000041818 */
[----:B------:R-:W2:Y:S01]  /*988e0*/  LDL.LU.64 R26, [R1+0x3278] ;  /* 0x00327800011a7983 */ /* 0x000ea20000300a00 */
[----:B------:R-:W2:Y:S11]  /*988f0*/  LDL.LU.64 R24, [R1+0x3270] ;  /* 0x0032700001187983 */ /* 0x000eb60000300a00 */
[----:B------:R-:W-:Y:S09]  /*98900*/  @!UPT UIADD3 URZ, URZ, URZ, URZ ;  /* 0x0000003f3f3ff290 */ /* 0x000ff2000fffe03f */
[----:B------:R-:W-:Y:S01]  /*98910*/  STL.64 [R1+0x2f0], R4 ;  /* 0x0002f00401007387 */ /* 0x000fe20000100a00 */
[----:B------:R0:W-:Y:S02]  /*98920*/  STL.64 [R1+0x2f8], R6 ;  /* 0x0002f80601007387 */ /* 0x0001e40000100a00 */
[----:B------:R-:W-:Y:S02]  /*98930*/  STL.64 [R1+0x3138], R10 ;  /* 0x0031380a01007387 */ /* 0x000fe40000100a00 */
[----:B0-----:R-:W-:Y:S02]  /*98940*/  IMAD.MOV.U32 R6, RZ, RZ, R3 ;  /* 0x000000ffff067224 */ /* 0x001fe400078e0003 */
[----:B------:R-:W-:Y:S02]  /*98950*/  IMAD.MOV.U32 R7, RZ, RZ, R0 ;  /* 0x000000ffff077224 */ /* 0x000fe400078e0000 */
[----:B------:R-:W-:Y:S02]  /*98960*/  IMAD.MOV.U32 R3, RZ, RZ, R22 ;  /* 0x000000ffff037224 */ /* 0x000fe400078e0016 */
        /* <DEDUP_REMOVED lines=86> */
[C---:B----4-:R-:W-:Y:S01]  /*98ed0*/  HMMA.16816.F32.BF16 R4, R24.reuse, R6, R20 ;  /* 0x000000061804723c */ /* 0x050fe20000041814 */
[----:B------:R-:W4:Y:S01]  /*98ee0*/  LDL.LU.64 R22, [R1+0x3148] ;  /* 0x0031480001167983 */ /* 0x000f220000300a00 */
[----:B------:R-:W4:Y:S11]  /*98ef0*/  LDL.LU.64 R20, [R1+0x3140] ;  /* 0x0031400001147983 */ /* 0x000f360000300a00 */
[----:B------:R-:W-:Y:S10]  /*98f00*/  @!UPT UIADD3 URZ, URZ, URZ, URZ ;  /* 0x0000003f3f3ff290 */ /* 0x000ff4000fffe03f */
[----:B------:R-:W-:Y:S01]  /*98f10*/  STL.64 [R1+0x500], R4 ;  /* 0x0005000401007387 */ /* 0x000fe20000100a00 */
[----:B------:R4:W-:Y:S02]  /*98f20*/  STL.64 [R1+0x508], R6 ;  /* 0x0005080601007387 */ /* 0x0009e40000100a00 */
[----:B--2---:R-:W-:Y:S02]  /*98f30*/  STL [R1+0x3054], R18 ;  /* 0x0030541201007387 */ /* 0x004fe40000100800 */
[----:B------:R-:W-:Y:S01]  /*98f40*/  STL [R1+0x3050], R19 ;  /* 0x0030501301007387 */ /* 0x000fe20000100800 */
[C---:B----4-:R-:W-:Y:S11]  /*98f50*/  HMMA.16816.F32.BF16 R4, R24.reuse, R18, R20 ;  /* 0x000000121804723c */ /* 0x050ff60000041814 */
[----:B------:R-:W-:Y:S11]  /*98f60*/  @!UPT UIADD3 URZ, URZ, URZ, URZ ;  /* 0x0000003f3f3ff290 */ /* 0x000ff6000fffe03f */
[----:B------:R-:W-:Y:S01]  /*98f70*/  @!UPT UIADD3 URZ, URZ, URZ, URZ ;  /* 0x0000003f3f3ff290 */ /* 0x000fe2000fffe03f */
[----:B------:R-:W-:Y:S01]  /*98f80*/  STL.64 [R1+0x340], R4 ;  /* 0x0003400401007387 */ /* 0x000fe20000100a00 */
[----:B------:R-:W-:Y:S02]  /*98f90*/  STL.64 [R1+0x348], R6 ;  /* 0x0003480601007387 */ /* 0x000fe40000100a00 */
[----:B------:R0:W1:Y:S04]  /*98fa0*/  LDSM.16.MT88.4 R4, [R9+0x27080] ;  /* 0x027080000904783b */ /* 0x0000680000004200 */
[----:B------:R-:W2:Y:S01]  /*98fb0*/  LDL.LU R8, [R1+0x6b0] ;  /* 0x0006b00001087983 */ /* 0x000ea20000300800 */
[----:B0-----:R-:W2:Y:S01]  /*98fc0*/  LDL.LU R9, [R1+0x6b4] ;  /* 0x0006b40001097983 */ /* 0x001ea20000300800 */
[----:B------:R-:W2:Y:S02]  /*98fd0*/  LDL.LU R10, [R1+0x6b8] ;  /* 0x0006b800010a7983 */ /* 0x000ea40000300800 */
[----:B------:R-:W2:Y:S02]  /*98fe0*/  LDL.LU R11, [R1+0x6bc] ;  /* 0x0006bc00010b7983 */ /* 0x000ea40000300800 */
[----:B------:R-:W4:Y:S02]  /*98ff0*/  LDL.64 R18, [R1+0x68] ;  /* 0x0000680001127983 */ /* 0x000f240000100a00 */
[----:B----4-:R0:W-:Y:S04]  /*99000*/  STL.64 [R1+0x30d0], R18 ;  /* 0x0030d01201007387 */ /* 0x0101e80000100a00 */
[----:B0-----:R-:W4:Y:S04]  /*99010*/  LDL.64 R18, [R1+0x88] ;  /* 0x0000880001127983 */ /* 0x001f280000100a00 */
[----:B----4-:R0:W-:Y:S04]  /*99020*/  STL.64 [R1+0x30d8], R18 ;  /* 0x0030d81201007387 */ /* 0x0101e80000100a00 */
[----:B0-----:R-:W4:Y:S04]  /*99030*/  LDL.64 R18, [R1+0x98] ;  /* 0x0000980001127983 */ /* 0x001f280000100a00 */
[----:B----4-:R0:W-:Y:S04]  /*99040*/  STL.64 [R1+0x30f0], R18 ;  /* 0x0030f01201007387 */ /* 0x0101e80000100a00 */
[----:B0-----:R-:W4:Y:S04]  /*99050*/  LDL.64 R18, [R1+0xa8] ;  /* 0x0000a80001127983 */ /* 0x001f280000100a00 */
[----:B----4-:R0:W-:Y:S01]  /*99060*/  STL.64 [R1+0x30f8], R18 ;  /* 0x0030f81201007387 */ /* 0x0101e20000100a00 */
[----:B------:R-:W4:Y:S02]  /*99070*/  LDL.LU R16, [R1+0x4a0] ;  /* 0x0004a00001107983 */ /* 0x000f240000300800 */
[----:B------:R-:W4:Y:S01]  /*99080*/  LDL.LU R17, [R1+0x4a4] ;  /* 0x0004a40001117983 */ /* 0x000f220000300800 */
[----:B0-----:R-:W2:Y:S01]  /*99090*/  LDL.LU R18, [R1+0x4a8] ;  /* 0x0004a80001127983 */ /* 0x001ea20000300800 */
[----:B------:R-:W2:Y:S02]  /*990a0*/  LDL.LU R19, [R1+0x4ac] ;  /* 0x0004ac0001137983 */ /* 0x000ea40000300800 */
[----:B------:R-:W3:Y:S02]  /*990b0*/  LDL.LU R20, [R1+0x1f0] ;  /* 0x0001f00001147983 */ /* 0x000ee40000300800 */
[----:B------:R-:W3:Y:S01]  /*990c0*/  LDL.LU R21, [R1+0x1f4] ;  /* 0x0001f40001157983 */ /* 0x000ee20000300800 */
[----:B------:R-:W3:Y:S01]  /*990d0*/  LDL.LU R22, [R1+0x1f8] ;  /* 0x0001f80001167983 */ /* 0x000ee20000300800 */
[----:B------:R-:W3:Y:S03]  /*990e0*/  LDL.LU R23, [R1+0x1fc] ;  /* 0x0001fc0001177983 */ /* 0x000ee60000300800 */
[----:B--2---:R-:W-:Y:S01]  /*990f0*/  STL.64 [R1+0x3118], R18 ;  /* 0x0031181201007387 */ /* 0x004fe20000100a00 */
[----:B----4-:R-:W-:Y:S02]  /*99100*/  STL.64 [R1+0x3110], R16 ;  /* 0x0031101001007387 */ /* 0x010fe40000100a00 */
[----:B-1----:R-:W-:Y:S02]  /*99110*/  STL.64 [R1+0x3038], R6 ;  /* 0x0030380601007387 */ /* 0x002fe40000100a00 */
[----:B------:R0:W-:Y:S02]  /*99120*/  STL.64 [R1+0x3030], R4 ;  /* 0x0030300401007387 */ /* 0x0001e40000100a00 */
[----:B0-----:R-:W2:Y:S01]  /*99130*/  LDL.LU R4, [R1+0x490] ;  /* 0x0004900001047983 */ /* 0x001ea20000300800 */
[----:B------:R-:W2:Y:S02]  /*99140*/  LDL.LU R5, [R1+0x494] ;  /* 0x0004940001057983 */ /* 0x000ea40000300800 */
[----:B------:R-:W4:Y:S02]  /*99150*/  LDL.LU R6, [R1+0x498] ;  /* 0x0004980001067983 */ /* 0x000f240000300800 */
[----:B------:R-:W4:Y:S01]  /*99160*/  LDL.LU R7, [R1+0x49c] ;  /* 0x00049c0001077983 */ /* 0x000f220000300800 */
[C---:B------:R-:W-:Y:S01]  /*99170*/  HMMA.16816.F32.BF16 R8, R24.reuse, R14, R8 ;  /* 0x0000000e1808723c */ /* 0x040fe20000041808 */
[----:B----4-:R0:W-:Y:S01]  /*99180*/  STL.64 [R1+0x3108], R6 ;  /* 0x0031080601007387 */ /* 0x0101e20000100a00 */
[----:B--2---:R1:W-:Y:S03]  /*99190*/  STL.64 [R1+0x3100], R4 ;  /* 0x0031000401007387 */ /* 0x0043e60000100a00 */
[----:B0-----:R-:W2:Y:S04]  /*991a0*/  LDL.64 R6, [R1+0xb8] ;  /* 0x0000b80001067983 */ /* 0x001ea80000100a00 */
[----:B--2---:R0:W-:Y:S01]  /*991b0*/  STL.64 [R1+0x3120], R6 ;  /* 0x0031200601007387 */ /* 0x0041e20000100a00 */
[----:B-1----:R-:W2:Y:S02]  /*991c0*/  LDL.LU R4, [R1+0x4b0] ;  /* 0x0004b00001047983 */ /* 0x002ea40000300800 */
[----:B------:R-:W2:Y:S01]  /*991d0*/  LDL.LU R5, [R1+0x4b4] ;  /* 0x0004b40001057983 */ /* 0x000ea20000300800 */
[----:B0-----:R-:W2:Y:S01]  /*991e0*/  LDL.LU R6, [R1+0x4b8] ;  /* 0x0004b80001067983 */ /* 0x001ea20000300800 */
[----:B------:R-:W2:Y:S09]  /*991f0*/  LDL.LU R7, [R1+0x4bc] ;  /* 0x0004bc0001077983 */ /* 0x000eb20000300800 */
[----:B------:R-:W-:Y:S02]  /*99200*/  STL.64 [R1+0x330], R8 ;  /* 0x0003300801007387 */ /* 0x000fe40000100a00 */
[----:B------:R0:W-:Y:S02]  /*99210*/  STL.64 [R1+0x338], R10 ;  /* 0x0003380a01007387 */ /* 0x0001e40000100a00 */
[----:B0-----:R-:W3:Y:S01]  /*99220*/  LDL.LU.64 R10, [R1+0x3138] ;  /* 0x00313800010a7983 */ /* 0x001ee20000300a00 */
[----:B------:R0:W-:Y:S02]  /*99230*/  STL [R1+0x304c], R14 ;  /* 0x00304c0e01007387 */ /* 0x0001e40000100800 */
[----:B------:R1:W-:Y:S02]  /*99240*/  STL [R1+0x3048], R15 ;  /* 0x0030480f01007387 */ /* 0x0003e40000100800 */
[----:B------:R-:W4:Y:S01]  /*99250*/  LDL.LU R12, [R1+0x450] ;  /* 0x00045000010c7983 */ /* 0x000f220000300800 */
[----:B------:R-:W4:Y:S04]  /*99260*/  LDL.LU R13, [R1+0x454] ;  /* 0x00045400010d7983 */ /* 0x000f280000300800 */
[----:B0-----:R-:W2:Y:S01]  /*99270*/  LDL.LU R14, [R1+0x458] ;  /* 0x00045800010e7983 */ /* 0x001ea20000300800 */
[----:B-1----:R-:W2:Y:S01]  /*99280*/  LDL.LU R15, [R1+0x45c] ;  /* 0x00045c00010f7983 */ /* 0x002ea20000300800 */
[----:B---3--:R-:W-:Y:S02]  /*99290*/  HMMA.16816.F32.BF16 R24, R24, R10, R20 ;  /* 0x0000000a1818723c */ /* 0x008fe40000041814 */
[----:B--2---:R-:W-:Y:S01]  /*992a0*/  STL.64 [R1+0x30e8], R14 ;  /* 0x0030e80e01007387 */ /* 0x004fe20000100a00 */
[----:B----4-:R0:W-:Y:S03]  /*992b0*/  STL.64 [R1+0x30e0], R12 ;  /* 0x0030e00c01007387 */ /* 0x0101e60000100a00 */
[----:B0-----:R-:W2:Y:S01]  /*992c0*/  LDL.LU R12, [R1+0x480] ;  /* 0x00048000010c7983 */ /* 0x001ea20000300800 */
[----:B------:R-:W2:Y:S02]  /*992d0*/  LDL.LU R13, [R1+0x484] ;  /* 0x00048400010d7983 */ /* 0x000ea40000300800 */
[----:B------:R-:W2:Y:S02]  /*992e0*/  LDL.LU R14, [R1+0x488] ;  /* 0x00048800010e7983 */ /* 0x000ea40000300800 */
[----:B------:R-:W2:Y:S01]  /*992f0*/  LDL.LU R15, [R1+0x48c] ;  /* 0x00048c00010f7983 */ /* 0x000ea20000300800 */
[----:B------:R-:W3:Y:S01]  /*99300*/  LDL.LU.64 R22, [R1+0x3130] ;  /* 0x0031300001167983 */ /* 0x000ee20000300a00 */
[----:B------:R-:W3:Y:S02]  /*99310*/  LDL.LU.64 R20, [R1+0x3128] ;  /* 0x0031280001147983 */ /* 0x000ee40000300a00 */
[----:B------:R-:W-:-:S02]  /*99320*/  IMAD.MOV.U32 R18, RZ, RZ, R3 ;  /* 0x000000ffff127224 */ /* 0x000fc400078e0003 */
[----:B------:R-:W-:-:S06]  /*99330*/  IMAD.MOV.U32 R19, RZ, RZ, R0 ;  /* 0x000000ffff137224 */ /* 0x000fcc00078e0000 */
[----:B------:R-:W-:Y:S01]  /*99340*/  STL.64 [R1+0x2c0], R24 ;  /* 0x0002c01801007387 */ /* 0x000fe20000100a00 */
[----:B------:R0:W-:Y:S03]  /*99350*/  STL.64 [R1+0x2c8], R26 ;  /* 0x0002c81a01007387 */ /* 0x0001e60000100a00 */
[----:B0-----:R-:W4:Y:S01]  /*99360*/  LDL.64 R26, [R1+0x78] ;  /* 0x00007800011a7983 */ /* 0x001f220000100a00 */
[----:B---3--:R-:W-:Y:S03]  /*99370*/  HMMA.16816.F32.BF16 R16, R20, R18, R4 ;  /* 0x000000121410723c */ /* 0x008fe60000041804 */
[----:B------:R-:W3:Y:S11]  /*99380*/  LDL.LU.64 R6, [R1+0x3120] ;  /* 0x0031200001067983 */ /* 0x000ef60000300a00 */
[----:B------:R-:W-:Y:S09]  /*99390*/  @!UPT UIADD3 URZ, URZ, URZ, URZ ;  /* 0x0000003f3f3ff290 */ /* 0x000ff2000fffe03f */
[----:B------:R-:W-:Y:S01]  /*993a0*/  STL.64 [R1+0xdb0], R16 ;  /* 0x000db01001007387 */ /* 0x000fe20000100a00 */
[----:B------:R0:W-:Y:S02]  /*993b0*/  STL.64 [R1+0xdb8], R18 ;  /* 0x000db81201007387 */ /* 0x0001e40000100a00 */
[----:B------:R-:W-:Y:S01]  /*993c0*/  IMAD.MOV.U32 R8, RZ, RZ, R16 ;  /* 0x000000ffff087224 */ /* 0x000fe200078e0010 */
[----:B0-----:R-:W2:Y:S01]  /*993d0*/  LDL.LU.64 R18, [R1+0x3118] ;  /* 0x0031180001127983 */ /* 0x001ea20000300a00 */
[----:B------:R-:W2:Y:S03]  /*993e0*/  LDL.LU.64 R16, [R1+0x3110] ;  /* 0x0031100001107983 */ /* 0x000ea60000300a00 */
[----:B------:R-:W-:Y:S02]  /*993f0*/  STL [R1+0x2ae8], R8 ;  /* 0x002ae80801007387 */ /* 0x000fe40000100800 */
[----:B---3--:R-:W-:-:S02]  /*99400*/  IMAD.MOV.U32 R3, RZ, RZ, R6 ;  /* 0x000000ffff037224 */ /* 0x008fc400078e0006 */
[----:B------:R-:W-:Y:S01]  /*99410*/  IMAD.MOV.U32 R0, RZ, RZ, R7 ;  /* 0x000000ffff007224 */ /* 0x000fe200078e0007 */
[----:B--2---:R-:W-:Y:S01]  /*99420*/  HMMA.16816.F32.BF16 R16, R20, R6, R16 ;  /* 0x000000061410723c */ /* 0x004fe20000041810 */
[----:B------:R-:W2:Y:S01]  /*99430*/  LDL.LU.64 R6, [R1+0x3108] ;  /* 0x0031080001067983 */ /* 0x000ea20000300a00 */
[----:B------:R-:W2:Y:S11]  /*99440*/  LDL.LU.64 R4, [R1+0x3100] ;  /* 0x0031000001047983 */ /* 0x000eb60000300a00 */
[----:B------:R-:W-:Y:S10]  /*99450*/  @!UPT UIADD3 URZ, URZ, URZ, URZ ;  /* 0x0000003f3f3ff290 */ /* 0x000ff4000fffe03f */
[----:B------:R-:W-:Y:S01]  /*99460*/  STL.64 [R1+0xda0], R16 ;  /* 0x000da01001007387 */ /* 0x000fe20000100a00 */
[----:B------:R0:W-:Y:S03]  /*99470*/  STL.64 [R1+0xda8], R18 ;  /* 0x000da81201007387 */ /* 0x0001e60000100a00 */
[----:B0-----:R-:W2:Y:S01]  /*99480*/  LDL.LU.64 R18, [R1+0x30f8] ;  /* 0x0030f80001127983 */ /* 0x001ea20000300a00 */
[----:B------:R-:W-:-:S05]  /*99490*/  IMAD.MOV.U32 R9, RZ, RZ, R16 ;  /* 0x000000ffff097224 */ /* 0x000fca00078e0010 */
[----:B------:R0:W-:Y:S01]  /*994a0*/  STL [R1+0x2aec], R9 ;  /* 0x002aec0901007387 */ /* 0x0001e20000100800 */
[----:B------:R1:W-:Y:S02]  /*994b0*/  STL.64 [R1+0x3040], R10 ;  /* 0x0030400a01007387 */ /* 0x0003e40000100a00 */
[----:B------:R-:W3:Y:S01]  /*994c0*/  LDL.LU R8, [R1+0x470] ;  /* 0x0004700001087983 */ /* 0x000ee20000300800 */
[----:B0-----:R-:W3:Y:S01]  /*994d0*/  LDL.LU R9, [R1+0x474] ;  /* 0x0004740001097983 */ /* 0x001ee20000300800 */
[----:B-1----:R-:W3:Y:S02]  /*994e0*/  LDL.LU R10, [R1+0x478] ;  /* 0x00047800010a7983 */ /* 0x002ee40000300800 */
[----:B------:R-:W3:Y:S01]  /*994f0*/  LDL.LU R11, [R1+0x47c] ;  /* 0x00047c00010b7983 */ /* 0x000ee20000300800 */
        /* <DEDUP_REMOVED lines=16> */
[----:B------:R-:W3:Y:S02]  /*99600*/  LDL.LU.64 R18, [R1+0x30d8] ;  /* 0x0030d80001127983 */ /* 0x000ee40000300a00 */
[----:B------:R-:W-:Y:S01]  /*99610*/  STL.64 [R1+0x3060], R6 ;  /* 0x0030600601007387 */ /* 0x000fe20000100a00 */
[----:B------:R0:W-:Y:S04]  /*99620*/  STL.64 [R1+0x3058], R4 ;  /* 0x0030580401007387 */ /* 0x0001e80000100a00 */
        /* <DEDUP_REMOVED lines=8> */
[----:B------:R1:W-:Y:S02]  /*996b0*/  STL.64 [R1+0xba8], R10 ;  /* 0x000ba80a01007387 */ /* 0x0003e40000100a00 */
[----:B0-----:R-:W-:Y:S02]  /*996c0*/  IMAD.MOV.U32 R9, RZ, RZ, R18 ;  /* 0x000000ffff097224 */ /* 0x001fe400078e0012 */
[----:B------:R-:W-:Y:S02]  /*996d0*/  IMAD.MOV.U32 R8, RZ, RZ, R19 ;  /* 0x000000ffff087224 */ /* 0x000fe400078e0013 */
[----:B------:R-:W2:Y:S01]  /*996e0*/  LDL.LU.64 R18, [R1+0x30d0] ;  /* 0x0030d00001127983 */ /* 0x000ea20000300a00 */
[----:B----4-:R-:W-:Y:S01]  /*996f0*/  HMMA.16816.F32.BF16 R4, R20, R26, R4 ;  /* 0x0000001a1404723c */ /* 0x010fe20000041804 */
[----:B-1----:R-:W-:Y:S02]  /*99700*/  IMAD.MOV.U32 R11, RZ, RZ, R26 ;  /* 0x000000ffff0b7224 */ /* 0x002fe400078e001a */
[----:B------:R-:W-:-:S02]  /*99710*/  IMAD.MOV.U32 R10, RZ, RZ, R27 ;  /* 0x000000ffff0a7224 */ /* 0x000fc400078e001b */
[----:B------:R-:W0:Y:S11]  /*99720*/  LDSM.16.MT88.4 R24, [R2+0x27000] ;  /* 0x027000000218783b */ /* 0x000e360000004200 */
[----:B------:R-:W-:Y:S07]  /*99730*/  @!UPT UIADD3 URZ, URZ, URZ, URZ ;  /* 0x0000003f3f3ff290 */ /* 0x000fee000fffe03f */
[----:B------:R-:W-:Y:S01]  /*99740*/  STL.64 [R1+0xb70], R4 ;  /* 0x000b700401007387 */ /* 0x000fe20000100a00 */
[----:B------:R2:W-:Y:S02]  /*99750*/  STL.64 [R1+0xb78], R6 ;  /* 0x000b780601007387 */ /* 0x0005e40000100a00 */
[----:B------:R-:W-:Y:S02]  /*99760*/  STL.64 [R1+0x3070], R10 ;  /* 0x0030700a01007387 */ /* 0x000fe40000100a00 */
[----:B------:R-:W-:Y:S01]  /*99770*/  STL.64 [R1+0x3068], R8 ;  /* 0x0030680801007387 */ /* 0x000fe20000100a00 */
[----:B--2---:R-:W-:Y:S07]  /*99780*/  HMMA.16816.F32.BF16 R4, R20, R18, R12 ;  /* 0x000000121404723c */ /* 0x004fee000004180c */
[----:B------:R-:W-:-:S02]  /*99790*/  IMAD.MOV.U32 R13, RZ, RZ, R18 ;  /* 0x000000ffff0d7224 */ /* 0x000fc400078e0012 */
[----:B------:R-:W-:Y:S11]  /*997a0*/  IMAD.MOV.U32 R12, RZ, RZ, R19 ;  /* 0x000000ffff0c7224 */ /* 0x000ff600078e0013 */
[----:B------:R-:W-:Y:S03]  /*997b0*/  @!UPT UIADD3 URZ, URZ, URZ, URZ ;  /* 0x0000003f3f3ff290 */ /* 0x000fe6000fffe03f */
[----:B------:R-:W-:Y:S01]  /*997c0*/  STL.64 [R1+0xb90], R4 ;  /* 0x000b900401007387 */ /* 0x000fe20000100a00 */
[----:B------:R-:W-:Y:S02]  /*997d0*/  STL.64 [R1+0xb98], R6 ;  /* 0x000b980601007387 */ /* 0x000fe40000100a00 */
[----:B------:R1:W-:Y:S02]  /*997e0*/  STL.64 [R1+0x30a8], R12 ;  /* 0x0030a80c01007387 */ /* 0x0003e40000100a00 */
[----:B-1----:R-:W2:Y:S01]  /*997f0*/  LDL.LU R12, [R1+0x7b0] ;  /* 0x0007b000010c7983 */ /* 0x002ea20000300800 */
[----:B------:R-:W2:Y:S02]  /*99800*/  LDL.LU R13, [R1+0x7b4] ;  /* 0x0007b400010d7983 */ /* 0x000ea40000300800 */
[----:B------:R-:W3:Y:S02]  /*99810*/  LDL.LU R14, [R1+0x7b8] ;  /* 0x0007b800010e7983 */ /* 0x000ee40000300800 */
[----:B------:R-:W3:Y:S02]  /*99820*/  LDL.LU R15, [R1+0x7bc] ;  /* 0x0007bc00010f7983 */ /* 0x000ee40000300800 */
[----:B---3--:R1:W-:Y:S01]  /*99830*/  STL.64 [R1+0x30b8], R14 ;  /* 0x0030b80e01007387 */ /* 0x0083e20000100a00 */
[----:B--2---:R-:W-:Y:S02]  /*99840*/  STL.64 [R1+0x30b0], R12 ;  /* 0x0030b00c01007387 */ /* 0x004fe40000100a00 */
[----:B------:R-:W2:Y:S01]  /*99850*/  LDL.64 R10, [R1+0x18] ;  /* 0x00001800010a7983 */ /* 0x000ea20000100a00 */
[----:B-1----:R-:W3:Y:S04]  /*99860*/  LDL.64 R14, [R1+0x58] ;  /* 0x00005800010e7983 */ /* 0x002ee80000100a00 */
[----:B--2---:R-:W-:Y:S01]  /*99870*/  STL.64 [R1+0x3088], R10 ;  /* 0x0030880a01007387 */ /* 0x004fe20000100a00 */
[----:B------:R-:W2:Y:S02]  /*99880*/  LDL.LU R4, [R1+0x770] ;  /* 0x0007700001047983 */ /* 0x000ea40000300800 */
[----:B------:R-:W2:Y:S02]  /*99890*/  LDL.LU R5, [R1+0x774] ;  /* 0x0007740001057983 */ /* 0x000ea40000300800 */
[----:B------:R-:W4:Y:S01]  /*998a0*/  LDL.LU R6, [R1+0x778] ;  /* 0x0007780001067983 */ /* 0x000f220000300800 */
[----:B------:R-:W4:Y:S01]  /*998b0*/  LDL.LU R7, [R1+0x77c] ;  /* 0x00077c0001077983 */ /* 0x000f220000300800 */
[----:B------:R-:W2:Y:S02]  /*998c0*/  LDL.LU R16, [R1+0x7a0] ;  /* 0x0007a00001107983 */ /* 0x000ea40000300800 */
[----:B------:R-:W2:Y:S02]  /*998d0*/  LDL.LU R17, [R1+0x7a4] ;  /* 0x0007a40001117983 */ /* 0x000ea40000300800 */
[----:B------:R-:W2:Y:S01]  /*998e0*/  LDL.LU R18, [R1+0x7a8] ;  /* 0x0007a80001127983 */ /* 0x000ea20000300800 */
[----:B------:R-:W2:Y:S04]  /*998f0*/  LDL.LU R19, [R1+0x7ac] ;  /* 0x0007ac0001137983 */ /* 0x000ea80000300800 */
[----:B--2---:R-:W-:Y:S01]  /*99900*/  STL.64 [R1+0x30c8], R18 ;  /* 0x0030c81201007387 */ /* 0x004fe20000100a00 */
[----:B------:R1:W-:Y:S03]  /*99910*/  STL.64 [R1+0x30c0], R16 ;  /* 0x0030c01001007387 */ /* 0x0003e60000100a00 */
[----:B-1----:R-:W3:Y:S01]  /*99920*/  LDL.LU R16, [R1+0x7c0] ;  /* 0x0007c00001107983 */ /* 0x002ee20000300800 */
[----:B------:R-:W3:Y:S02]  /*99930*/  LDL.LU R17, [R1+0x7c4] ;  /* 0x0007c40001117983 */ /* 0x000ee40000300800 */
[----:B------:R-:W3:Y:S02]  /*99940*/  LDL.LU R18, [R1+0x7c8] ;  /* 0x0007c80001127983 */ /* 0x000ee40000300800 */
[----:B------:R-:W3:Y:S01]  /*99950*/  LDL.LU R19, [R1+0x7cc] ;  /* 0x0007cc0001137983 */ /* 0x000ee20000300800 */
[----:B------:R-:W2:Y:S04]  /*99960*/  LDL.64 R10, [R1+0x28] ;  /* 0x00002800010a7983 */ /* 0x000ea80000100a00 */
[----:B--2---:R1:W-:Y:S04]  /*99970*/  STL.64 [R1+0x30a0], R10 ;  /* 0x0030a00a01007387 */ /* 0x0043e80000100a00 */
[----:B-1----:R-:W2:Y:S01]  /*99980*/  LDL.64 R10, [R1+0x38] ;  /* 0x00003800010a7983 */ /* 0x002ea20000100a00 */
[----:B----4-:R-:W-:Y:S02]  /*99990*/  STL.64 [R1+0x3080], R6 ;  /* 0x0030800601007387 */ /* 0x010fe40000100a00 */
[----:B------:R1:W-:Y:S02]  /*999a0*/  STL.64 [R1+0x3078], R4 ;  /* 0x0030780401007387 */ /* 0x0003e40000100a00 */
[----:B-1----:R-:W4:Y:S01]  /*999b0*/  LDL.LU R4, [R1+0x780] ;  /* 0x0007800001047983 */ /* 0x002f220000300800 */
[----:B------:R-:W4:Y:S02]  /*999c0*/  LDL.LU R5, [R1+0x784] ;  /* 0x0007840001057983 */ /* 0x000f240000300800 */
[----:B------:R-:W2:Y:S02]  /*999d0*/  LDL.LU R6, [R1+0x788] ;  /* 0x0007880001067983 */ /* 0x000ea40000300800 */
[----:B------:R-:W2:Y:S01]  /*999e0*/  LDL.LU R7, [R1+0x78c] ;  /* 0x00078c0001077983 */ /* 0x000ea20000300800 */
[----:B---3--:R-:W-:Y:S01]  /*999f0*/  HMMA.16816.F32.BF16 R16, R20, R14, R16 ;  /* 0x0000000e1410723c */ /* 0x008fe20000041810 */
[----:B------:R-:W-:-:S02]  /*99a00*/  IMAD.MOV.U32 R29, RZ, RZ, R14 ;  /* 0x000000ffff1d7224 */ /* 0x000fc400078e000e */
[----:B------:R-:W-:Y:S01]  /*99a10*/  IMAD.MOV.U32 R28, RZ, RZ, R15 ;  /* 0x000000ffff1c7224 */ /* 0x000fe200078e000f */
[----:B--2---:R-:W-:Y:S01]  /*99a20*/  STL.64 [R1+0x3098], R6 ;  /* 0x0030980601007387 */ /* 0x004fe20000100a00 */
[----:B----4-:R1:W-:Y:S03]  /*99a30*/  STL.64 [R1+0x3090], R4 ;  /* 0x0030900401007387 */ /* 0x0103e60000100a00 */
[----:B-1----:R-:W2:Y:S01]  /*99a40*/  LDL.LU R4, [R1+0x790] ;  /* 0x0007900001047983 */ /* 0x002ea20000300800 */
[----:B------:R-:W2:Y:S02]  /*99a50*/  LDL.LU R5, [R1+0x794] ;  /* 0x0007940001057983 */ /* 0x000ea40000300800 */
[----:B------:R-:W2:Y:S02]  /*99a60*/  LDL.LU R6, [R1+0x798] ;  /* 0x0007980001067983 */ /* 0x000ea40000300800 */
[----:B------:R-:W2:Y:S01]  /*99a70*/  LDL.LU R7, [R1+0x79c] ;  /* 0x00079c0001077983 */ /* 0x000ea20000300800 */
[----:B0-----:R0:W-:Y:S01]  /*99a80*/  STL.64 [R1+0x2ef0], R26 ;  /* 0x002ef01a01007387 */ /* 0x0011e20000100a00 */
[----:B------:R-:W-:Y:S03]  /*99a90*/  STL.64 [R1+0x2ee8], R24 ;  /* 0x002ee81801007387 */ /* 0x000fe60000100a00 */
[----:B0-----:R-:W3:Y:S05]  /*99aa0*/  LDL.64 R26, [R1+0x48] ;  /* 0x00004800011a7983 */ /* 0x001eea0000100a00 */
[----:B------:R-:W-:Y:S02]  /*99ab0*/  STL.64 [R1+0xb80], R16 ;  /* 0x000b801001007387 */ /* 0x000fe40000100a00 */
[----:B------:R0:W-:Y:S02]  /*99ac0*/  STL.64 [R1+0xb88], R18 ;  /* 0x000b881201007387 */ /* 0x0001e40000100a00 */
[----:B0-----:R-:W4:Y:S01]  /*99ad0*/  LDL.LU.64 R18, [R1+0x30c8] ;  /* 0x0030c80001127983 */ /* 0x001f220000300a00 */
[----:B------:R-:W4:Y:S02]  /*99ae0*/  LDL.LU.64 R16, [R1+0x30c0] ;  /* 0x0030c00001107983 */ /* 0x000f240000300a00 */
        /* <DEDUP_REMOVED lines=8> */
[----:B------:R-:W2:Y:S02]  /*99b70*/  LDL.LU R24, [R1+0x5c0] ;  /* 0x0005c00001187983 */ /* 0x000ea40000300800 */
[----:B-1----:R-:W-:Y:S02]  /*99b80*/  IMAD.MOV.U32 R14, RZ, RZ, R26 ;  /* 0x000000ffff0e7224 */ /* 0x002fe400078e001a */
[----:B------:R-:W2:Y:S02]  /*99b90*/  LDL.LU R25, [R1+0x5c4] ;  /* 0x0005c40001197983 */ /* 0x000ea40000300800 */
[----:B------:R-:W-:Y:S01]  /*99ba0*/  IMAD.MOV.U32 R15, RZ, RZ, R27 ;  /* 0x000000ffff0f7224 */ /* 0x000fe200078e001b */
[----:B------:R-:W2:Y:S01]  /*99bb0*/  LDL.LU R26, [R1+0x5c8] ;  /* 0x0005c800011a7983 */ /* 0x000ea20000300800 */
[----:B------:R-:W2:Y:S01]  /*99bc0*/  LDL.LU R27, [R1+0x5cc] ;  /* 0x0005cc00011b7983 */ /* 0x000ea20000300800 */
[----:B----4-:R-:W-:Y:S02]  /*99bd0*/  HMMA.16816.F32.BF16 R16, R20, R10, R16 ;  /* 0x0000000a1410723c */ /* 0x010fe40000041810 */
[----:B--2---:R-:W-:Y:S01]  /*99be0*/  STL.64 [R1+0x2f00], R26 ;  /* 0x002f001a01007387 */ /* 0x004fe20000100a00 */
[----:B------:R0:W-:Y:S03]  /*99bf0*/  STL.64 [R1+0x2ef8], R24 ;  /* 0x002ef81801007387 */ /* 0x0001e60000100a00 */
[----:B0-----:R-:W2:Y:S01]  /*99c00*/  LDL.LU R24, [R1+0x5d0] ;  /* 0x0005d00001187983 */ /* 0x001ea20000300800 */
[----:B------:R-:W2:Y:S02]  /*99c10*/  LDL.LU R25, [R1+0x5d4] ;  /* 0x0005d40001197983 */ /* 0x000ea40000300800 */
[----:B------:R-:W4:Y:S02]  /*99c20*/  LDL.LU R26, [R1+0x5d8] ;  /* 0x0005d800011a7983 */ /* 0x000f240000300800 */
[----:B------:R-:W4:Y:S02]  /*99c30*/  LDL.LU R27, [R1+0x5dc] ;  /* 0x0005dc00011b7983 */ /* 0x000f240000300800 */
[----:B----4-:R0:W-:Y:S01]  /*99c40*/  STL.64 [R1+0x2f10], R26 ;  /* 0x002f101a01007387 */ /* 0x0101e20000100a00 */
[----:B--2---:R-:W-:Y:S03]  /*99c50*/  STL.64 [R1+0x2f08], R24 ;  /* 0x002f081801007387 */ /* 0x004fe60000100a00 */
[----:B0-----:R-:W2:Y:S04]  /*99c60*/  LDL R26, [R1+0x8] ;  /* 0x00000800011a7983 */ /* 0x001ea80000100800 */
[----:B------:R-:W2:Y:S02]  /*99c70*/  LDL R27, [R1+0xc] ;  /* 0x00000c00011b7983 */ /* 0x000ea40000100800 */
[----:B------:R0:W-:Y:S02]  /*99c80*/  STL.64 [R1+0x9d0], R16 ;  /* 0x0009d01001007387 */ /* 0x0001e40000100a00 */
[----:B------:R-:W-:Y:S02]  /*99c90*/  STL.64 [R1+0x9d8], R18 ;  /* 0x0009d81201007387 */ /* 0x000fe40000100a00 */
[----:B0-----:R-:W-:-:S02]  /*99ca0*/  IMAD.MOV.U32 R17, RZ, RZ, R10 ;  /* 0x000000ffff117224 */ /* 0x001fc400078e000a */
        /* <DEDUP_REMOVED lines=17> */
[----:B------:R-:W2:Y:S02]  /*99dc0*/  LDL.LU.64 R4, [R1+0x3078] ;  /* 0x0030780001047983 */ /* 0x000ea40000300a00 */
[----:B------:R-:W-:Y:S02]  /*99dd0*/  IMAD.MOV.U32 R18, RZ, RZ, R10 ;  /* 0x000000ffff127224 */ /* 0x000fe400078e000a */
[----:B------:R-:W-:Y:S02]  /*99de0*/  IMAD.MOV.U32 R19, RZ, RZ, R11 ;  /* 0x000000ffff137224 */ /* 0x000fe400078e000b */
[----:B------:R-:W4:Y:S01]  /*99df0*/  LDL.LU.64 R10, [R1+0x3070] ;  /* 0x00307000010a7983 */ /* 0x000f220000300a00 */
[----:B------:R-:W3:Y:S01]  /*99e00*/  LDL.LU.64 R8, [R1+0x3068] ;  /* 0x0030680001087983 */ /* 0x000ee20000300a00 */
        /* <DEDUP_REMOVED lines=9> */
[----:B------:R-:W-:Y:S01]  /*99ea0*/  IMAD.MOV.U32 R27, RZ, RZ, R19 ;  /* 0x000000ffff1b7224 */ /* 0x000fe200078e0013 */
[----:B------:R-:W2:Y:S01]  /*99eb0*/  LDL.LU R18, [R1+0x3054] ;  /* 0x0030540001127983 */ /* 0x000ea20000300800 */
[----:B------:R-:W2:Y:S03]  /*99ec0*/  LDL.LU R19, [R1+0x3050] ;  /* 0x0030500001137983 */ /* 0x000ea60000300800 */
[----:B------:R0:W-:Y:S02]  /*99ed0*/  STL.64 [R1+0x2f38], R26 ;  /* 0x002f381a01007387 */ /* 0x0001e40000100a00 */
[----:B0-----:R-:W-:-:S02]  /*99ee0*/  IMAD.MOV.U32 R26, RZ, RZ, R25 ;  /* 0x000000ffff1a7224 */ /* 0x001fc400078e0019 */
[----:B------:R-:W-:-:S05]  /*99ef0*/  IMAD.MOV.U32 R27, RZ, RZ, R24 ;  /* 0x000000ffff1b7224 */ /* 0x000fca00078e0018 */
[----:B------:R0:W-:Y:S01]  /*99f00*/  STL.64 [R1+0x2f50], R26 ;  /* 0x002f501a01007387 */ /* 0x0001e20000100a00 */
        /* <DEDUP_REMOVED lines=39> */
[----:B------:R4:W-:Y:S02]  /*9a180*/  STL.64 [R1+0x2fb0], R26 ;  /* 0x002fb01a01007387 */ /* 0x0009e40000100a00 */
[----:B----4-:R-:W-:Y:S02]  /*9a190*/  IMAD.MOV.U32 R26, RZ, RZ, R11 ;  /* 0x000000ffff1a7224 */ /* 0x010fe400078e000b */
[----:B------:R-:W-:-:S05]  /*9a1a0*/  IMAD.MOV.U32 R27, RZ, RZ, R10 ;  /* 0x000000ffff1b7224 */ /* 0x000fca00078e000a */
[----:B------:R-:W-:Y:S04]  /*9a1b0*/  STL.64 [R1+0x2fc8], R26 ;  /* 0x002fc81a01007387 */ /* 0x000fe80000100a00 */
[----:B--2---:R-:W-:Y:S01]  /*9a1c0*/  STL.64 [R1+0x2f60], R18 ;  /* 0x002f601201007387 */ /* 0x004fe20000100a00 */
[----:B------:R0:W-:Y:S03]  /*9a1d0*/  STL.64 [R1+0x2f58], R16 ;  /* 0x002f581001007387 */ /* 0x0001e60000100a00 */
        /* <DEDUP_REMOVED lines=31> */
[----:B------:R-:W4:Y:S01]  /*9a3d0*/  LDL.LU R4, [R1+0x440] ;  /* 0x0004400001047983 */ /* 0x000f220000300800 */
[----:B------:R-:W4:Y:S02]  /*9a3e0*/  LDL.LU R5, [R1+0x444] ;  /* 0x0004440001057983 */ /* 0x000f240000300800 */
[----:B------:R-:W4:Y:S02]  /*9a3f0*/  LDL.LU R6, [R1+0x448] ;  /* 0x0004480001067983 */ /* 0x000f240000300800 */
[----:B------:R-:W-:-:S02]  /*9a400*/  IMAD.MOV.U32 R26, RZ, RZ, R3 ;  /* 0x000000ffff1a7224 */ /* 0x000fc400078e0003 */
[----:B------:R-:W-:Y:S01]  /*9a410*/  IMAD.MOV.U32 R27, RZ, RZ, R0 ;  /* 0x000000ffff1b7224 */ /* 0x000fe200078e0000 */
[----:B------:R-:W4:Y:S01]  /*9a420*/  LDL.LU R7, [R1+0x44c] ;  /* 0x00044c0001077983 */ /* 0x000f220000300800 */
[----:B------:R-:W4:Y:S02]  /*9a430*/  LDL.LU R8, [R1+0x750] ;  /* 0x0007500001087983 */ /* 0x000f240000300800 */
[----:B------:R-:W4:Y:S02]  /*9a440*/  LDL.LU R9, [R1+0x754] ;  /* 0x0007540001097983 */ /* 0x000f240000300800 */
[----:B------:R-:W4:Y:S01]  /*9a450*/  LDL.LU R10, [R1+0x758] ;  /* 0x00075800010a7983 */ /* 0x000f220000300800 */
[----:B------:R-:W4:Y:S01]  /*9a460*/  LDL.LU R11, [R1+0x75c] ;  /* 0x00075c00010b7983 */ /* 0x000f220000300800 */
[----:B------:R-:W-:Y:S03]  /*9a470*/  STL.64 [R1+0x3028], R26 ;  /* 0x0030281a01007387 */ /* 0x000fe60000100a00 */
[----:B---3--:R-:W-:Y:S01]  /*9a480*/  STL.64 [R1+0x2fc0], R18 ;  /* 0x002fc01201007387 */ /* 0x008fe20000100a00 */
[----:B--2---:R0:W-:Y:S03]  /*9a490*/  STL.64 [R1+0x2fb8], R16 ;  /* 0x002fb81001007387 */ /* 0x0041e60000100a00 */
        /* <DEDUP_REMOVED lines=35> */
[----:B0-----:R-:W3:Y:S02]  /*9a6d0*/  LDL.LU.64 R10, [R1+0x3040] ;  /* 0x00304000010a7983 */ /* 0x001ee40000300a00 */
[----:B---3--:R-:W-:Y:S02]  /*9a6e0*/  HMMA.16816.F32.BF16 R20, R20, R10, R4 ;  /* 0x0000000a1414723c */ /* 0x008fe40000041804 */
[----:B------:R-:W3:Y:S01]  /*9a6f0*/  LDL.LU.64 R6, [R1+0x3038] ;  /* 0x0030380001067983 */ /* 0x000ee20000300a00 */
[----:B------:R-:W3:Y:S11]  /*9a700*/  LDL.LU.64 R4, [R1+0x3030] ;  /* 0x0030300001047983 */ /* 0x000ef60000300a00 */
[----:B------:R-:W-:Y:S09]  /*9a710*/  @!UPT UIADD3 URZ, URZ, URZ, URZ ;  /* 0x0000003f3f3ff290 */ /* 0x000ff2000fffe03f */
[----:B------:R-:W-:Y:S01]  /*9a720*/  STL.64 [R1+0x2d0], R20 ;  /* 0x0002d01401007387 */ /* 0x000fe20000100a00 */
[----:B------:R-:W-:Y:S02]  /*9a730*/  STL.64 [R1+0x2d8], R22 ;  /* 0x0002d81601007387 */ /* 0x000fe40000100a00 */
[----:B------:R-:W0:Y:S02]  /*9a740*/  LDSM.16.MT88.4 R20, [R2+0x27080] ;  /* 0x027080000214783b */ /* 0x000e240000004200 */
[----:B0-----:R0:W-:Y:S02]  /*9a750*/  STL.64 [R1+0x2dc8], R22 ;  /* 0x002dc81601007387 */ /* 0x0011e40000100a00 */
[----:B------:R-:W-:Y:S02]  /*9a760*/  STL.64 [R1+0x2dc0], R20 ;  /* 0x002dc01401007387 */ /* 0x000fe40000100a00 */
[----:B0-----:R-:W3:Y:S02]  /*9a770*/  LDL.LU.64 R22, [R1+0xc8] ;  /* 0x0000c80001167983 */ /* 0x001ee40000300a00 */
[C---:B---3--:R-:W-:Y:S11]  /*9a780*/  HMMA.16816.F32.BF16 R24, R4.reuse, R22, R24 ;  /* 0x000000160418723c */ /* 0x048ff60000041818 */
        /* <DEDUP_REMOVED lines=97> */
[----:B------:R-:W3:Y:S01]  /*9ada0*/  LDL.LU R16, [R1+0x430] ;  /* 0x0004300001107983 */ /* 0x000ee20000300800 */
[----:B------:R-:W3:Y:S04]  /*9adb0*/  LDL.LU R17, [R1+0x434] ;  /* 0x0004340001117983 */ /* 0x000ee80000300800 */
        /* <DEDUP_REMOVED lines=9> */
[----:B------:R0:W-:Y:S02]  /*9ae50*/  STL.64 [R1+0x2e98], R14 ;  /* 0x002e980e01007387 */ /* 0x0001e40000100a00 */
[----:B------:R-:W2:Y:S01]  /*9ae60*/  LDL.LU R12, [R1+0x1e0] ;  /* 0x0001e000010c7983 */ /* 0x000ea20000300800 */
[----:B------:R-:W2:Y:S04]  /*9ae70*/  LDL.LU R13, [R1+0x1e4] ;  /* 0x0001e400010d7983 */ /* 0x000ea80000300800 */
[----:B0-----:R-:W2:Y:S01]  /*9ae80*/  LDL.LU R14, [R1+0x1e8] ;  /* 0x0001e800010e7983 */ /* 0x001ea20000300800 */
[----:B------:R-:W2:Y:S02]  /*9ae90*/  LDL.LU R15, [R1+0x1ec] ;  /* 0x0001ec00010f7983 */ /* 0x000ea40000300800 */
[----:B------:R-:W-:Y:S02]  /*9aea0*/  STL [R1+0x2dec], R10 ;  /* 0x002dec0a01007387 */ /* 0x000fe40000100800 */
[----:B------:R-:W-:Y:S02]  /*9aeb0*/  STL [R1+0x2de8], R11 ;  /* 0x002de80b01007387 */ /* 0x000fe40000100800 */
[----:B------:R-:W-:-:S02]  /*9aec0*/  IMAD.MOV.U32 R8, RZ, RZ, R22 ;  /* 0x000000ffff087224 */ /* 0x000fc400078e0016 */
[----:B------:R-:W-:Y:S01]  /*9aed0*/  IMAD.MOV.U32 R3, RZ, RZ, R23 ;  /* 0x000000ffff037224 */ /* 0x000fe200078e0017 */
[----:B--2---:R-:W-:Y:S11]  /*9aee0*/  HMMA.16816.F32.BF16 R4, R4, R10, R12 ;  /* 0x0000000a0404723c */ /* 0x004ff6000004180c */
[----:B------:R-:W-:Y:S11]  /*9aef0*/  @!UPT UIADD3 URZ, URZ, URZ, URZ ;  /* 0x0000003f3f3ff290 */ /* 0x000ff6000fffe03f */
[----:B------:R-:W-:Y:S01]  /*9af00*/  @!UPT UIADD3 URZ, URZ, URZ, URZ ;  /* 0x0000003f3f3ff290 */ /* 0x000fe2000fffe03f */
[----:B------:R-:W-:Y:S01]  /*9af10*/  STL.64 [R1+0x2b0], R4 ;  /* 0x0002b00401007387 */ /* 0x000fe20000100a00 */
[----:B------:R3:W-:Y:S02]  /*9af20*/  STL.64 [R1+0x2b8], R6 ;  /* 0x0002b80601007387 */ /* 0x0007e40000100a00 */
[C---:B---3--:R-:W-:Y:S11]  /*9af30*/  HMMA.16816.F32.BF16 R4, R24.reuse, R22, R16 ;  /* 0x000000161804723c */ /* 0x048ff60000041810 */
[----:B------:R-:W-:Y:S11]  /*9af40*/  @!UPT UIADD3 URZ, URZ, URZ, URZ ;  /* 0x0000003f3f3ff290 */ /* 0x000ff6000fffe03f */
[----:B------:R-:W-:Y:S01]  /*9af50*/  @!UPT UIADD3 URZ, URZ, URZ, URZ ;  /* 0x0000003f3f3ff290 */ /* 0x000fe2000fffe03f */
        /* <DEDUP_REMOVED lines=10> */
[----:B------:R-:W4:Y:S02]  /*9b000*/  LDL.LU.64 R14, [R1+0x78] ;  /* 0x00007800010e7983 */ /* 0x000f240000300a00 */
[----:B----4-:R0:W-:Y:S04]  /*9b010*/  STL.64 [R1+0x2ea8], R14 ;  /* 0x002ea80e01007387 */ /* 0x0101e80000100a00 */
[----:B0-----:R-:W4:Y:S04]  /*9b020*/  LDL.LU.64 R14, [R1+0x88] ;  /* 0x00008800010e7983 */ /* 0x001f280000300a00 */
[----:B----4-:R0:W-:Y:S04]  /*9b030*/  STL.64 [R1+0x2ec0], R14 ;  /* 0x002ec00e01007387 */ /* 0x0101e80000100a00 */
[----:B0-----:R-:W4:Y:S04]  /*9b040*/  LDL.LU.64 R14, [R1+0x98] ;  /* 0x00009800010e7983 */ /* 0x001f280000300a00 */
[----:B----4-:R0:W-:Y:S04]  /*9b050*/  STL.64 [R1+0x2ed8], R14 ;  /* 0x002ed80e01007387 */ /* 0x0101e80000100a00 */
[----:B0-----:R-:W3:Y:S01]  /*9b060*/  LDL.LU.64 R14, [R1+0xa8] ;  /* 0x0000a800010e7983 */ /* 0x001ee20000300a00 */
[----:B------:R-:W4:Y:S03]  /*9b070*/  LDL.LU.64 R6, [R1+0x58] ;  /* 0x0000580001067983 */ /* 0x000f260000300a00 */
[----:B----4-:R0:W-:Y:S01]  /*9b080*/  STL.64 [R1+0x2ea0], R6 ;  /* 0x002ea00601007387 */ /* 0x0101e20000100a00 */
        /* <DEDUP_REMOVED lines=17> */
[----:B------:R-:W-:Y:S02]  /*9b1a0*/  STL [R1+0x2df0], R8 ;  /* 0x002df00801007387 */ /* 0x000fe40000100800 */
[----:B------:R-:W4:Y:S01]  /*9b1b0*/  LDL.LU.64 R10, [R1+0xb8] ;  /* 0x0000b800010a7983 */ /* 0x000f220000300a00 */
[C---:B---3--:R-:W-:Y:S08]  /*9b1c0*/  HMMA.16816.F32.BF16 R20, R24.reuse, R14, R20 ;  /* 0x0000000e1814723c */ /* 0x048ff00000041814 */
[----:B----4-:R-:W-:Y:S01]  /*9b1d0*/  HMMA.16816.F32.BF16 R16, R24, R10, R16 ;  /* 0x0000000a1810723c */ /* 0x010fe20000041810 */
[----:B------:R-:W-:Y:S11]  /*9b1e0*/  IMAD.MOV.U32 R9, RZ, RZ, R11 ;  /* 0x000000ffff097224 */ /* 0x000ff600078e000b */
[----:B------:R-:W-:Y:S11]  /*9b1f0*/  @!UPT UIADD3 URZ, URZ, URZ, URZ ;  /* 0x0000003f3f3ff290 */ /* 0x000ff6000fffe03f */
[----:B------:R0:W-:Y:S01]  /*9b200*/  STL.64 [R1+0xd60], R16 ;  /* 0x000d601001007387 */ /* 0x0001e20000100a00 */
[----:B------:R1:W-:Y:S02]  /*9b210*/  STL.64 [R1+0xd68], R18 ;  /* 0x000d681201007387 */ /* 0x0003e40000100a00 */
[----:B0-----:R-:W-:Y:S01]  /*9b220*/  IMAD.MOV.U32 R16, RZ, RZ, R10 ;  /* 0x000000ffff107224 */ /* 0x001fe200078e000a */
[----:B-1----:R-:W3:Y:S01]  /*9b230*/  LDL.LU.64 R18, [R1+0x2ee0] ;  /* 0x002ee00001127983 */ /* 0x002ee20000300a00 */
[----:B------:R0:W-:Y:S02]  /*9b240*/  STL [R1+0x2dfc], R9 ;  /* 0x002dfc0901007387 */ /* 0x0001e40000100800 */
[----:B------:R-:W4:Y:S02]  /*9b250*/  LDL.LU R8, [R1+0x3d0] ;  /* 0x0003d00001087983 */ /* 0x000f240000300800 */
[----:B------:R-:W-:Y:S01]  /*9b260*/  IMAD.MOV.U32 R17, RZ, RZ, R15 ;  /* 0x000000ffff117224 */ /* 0x000fe200078e000f */
[----:B0-----:R-:W4:Y:S01]  /*9b270*/  LDL.LU R9, [R1+0x3d4] ;  /* 0x0003d40001097983 */ /* 0x001f220000300800 */
[----:B------:R-:W4:Y:S02]  /*9b280*/  LDL.LU R10, [R1+0x3d8] ;  /* 0x0003d800010a7983 */ /* 0x000f240000300800 */
[----:B------:R-:W4:Y:S02]  /*9b290*/  LDL.LU R11, [R1+0x3dc] ;  /* 0x0003dc00010b7983 */ /* 0x000f240000300800 */
[----:B------:R-:W-:Y:S01]  /*9b2a0*/  STL [R1+0x2df8], R16 ;  /* 0x002df81001007387 */ /* 0x000fe20000100800 */
[----:B------:R0:W-:Y:S01]  /*9b2b0*/  STL.64 [R1+0xd50], R20 ;  /* 0x000d501401007387 */ /* 0x0001e20000100a00 */
[----:B------:R-:W-:Y:S02]  /*9b2c0*/  STL.64 [R1+0xd58], R22 ;  /* 0x000d581601007387 */ /* 0x000fe40000100a00 */
[----:B0-----:R-:W-:-:S02]  /*9b2d0*/  IMAD.MOV.U32 R20, RZ, RZ, R14 ;  /* 0x000000ffff147224 */ /* 0x001fc400078e000e */
[----:B------:R-:W2:Y:S01]  /*9b2e0*/  LDL.LU.64 R14, [R1+0x2ed8] ;  /* 0x002ed800010e7983 */ /* 0x000ea20000300a00 */
[----:B------:R0:W-:Y:S03]  /*9b2f0*/  STL [R1+0x2e20], R17 ;  /* 0x002e201101007387 */ /* 0x0001e60000100800 */
[----:B---3--:R1:W-:Y:S01]  /*9b300*/  STL.64 [R1+0x2e90], R18 ;  /* 0x002e901201007387 */ /* 0x0083e20000100a00 */
[----:B------:R-:W3:Y:S02]  /*9b310*/  LDL.LU R16, [R1+0x3c0] ;  /* 0x0003c00001107983 */ /* 0x000ee40000300800 */
[----:B0-----:R-:W3:Y:S01]  /*9b320*/  LDL.LU R17, [R1+0x3c4] ;  /* 0x0003c40001117983 */ /* 0x001ee20000300800 */
[----:B-1----:R-:W3:Y:S01]  /*9b330*/  LDL.LU R18, [R1+0x3c8] ;  /* 0x0003c80001127983 */ /* 0x002ee20000300800 */
        /* <DEDUP_REMOVED lines=21> */
[----:B------:R-:W-:Y:S03]  /*9b490*/  STL.64 [R1+0x2e00], R20 ;  /* 0x002e001401007387 */ /* 0x000fe60000100a00 */
[----:B0-----:R-:W3:Y:S01]  /*9b4a0*/  LDL.LU.64 R22, [R1+0x68] ;  /* 0x0000680001167983 */ /* 0x001ee20000300a00 */
        /* <DEDUP_REMOVED lines=8> */
[----:B------:R-:W4:Y:S02]  /*9b530*/  LDL.LU R12, [R1+0xe9c] ;  /* 0x000e9c00010c7983 */ /* 0x000f240000300800 */
[----:B---3--:R-:W-:Y:S01]  /*9b540*/  IMAD.MOV.U32 R0, RZ, RZ, R23 ;  /* 0x000000ffff007224 */ /* 0x008fe200078e0017 */
[----:B--2---:R-:W-:Y:S01]  /*9b550*/  STL.64 [R1+0x2e60], R14 ;  /* 0x002e600e01007387 */ /* 0x004fe20000100a00 */
[----:B----4-:R0:W-:Y:S02]  /*9b560*/  STL [R1+0x2e58], R12 ;  /* 0x002e580c01007387 */ /* 0x0101e40000100800 */
[C---:B0-----:R-:W-:Y:S11]  /*9b570*/  HMMA.16816.F32.BF16 R12, R24.reuse, R22, R8 ;  /* 0x00000016180c723c */ /* 0x041ff60000041808 */
[----:B------:R-:W-:Y:S11]  /*9b580*/  @!UPT UIADD3 URZ, URZ, URZ, URZ ;  /* 0x0000003f3f3ff290 */ /* 0x000ff6000fffe03f */
[----:B------:R-:W-:Y:S01]  /*9b590*/  @!UPT UIADD3 URZ, URZ, URZ, URZ ;  /* 0x0000003f3f3ff290 */ /* 0x000fe2000fffe03f */
[----:B------:R-:W-:Y:S01]  /*9b5a0*/  STL.64 [R1+0xb30], R12 ;  /* 0x000b300c01007387 */ /* 0x000fe20000100a00 */
[----:B------:R0:W-:Y:S02]  /*9b5b0*/  STL.64 [R1+0xb38], R14 ;  /* 0x000b380e01007387 */ /* 0x0001e40000100a00 */
[C---:B0-----:R-:W-:Y:S01]  /*9b5c0*/  HMMA.16816.F32.BF16 R12, R24.reuse, R6, R16 ;  /* 0x00000006180c723c */ /* 0x041fe20000041810 */
[----:B------:R-:W-:Y:S02]  /*9b5d0*/  IMAD.MOV.U32 R11, RZ, RZ, R22 ;  /* 0x000000ffff0b7224 */ /* 0x000fe400078e0016 */
[----:B------:R-:W-:Y:S02]  /*9b5e0*/  IMAD.MOV.U32 R10, RZ, RZ, R7 ;  /* 0x000000ffff0a7224 */ /* 0x000fe400078e0007 */
[----:B------:R-:W-:Y:S11]  /*9b5f0*/  IMAD.MOV.U32 R8, RZ, RZ, R6 ;  /* 0x000000ffff087224 */ /* 0x000ff600078e0006 */
[----:B------:R-:W-:Y:S07]  /*9b600*/  @!UPT UIADD3 URZ, URZ, URZ, URZ ;  /* 0x0000003f3f3ff290 */ /* 0x000fee000fffe03f */
[----:B------:R-:W-:Y:S01]  /*9b610*/  STL.64 [R1+0xb50], R12 ;  /* 0x000b500c01007387 */ /* 0x000fe20000100a00 */
[----:B------:R-:W-:Y:S02]  /*9b620*/  STL.64 [R1+0xb58], R14 ;  /* 0x000b580e01007387 */ /* 0x000fe40000100a00 */
[----:B------:R-:W2:Y:S02]  /*9b630*/  LDL.LU R16, [R1+0x3b0] ;  /* 0x0003b00001107983 */ /* 0x000ea40000300800 */
[----:B------:R-:W2:Y:S01]  /*9b640*/  LDL.LU R17, [R1+0x3b4] ;  /* 0x0003b40001117983 */ /* 0x000ea20000300800 */
[----:B------:R-:W2:Y:S01]  /*9b650*/  LDL.LU R18, [R1+0x3b8] ;  /* 0x0003b80001127983 */ /* 0x000ea20000300800 */
[----:B------:R-:W2:Y:S02]  /*9b660*/  LDL.LU R19, [R1+0x3bc] ;  /* 0x0003bc0001137983 */ /* 0x000ea40000300800 */
[----:B------:R-:W2:Y:S02]  /*9b670*/  LDL.LU.64 R6, [R1+0x48] ;  /* 0x0000480001067983 */ /* 0x000ea40000300a00 */
[----:B------:R-:W-:Y:S01]  /*9b680*/  STL.64 [R1+0x2e70], R10 ;  /* 0x002e700a01007387 */ /* 0x000fe20000100a00 */
[----:B------:R-:W-:Y:S01]  /*9b690*/  STL [R1+0x2e68], R8 ;  /* 0x002e680801007387 */ /* 0x000fe20000100800 */
[----:B------:R-:W3:Y:S02]  /*9b6a0*/  LDL.LU R20, [R1+0x350] ;  /* 0x0003500001147983 */ /* 0x000ee40000300800 */
[----:B------:R-:W3:Y:S02]  /*9b6b0*/  LDL.LU R21, [R1+0x354] ;  /* 0x0003540001157983 */ /* 0x000ee40000300800 */
[----:B------:R-:W4:Y:S01]  /*9b6c0*/  LDL.LU R22, [R1+0x358] ;  /* 0x0003580001167983 */ /* 0x000f220000300800 */
[----:B------:R-:W4:Y:S04]  /*9b6d0*/  LDL.LU R23, [R1+0x35c] ;  /* 0x00035c0001177983 */ /* 0x000f280000300800 */
[----:B----4-:R-:W-:Y:S01]  /*9b6e0*/  STL.64 [R1+0x2e18], R22 ;  /* 0x002e181601007387 */ /* 0x010fe20000100a00 */
[----:B---3--:R0:W-:Y:S03]  /*9b6f0*/  STL.64 [R1+0x2e10], R20 ;  /* 0x002e101401007387 */ /* 0x0081e60000100a00 */
[----:B0-----:R-:W3:Y:S01]  /*9b700*/  LDL.LU R20, [R1+0x360] ;  /* 0x0003600001147983 */ /* 0x001ee20000300800 */
[----:B------:R-:W3:Y:S02]  /*9b710*/  LDL.LU R21, [R1+0x364] ;  /* 0x0003640001157983 */ /* 0x000ee40000300800 */
[----:B------:R-:W4:Y:S02]  /*9b720*/  LDL.LU R22, [R1+0x368] ;  /* 0x0003680001167983 */ /* 0x000f240000300800 */
[----:B------:R-:W4:Y:S01]  /*9b730*/  LDL.LU R23, [R1+0x36c] ;  /* 0x00036c0001177983 */ /* 0x000f220000300800 */
[----:B------:R-:W2:Y:S01]  /*9b740*/  LDL.LU R8, [R1+0x390] ;  /* 0x0003900001087983 */ /* 0x000ea20000300800 */
[----:B------:R-:W2:Y:S02]  /*9b750*/  LDL.LU R9, [R1+0x394] ;  /* 0x0003940001097983 */ /* 0x000ea40000300800 */
[----:B------:R-:W2:Y:S02]  /*9b760*/  LDL.LU R10, [R1+0x398] ;  /* 0x00039800010a7983 */ /* 0x000ea40000300800 */
[----:B------:R-:W2:Y:S02]  /*9b770*/  LDL.LU R11, [R1+0x39c] ;  /* 0x00039c00010b7983 */ /* 0x000ea40000300800 */
[----:B--2---:R0:W-:Y:S01]  /*9b780*/  STL.64 [R1+0x2e80], R10 ;  /* 0x002e800a01007387 */ /* 0x0041e20000100a00 */
[----:B------:R-:W-:Y:S03]  /*9b790*/  STL.64 [R1+0x2e78], R8 ;  /* 0x002e780801007387 */ /* 0x000fe60000100a00 */
[----:B0-----:R-:W2:Y:S01]  /*9b7a0*/  LDL.LU.64 R10, [R1+0x38] ;  /* 0x00003800010a7983 */ /* 0x001ea20000300a00 */
[----:B------:R-:W2:Y:S01]  /*9b7b0*/  LDL.LU.64 R14, [R1+0x28] ;  /* 0x00002800010e7983 */ /* 0x000ea20000300a00 */
[----:B------:R-:W-:Y:S02]  /*9b7c0*/  HMMA.16816.F32.BF16 R16, R24, R6, R16 ;  /* 0x000000061810723c */ /* 0x000fe40000041810 */
[----:B--2---:R0:W-:Y:S01]  /*9b7d0*/  STL.64 [R1+0x2e88], R14 ;  /* 0x002e880e01007387 */ /* 0x0041e20000100a00 */
[----:B------:R-:W2:Y:S02]  /*9b7e0*/  LDL.LU R12, [R1+0x3a0] ;  /* 0x0003a000010c7983 */ /* 0x000ea40000300800 */
[----:B------:R-:W2:Y:S01]  /*9b7f0*/  LDL.LU R13, [R1+0x3a4] ;  /* 0x0003a400010d7983 */ /* 0x000ea20000300800 */
[----:B0-----:R-:W2:Y:S01]  /*9b800*/  LDL.LU R14, [R1+0x3a8] ;  /* 0x0003a800010e7983 */ /* 0x001ea20000300800 */
[----:B------:R-:W2:Y:S02]  /*9b810*/  LDL.LU R15, [R1+0x3ac] ;  /* 0x0003ac00010f7983 */ /* 0x000ea40000300800 */
[----:B----4-:R-:W-:Y:S02]  /*9b820*/  STL.64 [R1+0x2e30], R22 ;  /* 0x002e301601007387 */ /* 0x010fe40000100a00 */
[----:B---3--:R0:W-:Y:S02]  /*9b830*/  STL.64 [R1+0x2e28], R20 ;  /* 0x002e281401007387 */ /* 0x0081e40000100a00 */
[----:B0-----:R-:W3:Y:S01]  /*9b840*/  LDL.LU R20, [R1+0x370] ;  /* 0x0003700001147983 */ /* 0x001ee20000300800 */
[----:B------:R-:W3:Y:S02]  /*9b850*/  LDL.LU R21, [R1+0x374] ;  /* 0x0003740001157983 */ /* 0x000ee40000300800 */
[----:B------:R-:W4:Y:S02]  /*9b860*/  LDL.LU R22, [R1+0x378] ;  /* 0x0003780001167983 */ /* 0x000f240000300800 */
[----:B------:R-:W4:Y:S02]  /*9b870*/  LDL.LU R23, [R1+0x37c] ;  /* 0x00037c0001177983 */ /* 0x000f240000300800 */
[----:B----4-:R0:W-:Y:S01]  /*9b880*/  STL.64 [R1+0x2e40], R22 ;  /* 0x002e401601007387 */ /* 0x0101e20000100a00 */
[----:B---3--:R-:W-:Y:S03]  /*9b890*/  STL.64 [R1+0x2e38], R20 ;  /* 0x002e381401007387 */ /* 0x008fe60000100a00 */
[----:B0-----:R-:W3:Y:S01]  /*9b8a0*/  LDL.LU.64 R22, [R1+0x18] ;  /* 0x0000180001167983 */ /* 0x001ee20000300a00 */
[----:B------:R-:W-:Y:S02]  /*9b8b0*/  STL.64 [R1+0x9b0], R16 ;  /* 0x0009b01001007387 */ /* 0x000fe40000100a00 */
[----:B------:R0:W-:Y:S02]  /*9b8c0*/  STL.64 [R1+0x9b8], R18 ;  /* 0x0009b81201007387 */ /* 0x0001e40000100a00 */
[----:B0-----:R-:W4:Y:S01]  /*9b8d0*/  LDL.LU.64 R18, [R1+0x2e90] ;  /* 0x002e900001127983 */ /* 0x001f220000300a00 */
[----:B------:R-:W-:-:S02]  /*9b8e0*/  IMAD.MOV.U32 R16, RZ, RZ, R6 ;  /* 0x000000ffff107224 */ /* 0x000fc400078e0006 */
[----:B------:R-:W-:Y:S01]  /*9b8f0*/  IMAD.MOV.U32 R3, RZ, RZ, R7 ;  /* 0x000000ffff037224 */ /* 0x000fe200078e0007 */
[----:B----4-:R-:W-:Y:S02]  /*9b900*/  STL.64 [R1+0x2e50], R18 ;  /* 0x002e501201007387 */ /* 0x010fe40000100a00 */
[----:B------:R0:W-:Y:S02]  /*9b910*/  STL [R1+0x2e48], R16 ;  /* 0x002e481001007387 */ /* 0x0001e40000100800 */
[----:B0-----:R-:W3:Y:S01]  /*9b920*/  LDL.LU R16, [R1+0x380] ;  /* 0x0003800001107983 */ /* 0x001ee20000300800 */
[----:B------:R-:W3:Y:S02]  /*9b930*/  LDL.LU R17, [R1+0x384] ;  /* 0x0003840001117983 */ /* 0x000ee40000300800 */
[----:B------:R-:W3:Y:S02]  /*9b940*/  LDL.LU R18, [R1+0x388] ;  /* 0x0003880001127983 */ /* 0x000ee40000300800 */
[----:B------:R-:W3:Y:S01]  /*9b950*/  LDL.LU R19, [R1+0x38c] ;  /* 0x00038c0001137983 */ /* 0x000ee20000300800 */
[----:B------:R-:W4:Y:S01]  /*9b960*/  LDL.LU R4, [R1+0xd0] ;  /* 0x0000d00001047983 */ /* 0x000f220000300800 */
[----:B------:R-:W4:Y:S02]  /*9b970*/  LDL.LU R5, [R1+0xd4] ;  /* 0x0000d40001057983 */ /* 0x000f240000300800 */
[----:B------:R-:W3:Y:S02]  /*9b980*/  LDL.LU R6, [R1+0xd8] ;  /* 0x0000d80001067983 */ /* 0x000ee40000300800 */
[----:B------:R-:W3:Y:S01]  /*9b990*/  LDL.LU R7, [R1+0xdc] ;  /* 0x0000dc0001077983 */ /* 0x000ee20000300800 */
[----:B--2---:R-:W-:Y:S01]  /*9b9a0*/  HMMA.16816.F32.BF16 R12, R24, R10, R12 ;  /* 0x0000000a180c723c */ /* 0x004fe2000004180c */
[----:B---3--:R-:W-:Y:S01]  /*9b9b0*/  STL.64 [R1+0x2c70], R6 ;  /* 0x002c700601007387 */ /* 0x008fe20000100a00 */
[----:B----4-:R0:W-:Y:S03]  /*9b9c0*/  STL.64 [R1+0x2c68], R4 ;  /* 0x002c680401007387 */ /* 0x0101e60000100a00 */
[----:B0-----:R-:W2:Y:S01]  /*9b9d0*/  LDL.LU R4, [R1+0xf0] ;  /* 0x0000f00001047983 */ /* 0x001ea20000300800 */
[----:B------:R-:W2:Y:S02]  /*9b9e0*/  LDL.LU R5, [R1+0xf4] ;  /* 0x0000f40001057983 */ /* 0x000ea40000300800 */
[----:B------:R-:W3:Y:S02]  /*9b9f0*/  LDL.LU R6, [R1+0xf8] ;  /* 0x0000f80001067983 */ /* 0x000ee40000300800 */
[----:B------:R-:W3:Y:S02]  /*9ba00*/  LDL.LU R7, [R1+0xfc] ;  /* 0x0000fc0001077983 */ /* 0x000ee40000300800 */
[----:B---3--:R0:W-:Y:S01]  /*9ba10*/  STL.64 [R1+0x2c80], R6 ;  /* 0x002c800601007387 */ /* 0x0081e20000100a00 */
[----:B--2---:R1:W-:Y:S03]  /*9ba20*/  STL.64 [R1+0x2c78], R4 ;  /* 0x002c780401007387 */ /* 0x0043e60000100a00 */
[----:B0-----:R-:W2:Y:S01]  /*9ba30*/  LDL.LU R6, [R1+0x8] ;  /* 0x0000080001067983 */ /* 0x001ea20000300800 */
[----:B------:R-:W2:Y:S06]  /*9ba40*/  LDL.LU R7, [R1+0xc] ;  /* 0x00000c0001077983 */ /* 0x000eac0000300800 */
[----:B------:R-:W-:Y:S02]  /*9ba50*/  STL.64 [R1+0x990], R12 ;  /* 0x0009900c01007387 */ /* 0x000fe40000100a00 */
[----:B------:R0:W-:Y:S02]  /*9ba60*/  STL.64 [R1+0x998], R14 ;  /* 0x0009980e01007387 */ /* 0x0001e40000100a00 */
[----:B-1----:R-:W-:-:S02]  /*9ba70*/  IMAD.MOV.U32 R5, RZ, RZ, R10 ;  /* 0x000000ffff057224 */ /* 0x002fc400078e000a */
[----:B------:R-:W-:Y:S01]  /*9ba80*/  IMAD.MOV.U32 R4, RZ, RZ, R11 ;  /* 0x000000ffff047224 */ /* 0x000fe200078e000b */
[----:B0-----:R-:W3:Y:S01]  /*9ba90*/  LDL.LU.64 R14, [R1+0x2e88] ;  /* 0x002e8800010e7983 */ /* 0x001ee20000300a00 */
[----:B------:R-:W3:Y:S02]  /*9baa0*/  LDL.LU.64 R10, [R1+0x2e80] ;  /* 0x002e8000010a7983 */ /* 0x000ee40000300a00 */
[----:B------:R-:W3:Y:S01]  /*9bab0*/  LDL.LU.64 R8, [R1+0x2e78] ;  /* 0x002e780001087983 */ /* 0x000ee20000300a00 */
[----:B------:R-:W-:Y:S01]  /*9bac0*/  HMMA.16816.F32.BF16 R16, R24, R22, R16 ;  /* 0x000000161810723c */ /* 0x000fe20000041810 */
[----:B------:R-:W-:-:S07]  /*9bad0*/  IMAD.MOV.U32 R28, RZ, RZ, R22 ;  /* 0x000000ffff1c7224 */ /* 0x000fce00078e0016 */
[C---:B---3--:R-:W-:Y:S01]  /*9bae0*/  HMMA.16816.F32.BF16 R8, R24.reuse, R14, R8 ;  /* 0x0000000e1808723c */ /* 0x048fe20000041808 */
[----:B------:R-:W-:Y:S11]  /*9baf0*/  IMAD.MOV.U32 R13, RZ, RZ, R15 ;  /* 0x000000ffff0d7224 */ /* 0x000ff600078e000f */
[----:B------:R-:W-:Y:S11]  /*9bb00*/  @!UPT UIADD3 URZ, URZ, URZ, URZ ;  /* 0x0000003f3f3ff290 */ /* 0x000ff6000fffe03f */
[----:B------:R0:W-:Y:S01]  /*9bb10*/  STL.64 [R1+0x980], R8 ;  /* 0x0009800801007387 */ /* 0x0001e20000100a00 */
[----:B------:R1:W-:Y:S02]  /*9bb20*/  STL.64 [R1+0x988], R10 ;  /* 0x0009880a01007387 */ /* 0x0003e40000100a00 */
[----:B0-----:R-:W-:Y:S01]  /*9bb30*/  IMAD.MOV.U32 R9, RZ, RZ, R14 ;  /* 0x000000ffff097224 */ /* 0x001fe200078e000e */
[----:B-1----:R-:W3:Y:S01]  /*9bb40*/  LDL.LU.64 R10, [R1+0x2e70] ;  /* 0x002e7000010a7983 */ /* 0x002ee20000300a00 */
[----:B------:R-:W4:Y:S02]  /*9bb50*/  LDL.LU R8, [R1+0x2e68] ;  /* 0x002e680001087983 */ /* 0x000f240000300800 */
[----:B------:R-:W2:Y:S02]  /*9bb60*/  LDL.LU.64 R14, [R1+0x2e60] ;  /* 0x002e6000010e7983 */ /* 0x000ea40000300a00 */
[----:B------:R-:W2:Y:S01]  /*9bb70*/  LDL.LU R12, [R1+0x2e58] ;  /* 0x002e5800010c7983 */ /* 0x000ea20000300800 */
[----:B------:R0:W-:Y:S01]  /*9bb80*/  STL.64 [R1+0x970], R16 ;  /* 0x0009701001007387 */ /* 0x0001e20000100a00 */
[----:B------:R1:W-:Y:S02]  /*9bb90*/  STL.64 [R1+0x978], R18 ;  /* 0x0009781201007387 */ /* 0x0003e40000100a00 */
[----:B0-----:R-:W-:Y:S01]  /*9bba0*/  IMAD.MOV.U32 R17, RZ, RZ, R23 ;  /* 0x000000ffff117224 */ /* 0x001fe200078e0017 */
[----:B-1----:R-:W2:Y:S01]  /*9bbb0*/  LDL.LU.64 R18, [R1+0x2e50] ;  /* 0x002e500001127983 */ /* 0x002ea20000300a00 */
[----:B------:R-:W2:Y:S02]  /*9bbc0*/  LDL.LU R16, [R1+0x2e48] ;  /* 0x002e480001107983 */ /* 0x000ea40000300800 */
        /* <DEDUP_REMOVED lines=12> */
[----:B------:R-:W3:Y:S01]  /*9bc90*/  LDL.LU R28, [R1+0x2e24] ;  /* 0x002e2400011c7983 */ /* 0x000ee20000300800 */
[----:B------:R-:W3:Y:S03]  /*9bca0*/  LDL.LU R17, [R1+0x2e20] ;  /* 0x002e200001117983 */ /* 0x000ee60000300800 */
[----:B------:R-:W-:Y:S01]  /*9bcb0*/  STL.64 [R1+0x2cb0], R6 ;  /* 0x002cb00601007387 */ /* 0x000fe20000100a00 */
        /* <DEDUP_REMOVED lines=8> */
[----:B------:R-:W-:Y:S01]  /*9bd40*/  IMAD.MOV.U32 R7, RZ, RZ, R13 ;  /* 0x000000ffff077224 */ /* 0x000fe200078e000d */
[----:B--2---:R-:W-:Y:S11]  /*9bd50*/  HMMA.16816.F32.BF16 R20, R24, R14, R20 ;  /* 0x0000000e1814723c */ /* 0x004ff60000041814 */
[----:B------:R-:W-:Y:S11]  /*9bd60*/  @!UPT UIADD3 URZ, URZ, URZ, URZ ;  /* 0x0000003f3f3ff290 */ /* 0x000ff6000fffe03f */
[----:B------:R-:W-:Y:S01]  /*9bd70*/  @!UPT UIADD3 URZ, URZ, URZ, URZ ;  /* 0x0000003f3f3ff290 */ /* 0x000fe2000fffe03f */
[----:B------:R-:W-:Y:S01]  /*9bd80*/  STL.64 [R1+0x840], R20 ;  /* 0x0008401401007387 */ /* 0x000fe20000100a00 */
[----:B------:R0:W-:Y:S03]  /*9bd90*/  STL.64 [R1+0x848], R22 ;  /* 0x0008481601007387 */ /* 0x0001e60000100a00 */
[----:B0-----:R-:W2:Y:S01]  /*9bda0*/  LDL.LU.64 R22, [R1+0x2e08] ;  /* 0x002e080001167983 */ /* 0x001ea20000300a00 */
[----:B------:R-:W2:Y:S02]  /*9bdb0*/  LDL.LU.64 R20, [R1+0x2e00] ;  /* 0x002e000001147983 */ /* 0x000ea40000300a00 */
[----:B------:R-:W2:Y:S02]  /*9bdc0*/  LDL.LU R9, [R1+0x2dfc] ;  /* 0x002dfc0001097983 */ /* 0x000ea40000300800 */
[----:B------:R-:W-:Y:S01]  /*9bdd0*/  STL.64 [R1+0x2cc8], R6 ;  /* 0x002cc80601007387 */ /* 0x000fe20000100a00 */
[----:B------:R-:W-:Y:S01]  /*9bde0*/  STL.64 [R1+0x2c90], R14 ;  /* 0x002c900e01007387 */ /* 0x000fe20000100a00 */
[----:B------:R0:W-:Y:S03]  /*9bdf0*/  STL [R1+0x2c88], R12 ;  /* 0x002c880c01007387 */ /* 0x0001e60000100800 */
        /* <DEDUP_REMOVED lines=15> */
[----:B------:R-:W2:Y:S01]  /*9bef0*/  LDL.LU R16, [R1+0x2df8] ;  /* 0x002df80001107983 */ /* 0x000ea20000300800 */
[----:B------:R-:W2:Y:S03]  /*9bf00*/  LDL.LU R3, [R1+0x2df4] ;  /* 0x002df40001037983 */ /* 0x000ea60000300800 */
[----:B------:R4:W-:Y:S02]  /*9bf10*/  STL.64 [R1+0x2cf8], R6 ;  /* 0x002cf80601007387 */ /* 0x0009e40000100a00 */
[----:B----4-:R-:W-:Y:S02]  /*9bf20*/  IMAD.MOV.U32 R6, RZ, RZ, R8 ;  /* 0x000000ffff067224 */ /* 0x010fe400078e0008 */
[----:B---3--:R-:W-:Y:S01]  /*9bf30*/  IMAD.MOV.U32 R7, RZ, RZ, R10 ;  /* 0x000000ffff077224 */ /* 0x008fe200078e000a */
[----:B------:R-:W3:Y:S01]  /*9bf40*/  LDL.LU R8, [R1+0x2df0] ;  /* 0x002df00001087983 */ /* 0x000ee20000300800 */
[----:B------:R-:W4:Y:S03]  /*9bf50*/  LDL.LU R10, [R1+0x2dec] ;  /* 0x002dec00010a7983 */ /* 0x000f260000300800 */
        /* <DEDUP_REMOVED lines=9> */
[----:B------:R-:W4:Y:S01]  /*9bff0*/  LDL.LU R11, [R1+0x2de8] ;  /* 0x002de800010b7983 */ /* 0x000f220000300800 */
        /* <DEDUP_REMOVED lines=10> */
[----:B------:R-:W3:Y:S04]  /*9c0a0*/  LDL.LU R2, [R1+0x2de0] ;  /* 0x002de00001027983 */ /* 0x000ee80000300800 */
[----:B------:R-:W-:Y:S04]  /*9c0b0*/  STL.64 [R1+0x2d40], R6 ;  /* 0x002d400601007387 */ /* 0x000fe80000100a00 */
[----:B--2---:R-:W-:Y:S01]  /*9c0c0*/  STL.64 [R1+0x2cf0], R14 ;  /* 0x002cf00e01007387 */ /* 0x004fe20000100a00 */
[----:B------:R0:W-:Y:S03]  /*9c0d0*/  STL.64 [R1+0x2ce8], R12 ;  /* 0x002ce80c01007387 */ /* 0x0001e60000100a00 */
[----:B0-----:R-:W2:Y:S01]  /*9c0e0*/  LDL.LU R12, [R1+0x140] ;  /* 0x00014000010c7983 */ /* 0x001ea20000300800 */
[----:B------:R-:W2:Y:S02]  /*9c0f0*/  LDL.LU R13, [R1+0x144] ;  /* 0x00014400010d7983 */ /* 0x000ea40000300800 */
[----:B------:R-:W2:Y:S02]  /*9c100*/  LDL.LU R14, [R1+0x148] ;  /* 0x00014800010e7983 */ /* 0x000ea40000300800 */
[----:B------:R-:W-:-:S02]  /*9c110*/  IMAD.MOV.U32 R6, RZ, RZ, R28 ;  /* 0x000000ffff067224 */ /* 0x000fc400078e001c */
[----:B------:R-:W-:Y:S02]  /*9c120*/  IMAD.MOV.U32 R7, RZ, RZ, R23 ;  /* 0x000000ffff077224 */ /* 0x000fe400078e0017 */
[----:B---3--:R-:W-:Y:S02]  /*9c130*/  IMAD.MOV.U32 R15, RZ, RZ, R2 ;  /* 0x000000ffff0f7224 */ /* 0x008fe400078e0002 */
[----:B------:R-:W3:Y:S01]  /*9c140*/  LDL.LU R2, [R1+0x2ddc] ;  /* 0x002ddc0001027983 */ /* 0x000ee20000300800 */
[----:B------:R-:W-:Y:S03]  /*9c150*/  STL.64 [R1+0x2d58], R6 ;  /* 0x002d580601007387 */ /* 0x000fe60000100a00 */
        /* <DEDUP_REMOVED lines=32> */
[----:B--2---:R-:W-:Y:S01]  /*9c360*/  STL.64 [R1+0x2d50], R14 ;  /* 0x002d500e01007387 */ /* 0x004fe20000100a00 */
[----:B------:R0:W-:Y:S03]  /*9c370*/  STL.64 [R1+0x2d48], R12 ;  /* 0x002d480c01007387 */ /* 0x0001e60000100a00 */
[----:B0-----:R-:W2:Y:S01]  /*9c380*/  LDL.LU R12, [R1+0x180] ;  /* 0x00018000010c7983 */ /* 0x001ea20000300800 */
[----:B------:R-:W2:Y:S02]  /*9c390*/  LDL.LU R13, [R1+0x184] ;  /* 0x00018400010d7983 */ /* 0x000ea40000300800 */
[----:B------:R-:W2:Y:S02]  /*9c3a0*/  LDL.LU R14, [R1+0x188] ;  /* 0x00018800010e7983 */ /* 0x000ea40000300800 */
[----:B---3--:R-:W-:-:S02]  /*9c3b0*/  IMAD.MOV.U32 R15, RZ, RZ, R2 ;  /* 0x000000ffff0f7224 */ /* 0x008fc400078e0002 */
[----:B------:R-:W3:Y:S04]  /*9c3c0*/  LDL.LU R2, [R1+0x2dd4] ;  /* 0x002dd40001027983 */ /* 0x000ee80000300800 */
        /* <DEDUP_REMOVED lines=19> */
[----:B------:R-:W-:Y:S01]  /*9c500*/  IMAD.MOV.U32 R7, RZ, RZ, R3 ;  /* 0x000000ffff077224 */ /* 0x000fe200078e0003 */
[----:B----4-:R-:W-:Y:S01]  /*9c510*/  HMMA.16816.F32.BF16 R24, R24, R10, R20 ;  /* 0x0000000a1818723c */ /* 0x010fe20000041814 */
[----:B--2---:R-:W-:Y:S01]  /*9c520*/  STL.64 [R1+0x2db0], R14 ;  /* 0x002db00e01007387 */ /* 0x004fe20000100a00 */
[----:B------:R0:W-:Y:S03]  /*9c530*/  STL.64 [R1+0x2da8], R12 ;  /* 0x002da80c01007387 */ /* 0x0001e60000100a00 */
[----:B0-----:R-:W2:Y:S01]  /*9c540*/  LDL.LU R12, [R1+0x1c0] ;  /* 0x0001c000010c7983 */ /* 0x001ea20000300800 */
[----:B------:R-:W2:Y:S02]  /*9c550*/  LDL.LU R13, [R1+0x1c4] ;  /* 0x0001c400010d7983 */ /* 0x000ea40000300800 */
[----:B------:R-:W2:Y:S02]  /*9c560*/  LDL.LU R14, [R1+0x1c8] ;  /* 0x0001c800010e7983 */ /* 0x000ea40000300800 */
[----:B------:R-:W4:Y:S01]  /*9c570*/  LDL.LU R16, [R1+0xe48] ;  /* 0x000e480001107983 */ /* 0x000f220000300800 */
[----:B------:R-:W2:Y:S01]  /*9c580*/  LDL.LU R29, [R1+0x1298] ;  /* 0x00129800011d7983 */ /* 0x000ea20000300800 */
[----:B------:R-:W2:Y:S02]  /*9c590*/  LDL.LU R28, [R1+0x1290] ;  /* 0x00129000011c7983 */ /* 0x000ea40000300800 */
[----:B---3--:R-:W-:-:S02]  /*9c5a0*/  IMAD.MOV.U32 R15, RZ, RZ, R2 ;  /* 0x000000ffff0f7224 */ /* 0x008fc400078e0002 */
[----:B------:R-:W3:Y:S01]  /*9c5b0*/  LDL.LU R3, [R1+0x1288] ;  /* 0x0012880001037983 */ /* 0x000ee20000300800 */
[----:B------:R-:W2:Y:S01]  /*9c5c0*/  LDL.LU R2, [R1+0x1280] ;  /* 0x0012800001027983 */ /* 0x000ea20000300800 */
[----:B------:R-:W2:Y:S02]  /*9c5d0*/  LDL.LU.64 R22, [R1+0x2dc8] ;  /* 0x002dc80001167983 */ /* 0x000ea40000300a00 */
[----:B------:R-:W2:Y:S02]  /*9c5e0*/  LDL.LU.64 R20, [R1+0x2dc0] ;  /* 0x002dc00001147983 */ /* 0x000ea40000300a00 */
[----:B------:R-:W-:Y:S01]  /*9c5f0*/  IMAD.MOV.U32 R6, RZ, RZ, R8 ;  /* 0x000000ffff067224 */ /* 0x000fe200078e0008 */
[----:B------:R0:W-:Y:S01]  /*9c600*/  STL.64 [R1+0x830], R24 ;  /* 0x0008301801007387 */ /* 0x0001e20000100a00 */
[----:B------:R1:W-:Y:S03]  /*9c610*/  STL.64 [R1+0x838], R26 ;  /* 0x0008381a01007387 */ /* 0x0003e60000100a00 */
[----:B0-----:R-:W3:Y:S01]  /*9c620*/  LDL.LU R24, [R1+0xe0] ;  /* 0x0000e00001187983 */ /* 0x001ee20000300800 */
[----:B------:R-:W3:Y:S02]  /*9c630*/  LDL.LU R25, [R1+0xe4] ;  /* 0x0000e40001197983 */ /* 0x000ee40000300800 */
[----:B-1----:R-:W3:Y:S02]  /*9c640*/  LDL.LU R26, [R1+0xe8] ;  /* 0x0000e800011a7983 */ /* 0x002ee40000300800 */
[----:B------:R-:W-:-:S02]  /*9c650*/  IMAD.MOV.U32 R27, RZ, RZ, R0 ;  /* 0x000000ffff1b7224 */ /* 0x000fc400078e0000 */
[----:B------:R-:W3:Y:S01]  /*9c660*/  LDL.LU R0, [R1+0x2db8] ;  /* 0x002db80001007983 */ /* 0x000ee20000300800 */
[C---:B--2---:R-:W-:Y:S03]  /*9c670*/  HMMA.16816.F32.BF16 R4, R20.reuse, R6, R12 ;  /* 0x000000061404723c */ /* 0x044fe6000004180c */
[----:B------:R-:W2:Y:S01]  /*9c680*/  LDL.LU.64 R14, [R1+0x2db0] ;  /* 0x002db000010e7983 */ /* 0x000ea20000300a00 */
[----:B------:R-:W2:Y:S11]  /*9c690*/  LDL.LU.64 R12, [R1+0x2da8] ;  /* 0x002da800010c7983 */ /* 0x000eb60000300a00 */
[----:B------:R-:W-:Y:S08]  /*9c6a0*/  @!UPT UIADD3 URZ, URZ, URZ, URZ ;  /* 0x0000003f3f3ff290 */ /* 0x000ff0000fffe03f */
        /* <DEDUP_REMOVED lines=81> */
[----:B------:R-:W3:Y:S01]  /*9cbc0*/  LDL.LU.64 R14, [R1+0x2c90] ;  /* 0x002c9000010e7983 */ /* 0x000ee20000300a00 */
[----:B------:R-:W2:Y:S11]  /*9cbd0*/  LDL.LU R12, [R1+0x2c88] ;  /* 0x002c8800010c7983 */ /* 0x000eb60000300800 */
        /* <DEDUP_REMOVED lines=11> */
[----:B------:R-:W2:Y:S01]  /*9cc90*/  LDL.LU.64 R4, [R1+0x2c68] ;  /* 0x002c680001047983 */ /* 0x000ea20000300a00 */
[C---:B---3--:R-:W-:Y:S01]  /*9cca0*/  HMMA.16816.F32.BF16 R24, R20.reuse, R14, R24 ;  /* 0x0000000e1418723c */ /* 0x048fe20000041818 */
[----:B------:R-:W-:Y:S11]  /*9ccb0*/  IADD3 R12, R12, 0x1, RZ ;  /* 0x000000010c0c7810 */ /* 0x000ff60007ffe0ff */
[----:B------:R-:W-:Y:S11]  /*9ccc0*/  @!UPT UIADD3 URZ, URZ, URZ, URZ ;  /* 0x0000003f3f3ff290 */ /* 0x000ff6000fffe03f */
[----:B------:R-:W-:Y:S01]  /*9ccd0*/  STL.64 [R1+0x890], R24 ;  /* 0x0008901801007387 */ /* 0x000fe20000100a00 */
[----:B------:R-:W-:Y:S01]  /*9cce0*/  STL.64 [R1+0x898], R26 ;  /* 0x0008981a01007387 */ /* 0x000fe20000100a00 */
[----:B--2---:R-:W-:Y:S07]  /*9ccf0*/  HMMA.16816.F32.BF16 R8, R20, R10, R4 ;  /* 0x0000000a1408723c */ /* 0x004fee0000041804 */
[----:B------:R-:W-:-:S04]  /*9cd00*/  IMAD.MOV.U32 R6, RZ, RZ, c[0x0][0x188] ;  /* 0x00006200ff067624 */ /* 0x000fc800078e00ff */
[----:B------:R-:W-:-:S04]  /*9cd10*/  IMAD.SHL.U32 R6, R6, 0x80, RZ ;  /* 0x0000008006067824 */ /* 0x000fc800078e00ff */
[----:B------:R-:W-:-:S05]  /*9cd20*/  IMAD.SHL.U32 R6, R6, 0x2, RZ ;  /* 0x0000000206067824 */ /* 0x000fca00078e00ff */
[-C--:B----4-:R-:W-:Y:S02]  /*9cd30*/  IADD3 R16, P2, R16, R6.reuse, RZ ;  /* 0x0000000610107210 */ /* 0x090fe40007f5e0ff */
[-C--:B------:R-:W-:Y:S02]  /*9cd40*/  IADD3 R29, P3, R29, R6.reuse, RZ ;  /* 0x000000061d1d7210 */ /* 0x080fe40007f7e0ff */
[----:B------:R-:W-:Y:S02]  /*9cd50*/  IMAD.MOV.U32 R4, RZ, RZ, R11 ;  /* 0x000000ffff047224 */ /* 0x000fe400078e000b */
[----:B------:R-:W-:Y:S01]  /*9cd60*/  IMAD.MOV.U32 R5, RZ, RZ, R10 ;  /* 0x000000ffff057224 */ /* 0x000fe200078e000a */
[----:B------:R-:W-:Y:S01]  /*9cd70*/  STL.64 [R1+0x880], R8 ;  /* 0x0008800801007387 */ /* 0x000fe20000100a00 */
[----:B------:R-:W-:Y:S02]  /*9cd80*/  STL.64 [R1+0x888], R10 ;  /* 0x0008880a01007387 */ /* 0x000fe40000100a00 */
[----:B------:R-:W-:Y:S01]  /*9cd90*/  STL [R1+0xe9c], R12 ;  /* 0x000e9c0c01007387 */ /* 0x000fe20000100800 */
[-C--:B------:R-:W-:Y:S01]  /*9cda0*/  IADD3 R28, P4, R28, R6.reuse, RZ ;  /* 0x000000061c1c7210 */ /* 0x080fe20007f9e0ff */
[----:B------:R-:W-:Y:S01]  /*9cdb0*/  STL [R1+0x2af4], R4 ;  /* 0x002af40401007387 */ /* 0x000fe20000100800 */
[-C--:B------:R-:W-:Y:S01]  /*9cdc0*/  IADD3 R0, P1, R0, R6.reuse, RZ ;  /* 0x0000000600007210 */ /* 0x080fe20007f3e0ff */
[----:B------:R-:W-:Y:S01]  /*9cdd0*/  STL [R1+0x2af0], R5 ;  /* 0x002af00501007387 */ /* 0x000fe20000100800 */
[-C--:B------:R-:W-:Y:S01]  /*9cde0*/  IADD3 R3, P5, R3, R6.reuse, RZ ;  /* 0x0000000603037210 */ /* 0x080fe20007fbe0ff */
[----:B------:R-:W-:Y:S01]  /*9cdf0*/  STL [R1+0xe48], R16 ;  /* 0x000e481001007387 */ /* 0x000fe20000100800 */
[----:B------:R-:W-:Y:S01]  /*9ce00*/  IADD3 R2, P6, R2, R6, RZ ;  /* 0x0000000602027210 */ /* 0x000fe20007fde0ff */
[----:B------:R-:W-:Y:S02]  /*9ce10*/  STL [R1+0x1298], R29 ;  /* 0x0012981d01007387 */ /* 0x000fe40000100800 */
[----:B------:R-:W-:Y:S01]  /*9ce20*/  STL [R1+0x1290], R28 ;  /* 0x0012901c01007387 */ /* 0x000fe20000100800 */
[----:B------:R0:W-:Y:S01]  /*9ce30*/  STL [R1+0x1278], R0 ;  /* 0x0012780001007387 */ /* 0x0001e20000100800 */
[----:B------:R-:W-:Y:S03]  /*9ce40*/  STL [R1+0x1288], R3 ;  /* 0x0012880301007387 */ /* 0x000fe60000100800 */
[----:B0-----:R-:W2:Y:S01]  /*9ce50*/  LDL.LU R0, [R1+0x2c64] ;  /* 0x002c640001007983 */ /* 0x001ea20000300800 */
[----:B------:R0:W-:Y:S03]  /*9ce60*/  STL [R1+0x1280], R2 ;  /* 0x0012800201007387 */ /* 0x0001e60000100800 */
[----:B0-----:R-:W2:Y:S01]  /*9ce70*/  LDL.LU R2, [R1+0xe44] ;  /* 0x000e440001027983 */ /* 0x001ea20000300800 */
[----:B------:R-:W3:Y:S03]  /*9ce80*/  LDL.LU R5, [R1+0x128c] ;  /* 0x00128c0001057983 */ /* 0x000ee60000300800 */
[----:B---3--:R0:W-:Y:S04]  /*9ce90*/  STL [R1+0x2c58], R5 ;  /* 0x002c580501007387 */ /* 0x0081e80000100800 */
[----:B0-----:R-:W3:Y:S04]  /*9cea0*/  LDL.LU R5, [R1+0x1268] ;  /* 0x0012680001057983 */ /* 0x001ee80000300800 */
[----:B---3--:R0:W-:Y:S04]  /*9ceb0*/  STL [R1+0x2c5c], R5 ;  /* 0x002c5c0501007387 */ /* 0x0081e80000100800 */
[----:B0-----:R-:W3:Y:S01]  /*9cec0*/  LDL.LU R5, [R1+0x1294] ;  /* 0x0012940001057983 */ /* 0x001ee20000300800 */
[----:B------:R-:W-:-:S05]  /*9ced0*/  IMAD.MOV.U32 R13, RZ, RZ, 0x7f ;  /* 0x0000007fff0d7424 */ /* 0x000fca00078e00ff */
[----:B------:R-:W-:-:S04]  /*9cee0*/  IADD3 R13, R13, c[0x0][0x180], RZ ;  /* 0x000060000d0d7a10 */ /* 0x000fc80007ffe0ff */
[----:B------:R-:W-:-:S04]  /*9cef0*/  SHF.R.S32.HI R17, RZ, 0x1f, R13 ;  /* 0x0000001fff117819 */ /* 0x000fc8000001140d */
[----:B------:R-:W-:Y:S01]  /*9cf00*/  LEA.HI R7, R17, R13, RZ, 0x7 ;  /* 0x0000000d11077211 */ /* 0x000fe200078f38ff */
[----:B---3--:R0:W-:Y:S04]  /*9cf10*/  STL [R1+0x2c60], R5 ;  /* 0x002c600501007387 */ /* 0x0081e80000100800 */
[----:B0-----:R-:W3:Y:S01]  /*9cf20*/  LDL.LU R5, [R1+0x1270] ;  /* 0x0012700001057983 */ /* 0x001ee20000300800 */
        /* <DEDUP_REMOVED lines=8> */
[----:B------:R-:W4:Y:S01]  /*9cfb0*/  LDL.LU R15, [R1+0x1240] ;  /* 0x00124000010f7983 */ /* 0x000f220000300800 */
[----:B------:R-:W-:Y:S01]  /*9cfc0*/  SHF.R.S32.HI R7, RZ, 0x7, R7 ;  /* 0x00000007ff077819 */ /* 0x000fe20000011407 */
[----:B------:R-:W4:Y:S01]  /*9cfd0*/  LDL.LU R18, [R1+0x1264] ;  /* 0x0012640001127983 */ /* 0x000f220000300800 */
[----:B------:R-:W4:Y:S01]  /*9cfe0*/  LDL.LU R19, [R1+0x1238] ;  /* 0x0012380001137983 */ /* 0x000f220000300800 */
[----:B------:R-:W4:Y:S02]  /*9cff0*/  LDL.LU R24, [R1+0x125c] ;  /* 0x00125c0001187983 */ /* 0x000f240000300800 */
[----:B------:R-:W4:Y:S02]  /*9d000*/  LDL.LU R25, [R1+0x1230] ;  /* 0x0012300001197983 */ /* 0x000f240000300800 */
[----:B------:R-:W4:Y:S01]  /*9d010*/  LDL.LU R26, [R1+0x1254] ;  /* 0x00125400011a7983 */ /* 0x000f220000300800 */
[----:B------:R-:W-:Y:S01]  /*9d020*/  ISETP.NE.U32.AND P0, PT, R12, R7, PT ;  /* 0x000000070c00720c */ /* 0x000fe20003f05070 */
[----:B------:R-:W4:Y:S01]  /*9d030*/  LDL.LU R27, [R1+0x1228] ;  /* 0x00122800011b7983 */ /* 0x000f220000300800 */
[----:B------:R-:W4:Y:S02]  /*9d040*/  LDL.LU R7, [R1+0x124c] ;  /* 0x00124c0001077983 */ /* 0x000f240000300800 */
[----:B------:R-:W4:Y:S02]  /*9d050*/  LDL.LU R9, [R1+0x1220] ;  /* 0x0012200001097983 */ /* 0x000f240000300800 */
[----:B------:R-:W4:Y:S01]  /*9d060*/  LDL.LU R8, [R1+0x1244] ;  /* 0x0012440001087983 */ /* 0x000f220000300800 */
[----:B------:R-:W4:Y:S01]  /*9d070*/  LDL.LU R13, [R1+0x1218] ;  /* 0x00121800010d7983 */ /* 0x000f220000300800 */
[----:B------:R-:W4:Y:S02]  /*9d080*/  LDL.LU R17, [R1+0x123c] ;  /* 0x00123c0001117983 */ /* 0x000f240000300800 */
[----:B------:R-:W4:Y:S02]  /*9d090*/  LDL.LU R12, [R1+0x1210] ;  /* 0x00121000010c7983 */ /* 0x000f240000300800 */
[----:B--2---:R-:W-:Y:S01]  /*9d0a0*/  IMAD.X R2, R2, 0x1, R0, P2 ;  /* 0x0000000102027824 */ /* 0x004fe200010e0600 */
[----:B------:R-:W2:Y:S01]  /*9d0b0*/  LDL.LU R16, [R1+0x1234] ;  /* 0x0012340001107983 */ /* 0x000ea20000300800 */
[----:B------:R-:W2:Y:S02]  /*9d0c0*/  LDL.LU R29, [R1+0x1208] ;  /* 0x00120800011d7983 */ /* 0x000ea40000300800 */
[----:B------:R-:W2:Y:S02]  /*9d0d0*/  LDL.LU R28, [R1+0x122c] ;  /* 0x00122c00011c7983 */ /* 0x000ea40000300800 */
[----:B------:R-:W2:Y:S01]  /*9d0e0*/  LDL.LU R3, [R1+0x1200] ;  /* 0x0012000001037983 */ /* 0x000ea20000300800 */
[----:B------:R0:W-:Y:S04]  /*9d0f0*/  STL [R1+0xe44], R2 ;  /* 0x000e440201007387 */ /* 0x0001e80000100800 */
[----:B0-----:R-:W2:Y:S01]  /*9d100*/  LDL.LU R2, [R1+0x1224] ;  /* 0x0012240001027983 */ /* 0x001ea20000300800 */
[----:B---3--:R-:W-:-:S05]  /*9d110*/  IADD3 R5, P2, R5, R6, RZ ;  /* 0x0000000605057210 */ /* 0x008fca0007f5e0ff */
[----:B------:R0:W-:Y:S04]  /*9d120*/  STL [R1+0x1270], R5 ;  /* 0x0012700501007387 */ /* 0x0001e80000100800 */
[----:B0-----:R-:W3:Y:S02]  /*9d130*/  LDL.LU R5, [R1+0x2c60] ;  /* 0x002c600001057983 */ /* 0x001ee40000300800 */
[----:B---3--:R-:W-:-:S05]  /*9d140*/  IMAD.X R5, R5, 0x1, R0, P3 ;  /* 0x0000000105057824 */ /* 0x008fca00018e0600 */
[----:B------:R0:W-:Y:S04]  /*9d150*/  STL [R1+0x1294], R5 ;  /* 0x0012940501007387 */ /* 0x0001e80000100800 */
[----:B0-----:R-:W3:Y:S02]  /*9d160*/  LDL.LU R5, [R1+0x2c5c] ;  /* 0x002c5c0001057983 */ /* 0x001ee40000300800 */
[----:B---3--:R-:W-:-:S05]  /*9d170*/  IADD3 R5, P3, R5, R6, RZ ;  /* 0x0000000605057210 */ /* 0x008fca0007f7e0ff */
[----:B------:R0:W-:Y:S04]  /*9d180*/  STL [R1+0x1268], R5 ;  /* 0x0012680501007387 */ /* 0x0001e80000100800 */
[----:B0-----:R-:W3:Y:S01]  /*9d190*/  LDL.LU R5, [R1+0x2c58] ;  /* 0x002c580001057983 */ /* 0x001ee20000300800 */
[--C-:B----4-:R-:W-:Y:S01]  /*9d1a0*/  IMAD.X R20, R20, 0x1, R0.reuse, P5 ;  /* 0x0000000114147824 */ /* 0x110fe200028e0600 */
[-C--:B------:R-:W-:Y:S01]  /*9d1b0*/  IADD3 R21, P5, R21, R6.reuse, RZ ;  /* 0x0000000615157210 */ /* 0x080fe20007fbe0ff */
[--C-:B------:R-:W-:Y:S01]  /*9d1c0*/  IMAD.X R22, R22, 0x1, R0.reuse, P6 ;  /* 0x0000000116167824 */ /* 0x100fe200030e0600 */
        /* <DEDUP_REMOVED lines=15> */
[--C-:B--2---:R-:W-:Y:S01]  /*9d2c0*/  IMAD.X R16, R16, 0x1, R0.reuse, P3 ;  /* 0x0000000110107824 */ /* 0x104fe200018e0600 */
[-C--:B------:R-:W-:Y:S01]  /*9d2d0*/  IADD3 R29, P3, R29, R6.reuse, RZ ;  /* 0x000000061d1d7210 */ /* 0x080fe20007f7e0ff */
[----:B---3--:R-:W-:Y:S01]  /*9d2e0*/  IMAD.X R5, R5, 0x1, R0, P4 ;  /* 0x0000000105057824 */ /* 0x008fe200020e0600 */
[----:B------:R-:W-:-:S04]  /*9d2f0*/  IADD3 R4, P4, R4, R6, RZ ;  /* 0x0000000604047210 */ /* 0x000fc80007f9e0ff */
[----:B------:R-:W-:Y:S01]  /*9d300*/  STL [R1+0x128c], R5 ;  /* 0x00128c0501007387 */ /* 0x000fe20000100800 */
[----:B------:R-:W-:Y:S02]  /*9d310*/  STL [R1+0x1260], R4 ;  /* 0x0012600401007387 */ /* 0x000fe40000100800 */
[----:B------:R-:W-:Y:S02]  /*9d320*/  STL [R1+0x1284], R20 ;  /* 0x0012841401007387 */ /* 0x000fe40000100800 */
[----:B------:R-:W-:Y:S01]  /*9d330*/  STL [R1+0x1258], R21 ;  /* 0x0012581501007387 */ /* 0x000fe20000100800 */
[----:B------:R-:W-:Y:S01]  /*9d340*/  STL [R1+0x127c], R22 ;  /* 0x00127c1601007387 */ /* 0x000fe20000100800 */
[----:B------:R-:W-:Y:S02]  /*9d350*/  STL [R1+0x1250], R23 ;  /* 0x0012501701007387 */ /* 0x000fe40000100800 */
[----:B------:R-:W-:Y:S02]  /*9d360*/  STL [R1+0x1274], R10 ;  /* 0x0012740a01007387 */ /* 0x000fe40000100800 */
[----:B------:R-:W-:Y:S02]  /*9d370*/  STL [R1+0x1248], R11 ;  /* 0x0012480b01007387 */ /* 0x000fe40000100800 */
[--C-:B------:R-:W-:Y:S01]  /*9d380*/  IMAD.X R24, R24, 0x1, R0.reuse, P4 ;  /* 0x0000000118187824 */ /* 0x100fe200020e0600 */
[----:B------:R-:W-:Y:S01]  /*9d390*/  STL [R1+0x126c], R14 ;  /* 0x00126c0e01007387 */ /* 0x000fe20000100800 */
[-C--:B------:R-:W-:Y:S01]  /*9d3a0*/  IADD3 R25, P4, R25, R6.reuse, RZ ;  /* 0x0000000619197210 */ /* 0x080fe20007f9e0ff */
        /* <DEDUP_REMOVED lines=16> */
[----:B------:R0:W-:Y:S02]  /*9d4b0*/  STL [R1+0x1200], R3 ;  /* 0x0012000301007387 */ /* 0x0001e40000100800 */
[----:B------:R-:W-:Y:S01]  /*9d4c0*/  STL [R1+0x1208], R29 ;  /* 0x0012081d01007387 */ /* 0x000fe20000100800 */
[----:B0-----:R-:W2:Y:S01]  /*9d4d0*/  LDL.LU R3, [R1+0x11f8] ;  /* 0x0011f80001037983 */ /* 0x001ea20000300800 */
[----:B------:R-:W-:Y:S02]  /*9d4e0*/  STL [R1+0x122c], R28 ;  /* 0x00122c1c01007387 */ /* 0x000fe40000100800 */
[----:B------:R-:W3:Y:S02]  /*9d4f0*/  LDL.LU R5, [R1+0x11e8] ;  /* 0x0011e80001057983 */ /* 0x000ee40000300800 */
[----:B------:R-:W-:Y:S01]  /*9d500*/  IMAD.X R2, R2, 0x1, R0, P5 ;  /* 0x0000000102027824 */ /* 0x000fe200028e0600 */
[----:B---3--:R0:W-:Y:S04]  /*9d510*/  STL [R1+0x2c4c], R5 ;  /* 0x002c4c0501007387 */ /* 0x0081e80000100800 */
[----:B0-----:R-:W3:Y:S01]  /*9d520*/  LDL.LU R5, [R1+0x1214] ;  /* 0x0012140001057983 */ /* 0x001ee20000300800 */
[----:B------:R-:W-:Y:S03]  /*9d530*/  STL [R1+0x1224], R2 ;  /* 0x0012240201007387 */ /* 0x000fe60000100800 */
[----:B---3--:R0:W-:Y:S04]  /*9d540*/  STL [R1+0x2c50], R5 ;  /* 0x002c500501007387 */ /* 0x0081e80000100800 */
[----:B0-----:R-:W3:Y:S01]  /*9d550*/  LDL.LU R5, [R1+0x11f0] ;  /* 0x0011f00001057983 */ /* 0x001ee20000300800 */
[----:B--2---:R-:W-:-:S03]  /*9d560*/  IADD3 R3, P5, R3, R6, RZ ;  /* 0x0000000603037210 */ /* 0x004fc60007fbe0ff */
        /* <DEDUP_REMOVED lines=27> */
[----:B------:R0:W-:Y:S02]  /*9d720*/  STL [R1+0x11f8], R3 ;  /* 0x0011f80301007387 */ /* 0x0001e40000100800 */
[----:B0-----:R-:W3:Y:S01]  /*9d730*/  LDL.LU R3, [R1+0x1180] ;  /* 0x0011800001037983 */ /* 0x001ee20000300800 */
[----:B--2---:R-:W-:-:S05]  /*9d740*/  IMAD.X R5, R5, 0x1, R0, P6 ;  /* 0x0000000105057824 */ /* 0x004fca00030e0600 */
[----:B------:R0:W-:Y:S04]  /*9d750*/  STL [R1+0x121c], R5 ;  /* 0x00121c0501007387 */ /* 0x0001e80000100800 */
[----:B0-----:R-:W2:Y:S02]  /*9d760*/  LDL.LU R5, [R1+0x2c54] ;  /* 0x002c540001057983 */ /* 0x001ea40000300800 */
[----:B--2---:R-:W-:-:S05]  /*9d770*/  IADD3 R5, P6, R5, R6, RZ ;  /* 0x0000000605057210 */ /* 0x004fca0007fde0ff */
[----:B------:R0:W-:Y:S04]  /*9d780*/  STL [R1+0x11f0], R5 ;  /* 0x0011f00501007387 */ /* 0x0001e80000100800 */
[----:B0-----:R-:W2:Y:S02]  /*9d790*/  LDL.LU R5, [R1+0x2c50] ;  /* 0x002c500001057983 */ /* 0x001ea40000300800 */
[----:B--2---:R-:W-:-:S05]  /*9d7a0*/  IMAD.X R5, R5, 0x1, R0, P1 ;  /* 0x0000000105057824 */ /* 0x004fca00008e0600 */
[----:B------:R0:W-:Y:S04]  /*9d7b0*/  STL [R1+0x1214], R5 ;  /* 0x0012140501007387 */ /* 0x0001e80000100800 */
[----:B0-----:R-:W2:Y:S01]  /*9d7c0*/  LDL.LU R5, [R1+0x2c4c] ;  /* 0x002c4c0001057983 */ /* 0x001ea20000300800 */
[--C-:B---3--:R-:W-:Y:S01]  /*9d7d0*/  IMAD.X R4, R4, 0x1, R0.reuse, P2 ;  /* 0x0000000104047824 */ /* 0x108fe200010e0600 */
[-C--:B----4-:R-:W-:Y:S01]  /*9d7e0*/  IADD3 R20, P2, R20, R6.reuse, RZ ;  /* 0x0000000614147210 */ /* 0x090fe20007f5e0ff */
        /* <DEDUP_REMOVED lines=13> */
[----:B------:R-:W-:Y:S01]  /*9d8c0*/  IADD3 R8, P4, R8, R6, RZ ;  /* 0x0000000608087210 */ /* 0x000fe20007f9e0ff */
[----:B------:R-:W-:-:S02]  /*9d8d0*/  IMAD.X R13, R13, 0x1, R0, P5 ;  /* 0x000000010d0d7824 */ /* 0x000fc400028e0600 */
[----:B------:R-:W-:Y:S01]  /*9d8e0*/  IMAD.X R12, R12, 0x1, R0, P6 ;  /* 0x000000010c0c7824 */ /* 0x000fe200030e0600 */
[-C--:B------:R-:W-:Y:S02]  /*9d8f0*/  IADD3 R2, P6, R2, R6.reuse, RZ ;  /* 0x0000000602027210 */ /* 0x080fe40007fde0ff */
[-C--:B------:R-:W-:Y:S02]  /*9d900*/  IADD3 R17, P5, R17, R6.reuse, RZ ;  /* 0x0000000611117210 */ /* 0x080fe40007fbe0ff */
[----:B--2---:R-:W-:-:S05]  /*9d910*/  IADD3 R5, P1, R5, R6, RZ ;  /* 0x0000000605057210 */ /* 0x004fca0007f3e0ff */
        /* <DEDUP_REMOVED lines=9> */
[----:B------:R-:W-:Y:S01]  /*9d9b0*/  IADD3 R24, P1, R24, R6, RZ ;  /* 0x0000000618187210 */ /* 0x000fe20007f3e0ff */
        /* <DEDUP_REMOVED lines=12> */
[----:B------:R-:W-:-:S02]  /*9da80*/  IMAD.X R16, R16, 0x1, R0, P1 ;  /* 0x0000000110107824 */ /* 0x000fc400008e0600 */
[----:B------:R0:W-:Y:S01]  /*9da90*/  STL [R1+0x1190], R2 ;  /* 0x0011900201007387 */ /* 0x0001e20000100800 */
[----:B------:R-:W-:Y:S04]  /*9daa0*/  STL [R1+0x1198], R17 ;  /* 0x0011981101007387 */ /* 0x000fe80000100800 */
[----:B0-----:R-:W2:Y:S01]  /*9dab0*/  LDL.LU R2, [R1+0x11a4] ;  /* 0x0011a40001027983 */ /* 0x001ea20000300800 */
[----:B------:R-:W-:Y:S02]  /*9dac0*/  STL [R1+0x11bc], R12 ;  /* 0x0011bc0c01007387 */ /* 0x000fe40000100800 */
[----:B------:R-:W-:Y:S02]  /*9dad0*/  STL [R1+0x11b4], R16 ;  /* 0x0011b41001007387 */ /* 0x000fe40000100800 */
[----:B------:R-:W3:Y:S01]  /*9dae0*/  LDL.LU R5, [R1+0x1194] ;  /* 0x0011940001057983 */ /* 0x000ee20000300800 */
[----:B------:R-:W-:Y:S01]  /*9daf0*/  IADD3 R29, P1, R29, R6, RZ ;  /* 0x000000061d1d7210 */ /* 0x000fe20007f3e0ff */
[----:B------:R-:W-:-:S04]  /*9db00*/  IMAD.X R28, R28, 0x1, R0, P2 ;  /* 0x000000011c1c7824 */ /* 0x000fc800010e0600 */
[----:B------:R-:W-:Y:S04]  /*9db10*/  STL [R1+0x1188], R29 ;  /* 0x0011881d01007387 */ /* 0x000fe80000100800 */
[----:B---3--:R0:W-:Y:S01]  /*9db20*/  STL [R1+0x2c40], R5 ;  /* 0x002c400501007387 */ /* 0x0081e20000100800 */
[----:B------:R-:W-:Y:S03]  /*9db30*/  STL [R1+0x11ac], R28 ;  /* 0x0011ac1c01007387 */ /* 0x000fe60000100800 */
[----:B0-----:R-:W3:Y:S01]  /*9db40*/  LDL.LU R5, [R1+0x1170] ;  /* 0x0011700001057983 */ /* 0x001ee20000300800 */
[----:B------:R-:W-:-:S05]  /*9db50*/  IADD3 R3, P2, R3, R6, RZ ;  /* 0x0000000603037210 */ /* 0x000fca0007f5e0ff */
[----:B------:R-:W-:Y:S04]  /*9db60*/  STL [R1+0x1180], R3 ;  /* 0x0011800301007387 */ /* 0x000fe80000100800 */
[----:B---3--:R0:W-:Y:S04]  /*9db70*/  STL [R1+0x2c44], R5 ;  /* 0x002c440501007387 */ /* 0x0081e80000100800 */
[----:B0-----:R-:W3:Y:S01]  /*9db80*/  LDL.LU R5, [R1+0x119c] ;  /* 0x00119c0001057983 */ /* 0x001ee20000300800 */
[----:B--2---:R-:W-:-:S03]  /*9db90*/  IMAD.X R2, R2, 0x1, R0, P3 ;  /* 0x0000000102027824 */ /* 0x004fc600018e0600 */
        /* <DEDUP_REMOVED lines=24> */
[----:B------:R0:W-:Y:S01]  /*9dd20*/  STL [R1+0x11a4], R2 ;  /* 0x0011a40201007387 */ /* 0x0001e20000100800 */
[----:B------:R-:W3:Y:S01]  /*9dd30*/  LDL.LU R16, [R1+0x1110] ;  /* 0x0011100001107983 */ /* 0x000ee20000300800 */
[----:B------:R-:W3:Y:S02]  /*9dd40*/  LDL.LU R29, [R1+0x1134] ;  /* 0x00113400011d7983 */ /* 0x000ee40000300800 */
[----:B------:R-:W3:Y:S01]  /*9dd50*/  LDL.LU R28, [R1+0x1108] ;  /* 0x00110800011c7983 */ /* 0x000ee20000300800 */
[----:B0-----:R-:W3:Y:S01]  /*9dd60*/  LDL.LU R2, [R1+0x112c] ;  /* 0x00112c0001027983 */ /* 0x001ee20000300800 */
[----:B--2---:R-:W-:-:S05]  /*9dd70*/  IADD3 R5, P3, R5, R6, RZ ;  /* 0x0000000605057210 */ /* 0x004fca0007f7e0ff */
[----:B------:R0:W-:Y:S04]  /*9dd80*/  STL [R1+0x1178], R5 ;  /* 0x0011780501007387 */ /* 0x0001e80000100800 */
[----:B0-----:R-:W2:Y:S02]  /*9dd90*/  LDL.LU R5, [R1+0x2c48] ;  /* 0x002c480001057983 */ /* 0x001ea40000300800 */
[----:B--2---:R-:W-:-:S05]  /*9dda0*/  IMAD.X R5, R5, 0x1, R0, P4 ;  /* 0x0000000105057824 */ /* 0x004fca00020e0600 */
[----:B------:R0:W-:Y:S04]  /*9ddb0*/  STL [R1+0x119c], R5 ;  /* 0x00119c0501007387 */ /* 0x0001e80000100800 */
[----:B0-----:R-:W2:Y:S02]  /*9ddc0*/  LDL.LU R5, [R1+0x2c44] ;  /* 0x002c440001057983 */ /* 0x001ea40000300800 */
[----:B--2---:R-:W-:-:S05]  /*9ddd0*/  IADD3 R5, P4, R5, R6, RZ ;  /* 0x0000000605057210 */ /* 0x004fca0007f9e0ff */
[----:B------:R0:W-:Y:S04]  /*9dde0*/  STL [R1+0x1170], R5 ;  /* 0x0011700501007387 */ /* 0x0001e80000100800 */
[----:B0-----:R-:W2:Y:S01]  /*9ddf0*/  LDL.LU R5, [R1+0x2c40] ;  /* 0x002c400001057983 */ /* 0x001ea20000300800 */
[--C-:B----4-:R-:W-:Y:S01]  /*9de00*/  IMAD.X R20, R20, 0x1, R0.reuse, P6 ;  /* 0x0000000114147824 */ /* 0x110fe200030e0600 */
[-C--:B---3--:R-:W-:Y:S01]  /*9de10*/  IADD3 R21, P6, R21, R6.reuse, RZ ;  /* 0x0000000615157210 */ /* 0x088fe20007fde0ff */
        /* <DEDUP_REMOVED lines=11> */
[--C-:B------:R-:W-:Y:S01]  /*9ded0*/  IMAD.X R8, R8, 0x1, R0.reuse, P2 ;  /* 0x0000000108087824 */ /* 0x100fe200010e0600 */
[-C--:B------:R-:W-:Y:S02]  /*9dee0*/  IADD3 R3, P2, R3, R6.reuse, RZ ;  /* 0x0000000603037210 */ /* 0x080fe40007f5e0ff */
[-C--:B------:R-:W-:Y:S01]  /*9def0*/  IADD3 R9, P1, R9, R6.reuse, RZ ;  /* 0x0000000609097210 */ /* 0x080fe20007f3e0ff */
[--C-:B------:R-:W-:Y:S01]  /*9df00*/  IMAD.X R13, R13, 0x1, R0.reuse, P3 ;  /* 0x000000010d0d7824 */ /* 0x100fe200018e0600 */
[-C--:B------:R-:W-:Y:S01]  /*9df10*/  IADD3 R17, P3, R17, R6.reuse, RZ ;  /* 0x0000000611117210 */ /* 0x080fe20007f7e0ff */
[--C-:B------:R-:W-:Y:S01]  /*9df20*/  IMAD.X R12, R12, 0x1, R0.reuse, P4 ;  /* 0x000000010c0c7824 */ /* 0x100fe200020e0600 */
[-C--:B------:R-:W-:Y:S01]  /*9df30*/  IADD3 R16, P4, R16, R6.reuse, RZ ;  /* 0x0000000610107210 */ /* 0x080fe20007f9e0ff */
[----:B--2---:R-:W-:Y:S01]  /*9df40*/  IMAD.X R5, R5, 0x1, R0, P5 ;  /* 0x0000000105057824 */ /* 0x004fe200028e0600 */
        /* <DEDUP_REMOVED lines=24> */
[----:B------:R-:W-:Y:S02]  /*9e0d0*/  STL [R1+0x1144], R13 ;  /* 0x0011440d01007387 */ /* 0x000fe40000100800 */
[----:B------:R-:W-:Y:S01]  /*9e0e0*/  STL [R1+0x1118], R17 ;  /* 0x0011181101007387 */ /* 0x000fe20000100800 */
[----:B------:R-:W-:Y:S01]  /*9e0f0*/  STL [R1+0x113c], R12 ;  /* 0x00113c0c01007387 */ /* 0x000fe20000100800 */
[----:B------:R-:W-:Y:S02]  /*9e100*/  STL [R1+0x1110], R16 ;  /* 0x0011101001007387 */ /* 0x000fe40000100800 */
[----:B------:R-:W3:Y:S02]  /*9e110*/  LDL.LU R5, [R1+0x10f0] ;  /* 0x0010f00001057983 */ /* 0x000ee40000300800 */
[----:B------:R-:W-:Y:S01]  /*9e120*/  IMAD.X R29, R29, 0x1, R0, P5 ;  /* 0x000000011d1d7824 */ /* 0x000fe200028e0600 */
[----:B------:R-:W-:-:S04]  /*9e130*/  IADD3 R28, P5, R28, R6, RZ ;  /* 0x000000061c1c7210 */ /* 0x000fc80007fbe0ff */
[----:B------:R-:W-:Y:S04]  /*9e140*/  STL [R1+0x1134], R29 ;  /* 0x0011341d01007387 */ /* 0x000fe80000100800 */
[----:B---3--:R0:W-:Y:S01]  /*9e150*/  STL [R1+0x2c34], R5 ;  /* 0x002c340501007387 */ /* 0x0081e20000100800 */
[----:B------:R-:W-:Y:S03]  /*9e160*/  STL [R1+0x1108], R28 ;  /* 0x0011081c01007387 */ /* 0x000fe60000100800 */
[----:B0-----:R-:W3:Y:S01]  /*9e170*/  LDL.LU R5, [R1+0x111c] ;  /* 0x00111c0001057983 */ /* 0x001ee20000300800 */
[----:B------:R-:W-:-:S05]  /*9e180*/  IMAD.X R2, R2, 0x1, R0, P6 ;  /* 0x0000000102027824 */ /* 0x000fca00030e0600 */
[----:B------:R-:W-:Y:S04]  /*9e190*/  STL [R1+0x112c], R2 ;  /* 0x00112c0201007387 */ /* 0x000fe80000100800 */
        /* <DEDUP_REMOVED lines=24> */
[----:B------:R0:W-:Y:S01]  /*9e320*/  STL [R1+0x1100], R3 ;  /* 0x0011000301007387 */ /* 0x0001e20000100800 */
[----:B------:R-:W3:Y:S02]  /*9e330*/  LDL.LU R13, [R1+0x10a0] ;  /* 0x0010a000010d7983 */ /* 0x000ee40000300800 */
[----:B------:R-:W3:Y:S02]  /*9e340*/  LDL.LU R17, [R1+0x10c4] ;  /* 0x0010c40001117983 */ /* 0x000ee40000300800 */
[----:B------:R-:W3:Y:S01]  /*9e350*/  LDL.LU R12, [R1+0x1098] ;  /* 0x00109800010c7983 */ /* 0x000ee20000300800 */
[----:B------:R-:W3:Y:S01]  /*9e360*/  LDL.LU R16, [R1+0x10bc] ;  /* 0x0010bc0001107983 */ /* 0x000ee20000300800 */
[----:B------:R-:W3:Y:S02]  /*9e370*/  LDL.LU R29, [R1+0x1090] ;  /* 0x00109000011d7983 */ /* 0x000ee40000300800 */
[----:B------:R-:W3:Y:S01]  /*9e380*/  LDL.LU R28, [R1+0x10b4] ;  /* 0x0010b400011c7983 */ /* 0x000ee20000300800 */
        /* <DEDUP_REMOVED lines=28> */
[----:B------:R-:W-:Y:S01]  /*9e550*/  IMAD.X R17, R17, 0x1, R0, P1 ;  /* 0x0000000111117824 */ /* 0x000fe200008e0600 */
        /* <DEDUP_REMOVED lines=18> */
[----:B------:R0:W-:Y:S01]  /*9e680*/  STL [R1+0x10b0], R2 ;  /* 0x0010b00201007387 */ /* 0x0001e20000100800 */
[----:B------:R-:W-:Y:S02]  /*9e690*/  STL [R1+0x10b8], R26 ;  /* 0x0010b81a01007387 */ /* 0x000fe40000100800 */
[--C-:B------:R-:W-:Y:S01]  /*9e6a0*/  IMAD.X R16, R16, 0x1, R0.reuse, P2 ;  /* 0x0000000110107824 */ /* 0x100fe200010e0600 */
[----:B0-----:R-:W2:Y:S01]  /*9e6b0*/  LDL.LU R2, [R1+0x10ac] ;  /* 0x0010ac0001027983 */ /* 0x001ea20000300800 */
        /* <DEDUP_REMOVED lines=38> */
[----:B------:R0:W-:Y:S02]  /*9e920*/  STL [R1+0x10ac], R2 ;  /* 0x0010ac0201007387 */ /* 0x0001e40000100800 */
        /* <DEDUP_REMOVED lines=47> */
[--C-:B------:R-:W-:Y:S02]  /*9ec20*/  IMAD.X R24, R24, 0x1, R0.reuse, P6 ;  /* 0x0000000118187824 */ /* 0x100fe400030e0600 */
[----:B------:R-:W-:Y:S01]  /*9ec30*/  STL [R1+0x1084], R10 ;  /* 0x0010840a01007387 */ /* 0x000fe20000100800 */
[-C--:B------:R-:W-:Y:S01]  /*9ec40*/  IADD3 R3, P6, R3, R6.reuse, RZ ;  /* 0x0000000603037210 */ /* 0x080fe20007fde0ff */
[----:B------:R-:W-:Y:S01]  /*9ec50*/  STL [R1+0x1058], R11 ;  /* 0x0010580b01007387 */ /* 0x000fe20000100800 */
[----:B------:R-:W-:Y:S02]  /*9ec60*/  STL [R1+0x107c], R14 ;  /* 0x00107c0e01007387 */ /* 0x000fe40000100800 */
[----:B------:R-:W-:Y:S02]  /*9ec70*/  STL [R1+0x1050], R15 ;  /* 0x0010500f01007387 */ /* 0x000fe40000100800 */
[----:B------:R-:W-:Y:S01]  /*9ec80*/  STL [R1+0x1074], R18 ;  /* 0x0010741201007387 */ /* 0x000fe20000100800 */
[----:B------:R0:W-:Y:S01]  /*9ec90*/  STL [R1+0x1040], R3 ;  /* 0x0010400301007387 */ /* 0x0001e20000100800 */
[----:B------:R-:W-:Y:S03]  /*9eca0*/  STL [R1+0x1048], R19 ;  /* 0x0010481301007387 */ /* 0x000fe60000100800 */
        /* <DEDUP_REMOVED lines=12> */
[----:B------:R-:W3:Y:S01]  /*9ed70*/  LDL.LU R5, [R1+0xff8] ;  /* 0x000ff80001057983 */ /* 0x000ee20000300800 */
        /* <DEDUP_REMOVED lines=39> */
[----:B0-----:R-:W3:Y:S02]  /*9eff0*/  LDL.LU R3, [R1+0xf90] ;  /* 0x000f900001037983 */ /* 0x001ee40000300800 */
        /* <DEDUP_REMOVED lines=27> */
[----:B------:R-:W-:Y:S01]  /*9f1b0*/  IMAD.X R17, R17, 0x1, R0, P2 ;  /* 0x0000000111117824 */ /* 0x000fe200010e0600 */
[----:B------:R-:W-:-:S02]  /*9f1c0*/  IADD3 R12, P2, R12, R6, RZ ;  /* 0x000000060c0c7210 */ /* 0x000fc40007f5e0ff */
        /* <DEDUP_REMOVED lines=10> */
[----:B------:R0:W-:Y:S01]  /*9f270*/  STL [R1+0xfd0], R2 ;  /* 0x000fd00201007387 */ /* 0x0001e20000100800 */
[----:B------:R-:W-:Y:S01]  /*9f280*/  IADD3 R19, P3, R19, R6, RZ ;  /* 0x0000000613137210 */ /* 0x000fe20007f7e0ff */
[----:B------:R-:W-:Y:S02]  /*9f290*/  STL [R1+0xfd8], R14 ;  /* 0x000fd80e01007387 */ /* 0x000fe40000100800 */
        /* <DEDUP_REMOVED lines=11> */
[----:B------:R-:W-:Y:S01]  /*9f350*/  STL [R1+0xfd4], R8 ;  /* 0x000fd40801007387 */ /* 0x000fe20000100800 */
[----:B------:R-:W-:Y:S01]  /*9f360*/  STL [R1+0xfa8], R13 ;  /* 0x000fa80d01007387 */ /* 0x000fe20000100800 */
[----:B------:R-:W-:Y:S02]  /*9f370*/  STL [R1+0xfcc], R17 ;  /* 0x000fcc1101007387 */ /* 0x000fe40000100800 */
[----:B------:R-:W-:Y:S02]  /*9f380*/  STL [R1+0xfa0], R12 ;  /* 0x000fa00c01007387 */ /* 0x000fe40000100800 */
        /* <DEDUP_REMOVED lines=53> */
[--C-:B------:R-:W-:Y:S02]  /*9f6e0*/  IMAD.X R22, R22, 0x1, R0.reuse, P3 ;  /* 0x0000000116167824 */ /* 0x100fe400018e0600 */
[----:B------:R-:W-:Y:S01]  /*9f6f0*/  IMAD.X R10, R10, 0x1, R0, P4 ;  /* 0x000000010a0a7824 */ /* 0x000fe200020e0600 */
[----:B------:R-:W-:-:S02]  /*9f700*/  IADD3 R3, P4, R3, R6, RZ ;  /* 0x0000000603037210 */ /* 0x000fc40007f9e0ff */
        /* <DEDUP_REMOVED lines=22> */
[----:B------:R0:W-:Y:S02]  /*9f870*/  STL [R1+0xf60], R3 ;  /* 0x000f600301007387 */ /* 0x0001e40000100800 */
[----:B------:R-:W-:Y:S02]  /*9f880*/  STL [R1+0xf68], R23 ;  /* 0x000f681701007387 */ /* 0x000fe40000100800 */
[--C-:B------:R-:W-:Y:S01]  /*9f890*/  IMAD.X R19, R19, 0x1, R0.reuse, P1 ;  /* 0x0000000113137824 */ /* 0x100fe200008e0600 */
[-C--:B------:R-:W-:Y:S01]  /*9f8a0*/  IADD3 R24, P1, R24, R6.reuse, RZ ;  /* 0x0000000618187210 */ /* 0x080fe20007f3e0ff */
        /* <DEDUP_REMOVED lines=68> */
[--C-:B---3--:R-:W-:Y:S02]  /*9fcf0*/  IMAD.X R4, R4, 0x1, R0.reuse, P5 ;  /* 0x0000000104047824 */ /* 0x108fe400028e0600 */
[--C-:B------:R-:W-:Y:S01]  /*9fd00*/  IMAD.X R21, R21, 0x1, R0.reuse, P6 ;  /* 0x0000000115157824 */ /* 0x100fe200030e0600 */
[-C--:B------:R-:W-:Y:S02]  /*9fd10*/  IADD3 R2, P6, R2, R6.reuse, RZ ;  /* 0x0000000602027210 */ /* 0x080fe40007fde0ff */
        /* <DEDUP_REMOVED lines=20> */
[----:B------:R0:W-:Y:S02]  /*9fe60*/  STL [R1+0xef0], R2 ;  /* 0x000ef00201007387 */ /* 0x0001e40000100800 */
[----:B------:R-:W-:Y:S02]  /*9fe70*/  STL [R1+0xef8], R20 ;  /* 0x000ef81401007387 */ /* 0x000fe40000100800 */
[--C-:B------:R-:W-:Y:S01]  /*9fe80*/  IMAD.X R18, R18, 0x1, R0.reuse, P4 ;  /* 0x0000000112127824 */ /* 0x100fe200020e0600 */
[----:B------:R-:W-:Y:S01]  /*9fe90*/  IADD3 R19, P4, R19, R6, RZ ;  /* 0x0000000613137210 */ /* 0x000fe20007f9e0ff */
        /* <DEDUP_REMOVED lines=18> */
[----:B------:R-:W-:Y:S02]  /*9ffc0*/  STL [R1+0xeb0], R13 ;  /* 0x000eb00d01007387 */ /* 0x000fe40000100800 */
[----:B------:R-:W-:Y:S02]  /*9ffd0*/  STL [R1+0xed4], R17 ;  /* 0x000ed41101007387 */ /* 0x000fe40000100800 */
[----:B------:R-:W-:Y:S01]  /*9ffe0*/  STL [R1+0xea8], R12 ;  /* 0x000ea80c01007387 */ /* 0x000fe20000100800 */
[----:B------:R-:W-:Y:S01]  /*9fff0*/  STL [R1+0xecc], R16 ;  /* 0x000ecc1001007387 */ /* 0x000fe20000100800 */
[----:B------:R-:W3:Y:S01]  /*a0000*/  LDL.LU R5, [R1+0x2180] ;  /* 0x0021800001057983 */ /* 0x000ee20000300800 */
[----:B------:R-:W-:Y:S01]  /*a0010*/  IADD3 R29, P4, R29, UR8, RZ ;  /* 0x000000081d1d7c10 */ /* 0x000fe2000ff9e0ff */
[----:B------:R-:W-:-:S04]  /*a0020*/  IMAD.X R28, R28, 0x1, R0, P5 ;  /* 0x000000011c1c7824 */ /* 0x000fc800028e0600 */
[----:B------:R-:W-:Y:S04]  /*a0030*/  STL [R1+0x2188], R29 ;  /* 0x0021881d01007387 */ /* 0x000fe80000100800 */
[----:B---3--:R0:W-:Y:S01]  /*a0040*/  STL [R1+0x2bfc], R5 ;  /* 0x002bfc0501007387 */ /* 0x0081e20000100800 */
[----:B------:R-:W-:Y:S03]  /*a0050*/  STL [R1+0xec4], R28 ;  /* 0x000ec41c01007387 */ /* 0x000fe60000100800 */
[----:B0-----:R-:W3:Y:S01]  /*a0060*/  LDL.LU R5, [R1+0xeb4] ;  /* 0x000eb40001057983 */ /* 0x001ee20000300800 */
[----:B------:R-:W-:-:S05]  /*a0070*/  IADD3 R3, P5, R3, UR8, RZ ;  /* 0x0000000803037c10 */ /* 0x000fca000ffbe0ff */
[----:B------:R-:W-:Y:S01]  /*a0080*/  STL [R1+0x12b0], R3 ;  /* 0x0012b00301007387 */ /* 0x000fe20000100800 */
        /* <DEDUP_REMOVED lines=31> */
[----:B--2---:R-:W-:-:S05]  /*a0280*/  IADD3 R5, P6, R5, UR8, RZ ;  /* 0x0000000805057c10 */ /* 0x004fca000ffde0ff */
[----:B------:R0:W-:Y:S04]  /*a0290*/  STL [R1+0x2184], R5 ;  /* 0x0021840501007387 */ /* 0x0001e80000100800 */
[----:B0-----:R-:W2:Y:S02]  /*a02a0*/  LDL.LU R5, [R1+0x2c00] ;  /* 0x002c000001057983 */ /* 0x001ea40000300800 */
[----:B--2---:R-:W-:-:S05]  /*a02b0*/  IMAD.X R5, R5, 0x1, R0, P1 ;  /* 0x0000000105057824 */ /* 0x004fca00008e0600 */
[----:B------:R0:W-:Y:S04]  /*a02c0*/  STL [R1+0xeb4], R5 ;  /* 0x000eb40501007387 */ /* 0x0001e80000100800 */
[----:B0-----:R-:W2:Y:S01]  /*a02d0*/  LDL.LU R5, [R1+0x2bfc] ;  /* 0x002bfc0001057983 */ /* 0x001ea20000300800 */
[--C-:B---3--:R-:W-:Y:S01]  /*a02e0*/  IMAD.X R4, R4, 0x1, R0.reuse, P2 ;  /* 0x0000000104047824 */ /* 0x108fe200010e0600 */
[----:B----4-:R-:W-:Y:S01]  /*a02f0*/  IADD3 R20, P2, R20, UR8, RZ ;  /* 0x0000000814147c10 */ /* 0x010fe2000ff5e0ff */
[----:B------:R-:W-:Y:S01]  /*a0300*/  IMAD.X R21, R21, 0x1, R0, P3 ;  /* 0x0000000115157824 */ /* 0x000fe200018e0600 */
[----:B------:R-:W-:Y:S02]  /*a0310*/  IADD3 R22, P3, R22, UR8, RZ ;  /* 0x0000000816167c10 */ /* 0x000fe4000ff7e0ff */
[----:B------:R-:W-:Y:S01]  /*a0320*/  IADD3.X R23, R23, UR5, RZ, P4, !PT ;  /* 0x0000000517177c10 */ /* 0x000fe2000a7fe4ff */
[----:B------:R-:W-:Y:S01]  /*a0330*/  IADD3 R10, P4, R10, UR8, RZ ;  /* 0x000000080a0a7c10 */ /* 0x000fe2000ff9e0ff */
        /* <DEDUP_REMOVED lines=14> */
[----:B--2---:R-:W-:-:S05]  /*a0420*/  IADD3 R5, P1, R5, UR8, RZ ;  /* 0x0000000805057c10 */ /* 0x004fca000ff3e0ff */
[----:B------:R-:W-:Y:S01]  /*a0430*/  STL [R1+0x2180], R5 ;  /* 0x0021800501007387 */ /* 0x000fe20000100800 */
[----:B------:R0:W-:Y:S02]  /*a0440*/  STL [R1+0x2af8], R0 ;  /* 0x002af80001007387 */ /* 0x0001e40000100800 */
[----:B------:R-:W-:Y:S02]  /*a0450*/  STL [R1+0xeac], R4 ;  /* 0x000eac0401007387 */ /* 0x000fe40000100800 */
[----:B------:R-:W-:Y:S01]  /*a0460*/  STL [R1+0x217c], R20 ;  /* 0x00217c1401007387 */ /* 0x000fe20000100800 */
[----:B------:R-:W-:Y:S01]  /*a0470*/  STL [R1+0xea4], R21 ;  /* 0x000ea41501007387 */ /* 0x000fe20000100800 */
[----:B------:R-:W-:Y:S02]  /*a0480*/  STL [R1+0x2178], R22 ;  /* 0x0021781601007387 */ /* 0x000fe40000100800 */
[----:B------:R-:W-:Y:S02]  /*a0490*/  STL [R1+0x12b4], R23 ;  /* 0x0012b41701007387 */ /* 0x000fe40000100800 */
[----:B------:R-:W-:Y:S01]  /*a04a0*/  STL [R1+0x2174], R10 ;  /* 0x0021740a01007387 */ /* 0x000fe20000100800 */
[----:B------:R-:W-:Y:S01]  /*a04b0*/  IADD3.X R19, R19, UR5, RZ, P1, !PT ;  /* 0x0000000513137c10 */ /* 0x000fe20008ffe4ff */
[----:B------:R-:W-:Y:S01]  /*a04c0*/  STL [R1+0xea0], R11 ;  /* 0x000ea00b01007387 */ /* 0x000fe20000100800 */
[----:B------:R-:W-:Y:S01]  /*a04d0*/  IADD3 R24, P1, R24, UR8, RZ ;  /* 0x0000000818187c10 */ /* 0x000fe2000ff3e0ff */
        /* <DEDUP_REMOVED lines=11> */
[----:B------:R-:W-:Y:S01]  /*a0590*/  IADD3.X R16, R16, UR5, RZ, P1, !PT ;  /* 0x0000000510107c10 */ /* 0x000fe20008ffe4ff */
[----:B------:R-:W-:Y:S01]  /*a05a0*/  STL [R1+0x216c], R8 ;  /* 0x00216c0801007387 */ /* 0x000fe20000100800 */
[----:B------:R-:W-:Y:S01]  /*a05b0*/  IADD3 R29, P1, R29, UR8, RZ ;  /* 0x000000081d1d7c10 */ /* 0x000fe2000ff3e0ff */
[----:B------:R-:W-:Y:S01]  /*a05c0*/  STL [R1+0x2140], R13 ;  /* 0x0021400d01007387 */ /* 0x000fe20000100800 */
[----:B------:R-:W-:Y:S02]  /*a05d0*/  STL [R1+0x2164], R17 ;  /* 0x0021641101007387 */ /* 0x000fe40000100800 */
[----:B------:R-:W-:Y:S02]  /*a05e0*/  STL [R1+0x2138], R12 ;  /* 0x0021380c01007387 */ /* 0x000fe40000100800 */
[----:B------:R-:W-:Y:S01]  /*a05f0*/  STL [R1+0x215c], R16 ;  /* 0x00215c1001007387 */ /* 0x000fe20000100800 */
[----:B------:R-:W-:Y:S01]  /*a0600*/  STL [R1+0x2130], R29 ;  /* 0x0021301d01007387 */ /* 0x000fe20000100800 */
[----:B0-----:R-:W2:Y:S01]  /*a0610*/  LDL.LU R0, [R1+0x2118] ;  /* 0x0021180001007983 */ /* 0x001ea20000300800 */
[----:B------:R-:W-:Y:S01]  /*a0620*/  IADD3.X R28, R28, UR5, RZ, P2, !PT ;  /* 0x000000051c1c7c10 */ /* 0x000fe200097fe4ff */
[----:B------:R-:W-:-:S04]  /*a0630*/  IADD3 R3, P2, R3, UR8, RZ ;  /* 0x0000000803037c10 */ /* 0x000fc8000ff5e0ff */
[----:B------:R-:W-:Y:S04]  /*a0640*/  STL [R1+0x2154], R28 ;  /* 0x0021541c01007387 */ /* 0x000fe80000100800 */
[----:B--2---:R0:W-:Y:S01]  /*a0650*/  STL [R1+0x2bf4], R0 ;  /* 0x002bf40001007387 */ /* 0x0041e20000100800 */
[----:B------:R-:W-:Y:S03]  /*a0660*/  STL [R1+0x2128], R3 ;  /* 0x0021280301007387 */ /* 0x000fe60000100800 */
[----:B0-----:R-:W2:Y:S01]  /*a0670*/  LDL.LU R0, [R1+0x2144] ;  /* 0x0021440001007983 */ /* 0x001ea20000300800 */
[----:B------:R-:W-:-:S05]  /*a0680*/  IADD3.X R2, R2, UR5, RZ, P3, !PT ;  /* 0x0000000502027c10 */ /* 0x000fca0009ffe4ff */
[----:B------:R-:W-:Y:S04]  /*a0690*/  STL [R1+0x214c], R2 ;  /* 0x00214c0201007387 */ /* 0x000fe80000100800 */
        /* <DEDUP_REMOVED lines=30> */
[----:B--2---:R-:W-:-:S05]  /*a0880*/  IADD3 R0, P3, R0, UR8, RZ ;  /* 0x0000000800007c10 */ /* 0x004fca000ff7e0ff */
[----:B------:R0:W-:Y:S04]  /*a0890*/  STL [R1+0x2120], R0 ;  /* 0x0021200001007387 */ /* 0x0001e80000100800 */
[----:B0-----:R-:W2:Y:S02]  /*a08a0*/  LDL.LU R0, [R1+0x2bf8] ;  /* 0x002bf80001007983 */ /* 0x001ea40000300800 */
[----:B--2---:R-:W-:-:S05]  /*a08b0*/  IADD3.X R0, R0, UR5, RZ, P4, !PT ;  /* 0x0000000500007c10 */ /* 0x004fca000a7fe4ff */
[----:B------:R0:W-:Y:S04]  /*a08c0*/  STL [R1+0x2144], R0 ;  /* 0x0021440001007387 */ /* 0x0001e80000100800 */
[----:B0-----:R-:W2:Y:S01]  /*a08d0*/  LDL.LU R0, [R1+0x2bf4] ;  /* 0x002bf40001007983 */ /* 0x001ea20000300800 */
[----:B---3--:R-:W-:Y:S01]  /*a08e0*/  IADD3.X R5, R5, UR5, RZ, P5, !PT ;  /* 0x0000000505057c10 */ /* 0x008fe2000affe4ff */
[----:B----4-:R-:W-:Y:S01]  /*a08f0*/  IADD3 R4, P5, R4, UR8, RZ ;  /* 0x0000000804047c10 */ /* 0x010fe2000ffbe0ff */
        /* <DEDUP_REMOVED lines=18> */
[----:B------:R-:W-:-:S02]  /*a0a20*/  IADD3.X R29, R29, UR5, RZ, P5, !PT ;  /* 0x000000051d1d7c10 */ /* 0x000fc4000affe4ff */
[----:B--2---:R-:W-:-:S05]  /*a0a30*/  IADD3 R0, P4, R0, UR8, RZ ;  /* 0x0000000800007c10 */ /* 0x004fca000ff9e0ff */
[----:B------:R0:W-:Y:S01]  /*a0a40*/  STL [R1+0x2118], R0 ;  /* 0x0021180001007387 */ /* 0x0001e20000100800 */
[----:B------:R-:W-:Y:S02]  /*a0a50*/  STL [R1+0x213c], R5 ;  /* 0x00213c0501007387 */ /* 0x000fe40000100800 */
[----:B------:R-:W-:Y:S02]  /*a0a60*/  STL [R1+0x2110], R4 ;  /* 0x0021100401007387 */ /* 0x000fe40000100800 */
[----:B------:R-:W-:Y:S01]  /*a0a70*/  STL [R1+0x2134], R20 ;  /* 0x0021341401007387 */ /* 0x000fe20000100800 */
[----:B------:R-:W-:Y:S01]  /*a0a80*/  STL [R1+0x2108], R21 ;  /* 0x0021081501007387 */ /* 0x000fe20000100800 */
        /* <DEDUP_REMOVED lines=24> */
[----:B------:R-:W-:Y:S02]  /*a0c10*/  STL [R1+0x20dc], R29 ;  /* 0x0020dc1d01007387 */ /* 0x000fe40000100800 */
[----:B0-----:R-:W2:Y:S01]  /*a0c20*/  LDL.LU R0, [R1+0x20c4] ;  /* 0x0020c40001007983 */ /* 0x001ea20000300800 */
[----:B------:R-:W-:-:S02]  /*a0c30*/  IADD3 R28, P5, R28, UR8, RZ ;  /* 0x000000081c1c7c10 */ /* 0x000fc4000ffbe0ff */
[----:B------:R-:W-:-:S03]  /*a0c40*/  IADD3.X R3, R3, UR5, RZ, P6, !PT ;  /* 0x0000000503037c10 */ /* 0x000fc6000b7fe4ff */
[----:B------:R-:W-:Y:S04]  /*a0c50*/  STL [R1+0x20b0], R28 ;  /* 0x0020b01c01007387 */ /* 0x000fe80000100800 */
[----:B--2---:R0:W-:Y:S01]  /*a0c60*/  STL [R1+0x2bec], R0 ;  /* 0x002bec0001007387 */ /* 0x0041e20000100800 */
[----:B------:R-:W-:Y:S03]  /*a0c70*/  STL [R1+0x20d4], R3 ;  /* 0x0020d40301007387 */ /* 0x000fe60000100800 */
[----:B0-----:R-:W2:Y:S01]  /*a0c80*/  LDL.LU R0, [R1+0x20a0] ;  /* 0x0020a00001007983 */ /* 0x001ea20000300800 */
[----:B------:R-:W-:-:S05]  /*a0c90*/  IADD3 R2, P6, R2, UR8, RZ ;  /* 0x0000000802027c10 */ /* 0x000fca000ffde0ff */
        /* <DEDUP_REMOVED lines=31> */
[----:B--2---:R-:W-:-:S05]  /*a0e90*/  IADD3.X R0, R0, UR5, RZ, P1, !PT ;  /* 0x0000000500007c10 */ /* 0x004fca0008ffe4ff */
[----:B------:R0:W-:Y:S04]  /*a0ea0*/  STL [R1+0x20cc], R0 ;  /* 0x0020cc0001007387 */ /* 0x0001e80000100800 */
[----:B0-----:R-:W2:Y:S02]  /*a0eb0*/  LDL.LU R0, [R1+0x2bf0] ;  /* 0x002bf00001007983 */ /* 0x001ea40000300800 */
[----:B--2---:R-:W-:-:S05]  /*a0ec0*/  IADD3 R0, P1, R0, UR8, RZ ;  /* 0x0000000800007c10 */ /* 0x004fca000ff3e0ff */
[----:B------:R0:W-:Y:S04]  /*a0ed0*/  STL [R1+0x20a0], R0 ;  /* 0x0020a00001007387 */ /* 0x0001e80000100800 */
[----:B0-----:R-:W2:Y:S01]  /*a0ee0*/  LDL.LU R0, [R1+0x2bec] ;  /* 0x002bec0001007983 */ /* 0x001ea20000300800 */
[----:B----4-:R-:W-:Y:S01]  /*a0ef0*/  IADD3.X R4, R4, UR5, RZ, P3, !PT ;  /* 0x0000000504047c10 */ /* 0x010fe20009ffe4ff */
[----:B---3--:R-:W-:Y:S01]  /*a0f00*/  IADD3 R20, P3, R20, UR8, RZ ;  /* 0x0000000814147c10 */ /* 0x008fe2000ff7e0ff */
        /* <DEDUP_REMOVED lines=18> */
[----:B--2---:R-:W-:Y:S01]  /*a1030*/  IADD3.X R0, R0, UR5, RZ, P2, !PT ;  /* 0x0000000500007c10 */ /* 0x004fe200097fe4ff */
[----:B------:R-:W-:-:S04]  /*a1040*/  IADD3 R5, P2, R5, UR8, RZ ;  /* 0x0000000805057c10 */ /* 0x000fc8000ff5e0ff */
[----:B------:R0:W-:Y:S01]  /*a1050*/  STL [R1+0x20c4], R0 ;  /* 0x0020c40001007387 */ /* 0x0001e20000100800 */
[----:B------:R-:W-:Y:S02]  /*a1060*/  STL [R1+0x2098], R5 ;  /* 0x0020980501007387 */ /* 0x000fe40000100800 */
        /* <DEDUP_REMOVED lines=2898> */
[----:B------:R0:W-:Y:S04]  /*ac590*/  STL [R1+0x21e4], R0 ;  /* 0x0021e40001007387 */ /* 0x0001e80000100800 */
[----:B0-----:R0:W5:Y:S01]  /*ac5a0*/  LDL.LU R0, [R1+0x2af8] ;  /* 0x002af80001007983 */ /* 0x0011620000300800 */
[----:B------:R1:W-:Y:S03]  /*ac5b0*/  STL [R1+0x2250], R4 ;  /* 0x0022500401007387 */ /* 0x0003e60000100800 */
[----:B-1----:R0:W5:Y:S01]  /*ac5c0*/  LDL.LU R4, [R1+0x2af4] ;  /* 0x002af40001047983 */ /* 0x0021620000300800 */
[----:B------:R1:W-:Y:S03]  /*ac5d0*/  STL [R1+0x21ec], R5 ;  /* 0x0021ec0501007387 */ /* 0x0003e60000100800 */
[----:B-1----:R0:W5:Y:S01]  /*ac5e0*/  LDL.LU R5, [R1+0x2af0] ;  /* 0x002af00001057983 */ /* 0x0021620000300800 */
[----:B------:R1:W-:Y:S03]  /*ac5f0*/  STL [R1+0x2258], R9 ;  /* 0x0022580901007387 */ /* 0x0003e60000100800 */
[----:B-1----:R0:W5:Y:S01]  /*ac600*/  LDL.LU R9, [R1+0x2aec] ;  /* 0x002aec0001097983 */ /* 0x0021620000300800 */
[----:B------:R1:W-:Y:S03]  /*ac610*/  STL [R1+0x21f4], R8 ;  /* 0x0021f40801007387 */ /* 0x0003e60000100800 */
[----:B-1----:R0:W5:Y:S01]  /*ac620*/  LDL.LU R8, [R1+0x2ae8] ;  /* 0x002ae80001087983 */ /* 0x0021620000300800 */
[----:B------:R1:W-:Y:S01]  /*ac630*/  STL [R1+0x2260], R17 ;  /* 0x0022601101007387 */ /* 0x0003e20000100800 */
[----:B------:R-:W-:-:S02]  /*ac640*/  IADD3.X R2, R2, UR5, RZ, P5, !PT ;  /* 0x0000000502027c10 */ /* 0x000fc4000affe4ff */
[----:B-1----:R0:W5:Y:S01]  /*ac650*/  LDL.LU R17, [R1+0x2ae4] ;  /* 0x002ae40001117983 */ /* 0x0021620000300800 */
        /* <DEDUP_REMOVED lines=13> */
[----:B-1----:R-:W2:Y:S01]  /*ac730*/  LDL.LU R2, [R1+0x2ac8] ;  /* 0x002ac80001027983 */ /* 0x002ea20000300800 */
[----:B------:R-:W-:-:S02]  /*ac740*/  IADD3 R20, P5, R20, UR8, RZ ;  /* 0x0000000814147c10 */ /* 0x000fc4000ffbe0ff */
[----:B------:R-:W-:Y:S01]  /*ac750*/  IADD3.X R21, R21, UR5, RZ, P6, !PT ;  /* 0x0000000515157c10 */ /* 0x000fe2000b7fe4ff */
[----:B------:R-:W-:Y:S01]  /*ac760*/  IADD3 R22, P6, R22, UR8, RZ ;  /* 0x0000000816167c10 */ /* 0x000fe2000ffde0ff */
[----:B------:R-:W-:Y:S01]  /*ac770*/  IADD3.X R23, R23, UR5, RZ, P1, !PT ;  /* 0x0000000517177c10 */ /* 0x000fe20008ffe4ff */
[----:B------:R-:W-:Y:S01]  /*ac780*/  IADD3 R10, P1, R10, UR8, RZ ;  /* 0x000000080a0a7c10 */ /* 0x000fe2000ff3e0ff */
[----:B------:R-:W-:Y:S01]  /*ac790*/  STL [R1+0x2294], R20 ;  /* 0x0022941401007387 */ /* 0x000fe20000100800 */
[----:B------:R-:W-:Y:S01]  /*ac7a0*/  IADD3.X R11, R11, UR5, RZ, P2, !PT ;  /* 0x000000050b0b7c10 */ /* 0x000fe200097fe4ff */
[----:B------:R-:W-:Y:S01]  /*ac7b0*/  STL [R1+0x221c], R21 ;  /* 0x00221c1501007387 */ /* 0x000fe20000100800 */
        /* <DEDUP_REMOVED lines=15> */
[----:B------:R-:W-:Y:S02]  /*ac8b0*/  STL [R1+0x223c], R19 ;  /* 0x00223c1301007387 */ /* 0x000fe40000100800 */
[----:B------:R-:W-:Y:S01]  /*ac8c0*/  STL [R1+0x2280], R24 ;  /* 0x0022801801007387 */ /* 0x000fe20000100800 */
[----:B------:R-:W-:Y:S01]  /*ac8d0*/  STL [R1+0x2244], R25 ;  /* 0x0022441901007387 */ /* 0x000fe20000100800 */
[----:B------:R-:W-:Y:S02]  /*ac8e0*/  STL [R1+0x227c], R26 ;  /* 0x00227c1a01007387 */ /* 0x000fe40000100800 */
[----:B------:R-:W-:Y:S01]  /*ac8f0*/  STL [R1+0x224c], R27 ;  /* 0x00224c1b01007387 */ /* 0x000fe20000100800 */
[----:B------:R-:W-:-:S02]  /*ac900*/  IADD3.X R6, R6, UR5, RZ, P1, !PT ;  /* 0x0000000506067c10 */ /* 0x000fc40008ffe4ff */
[----:B------:R-:W-:Y:S02]  /*ac910*/  IADD3.X R7, R7, UR5, RZ, P2, !PT ;  /* 0x0000000507077c10 */ /* 0x000fe400097fe4ff */
[----:B--2---:R-:W-:-:S05]  /*ac920*/  IADD3.X R2, R2, UR5, RZ, P3, !PT ;  /* 0x0000000502027c10 */ /* 0x004fca0009ffe4ff */
[----:B------:R1:W-:Y:S01]  /*ac930*/  STL [R1+0x2264], R2 ;  /* 0x0022640201007387 */ /* 0x0003e20000100800 */
[----:B------:R0:W-:Y:S03]  /*ac940*/  STL [R1+0x2254], R6 ;  /* 0x0022540601007387 */ /* 0x0001e60000100800 */
[----:B-1----:R-:W1:Y:S01]  /*ac950*/  S2R R2, SR_TID.X ;  /* 0x0000000000027919 */ /* 0x002e620000002100 */
[----:B------:R0:W-:Y:S01]  /*ac960*/  STL [R1+0x225c], R7 ;  /* 0x00225c0701007387 */ /* 0x0001e20000100800 */
[----:B-1----:R-:W-:-:S05]  /*ac970*/  LOP3.LUT R2, R2, 0x7f, RZ, 0xc0, !PT ;  /* 0x0000007f02027812 */ /* 0x002fca00078ec0ff */
[----:B------:R-:W-:Y:S02]  /*ac980*/  IMAD.SHL.U32 R2, R2, 0x2, RZ ;  /* 0x0000000202027824 */ /* 0x000fe400078e00ff */
[----:B0-----:R-:W2:Y:S04]  /*ac990*/  LDL.LU R6, [R1+0x226c] ;  /* 0x00226c0001067983 */ /* 0x001ea80000300800 */
[----:B------:R-:W3:Y:S01]  /*ac9a0*/  LDL.LU R7, [R1+0x2274] ;  /* 0x0022740001077983 */ /* 0x000ee20000300800 */
[----:B--2---:R-:W-:Y:S02]  /*ac9b0*/  IADD3.X R6, R6, UR5, RZ, P4, !PT ;  /* 0x0000000506067c10 */ /* 0x004fe4000a7fe4ff */
[----:B---3--:R-:W-:-:S05]  /*ac9c0*/  IADD3.X R7, R7, UR5, RZ, P5, !PT ;  /* 0x0000000507077c10 */ /* 0x008fca000affe4ff */
[----:B------:R0:W-:Y:S04]  /*ac9d0*/  STL [R1+0x2274], R7 ;  /* 0x0022740701007387 */ /* 0x0001e80000100800 */
[----:B------:R0:W-:Y:S01]  /*ac9e0*/  STL [R1+0x226c], R6 ;  /* 0x00226c0601007387 */ /* 0x0001e20000100800 */
[----:B------:R-:W-:Y:S01]  /*ac9f0*/  @!P0 CALL.REL.NOINC `(.L_x_2) ;  /* 0x0000001000008944 */ /* 0x000fe20003c00000 */
[----:B------:R-:W-:Y:S05]  /*aca00*/  BRA `(.L_x_3) ;  /* 0xfff9616000007947 */ /* 0x000fea000383ffff */
.L_x_2:
[----:B------:R-:W2:Y:S04]  /*aca10*/  LDL.LU R2, [R1+0x344] ;  /* 0x0003440001027983 */ /* 0x000ea80000300800 */
[----:B--2---:R1:W-:Y:S04]  /*aca20*/  STL [R1+0x2e9c], R2 ;  /* 0x002e9c0201007387 */ /* 0x0043e80000100800 */
[----:B-1----:R-:W2:Y:S04]  /*aca30*/  LDL.LU R2, [R1+0x33c] ;  /* 0x00033c0001027983 */ /* 0x002ea80000300800 */
        /* <DEDUP_REMOVED lines=33> */
[----:B-----5:R-:W2:Y:S01]  /*acc50*/  LDL.LU R0, [R1+0x340] ;  /* 0x0003400001007983 */ /* 0x020ea20000300800 */
[----:B-1----:R-:W-:-:S03]  /*acc60*/  IMAD.MOV.U32 R2, RZ, RZ, R5 ;  /* 0x000000ffff027224 */ /* 0x002fc600078e0005 */
        /* <DEDUP_REMOVED lines=33> */
[----:B------:R-:W2:Y:S04]  /*ace80*/  LDL.LU R20, [R1+0x504] ;  /* 0x0005040001147983 */ /* 0x000ea80000300800 */
[----:B------:R-:W2:Y:S04]  /*ace90*/  LDL.LU R21, [R1+0x500] ;  /* 0x0005000001157983 */ /* 0x000ea80000300800 */
[----:B------:R-:W3:Y:S04]  /*acea0*/  LDL.LU R22, [R1+0x2ec] ;  /* 0x0002ec0001167983 */ /* 0x000ee80000300800 */
[----:B------:R-:W3:Y:S04]  /*aceb0*/  LDL.LU R23, [R1+0x2e8] ;  /* 0x0002e80001177983 */ /* 0x000ee80000300800 */
[----:B------:R-:W4:Y:S04]  /*acec0*/  LDL.LU R10, [R1+0x54c] ;  /* 0x00054c00010a7983 */ /* 0x000f280000300800 */
[----:B------:R-:W4:Y:S04]  /*aced0*/  LDL.LU R11, [R1+0x548] ;  /* 0x00054800010b7983 */ /* 0x000f280000300800 */
[----:B------:R-:W2:Y:S04]  /*acee0*/  LDL.LU R14, [R1+0x55c] ;  /* 0x00055c00010e7983 */ /* 0x000ea80000300800 */
[----:B------:R-:W2:Y:S04]  /*acef0*/  LDL.LU R15, [R1+0x558] ;  /* 0x00055800010f7983 */ /* 0x000ea80000300800 */
[----:B------:R-:W2:Y:S04]  /*acf00*/  LDL.LU R18, [R1+0x56c] ;  /* 0x00056c0001127983 */ /* 0x000ea80000300800 */
[----:B------:R-:W2:Y:S01]  /*acf10*/  LDL.LU R19, [R1+0x568] ;  /* 0x0005680001137983 */ /* 0x000ea20000300800 */
[----:B-1----:R-:W-:-:S03]  /*acf20*/  IMAD.MOV.U32 R0, RZ, RZ, R4 ;  /* 0x000000ffff007224 */ /* 0x002fc600078e0004 */
[----:B------:R-:W2:Y:S04]  /*acf30*/  LDL.LU R24, [R1+0x2e4] ;  /* 0x0002e40001187983 */ /* 0x000ea80000300800 */
[----:B------:R-:W2:Y:S04]  /*acf40*/  LDL.LU R25, [R1+0x2e0] ;  /* 0x0002e00001197983 */ /* 0x000ea80000300800 */
[----:B------:R-:W2:Y:S04]  /*acf50*/  LDL.LU R26, [R1+0x544] ;  /* 0x00054400011a7983 */ /* 0x000ea80000300800 */
[----:B------:R-:W2:Y:S04]  /*acf60*/  LDL.LU R27, [R1+0x540] ;  /* 0x00054000011b7983 */ /* 0x000ea80000300800 */
[----:B------:R-:W2:Y:S04]  /*acf70*/  LDL.LU R4, [R1+0x554] ;  /* 0x0005540001047983 */ /* 0x000ea80000300800 */
[----:B------:R-:W2:Y:S04]  /*acf80*/  LDL.LU R5, [R1+0x550] ;  /* 0x0005500001057983 */ /* 0x000ea80000300800 */
[----:B0-----:R-:W2:Y:S04]  /*acf90*/  LDL.LU R6, [R1+0x564] ;  /* 0x0005640001067983 */ /* 0x001ea80000300800 */
[----:B------:R-:W2:Y:S04]  /*acfa0*/  LDL.LU R7, [R1+0x560] ;  /* 0x0005600001077983 */ /* 0x000ea80000300800 */
[----:B------:R0:W-:Y:S04]  /*acfb0*/  STL [R1+0x2afc], R9 ;  /* 0x002afc0901007387 */ /* 0x0001e80000100800 */
[----:B0-----:R-:W2:Y:S04]  /*acfc0*/  LDL.LU R9, [R1+0x330] ;  /* 0x0003300001097983 */ /* 0x001ea80000300800 */
[----:B------:R0:W-:Y:S04]  /*acfd0*/  STL [R1+0x2af8], R8 ;  /* 0x002af80801007387 */ /* 0x0001e80000100800 */
[----:B0-----:R-:W2:Y:S04]  /*acfe0*/  LDL.LU R8, [R1+0x334] ;  /* 0x0003340001087983 */ /* 0x001ea80000300800 */
[----:B------:R0:W-:Y:S01]  /*acff0*/  STL [R1+0x2aec], R13 ;  /* 0x002aec0d01007387 */ /* 0x0001e20000100800 */
[----:B------:R-:W-:-:S03]  /*ad000*/  F2FP.BF16.PACK_AB R2, R0, R2 ;  /* 0x000000020002723e */ /* 0x000fc600000010ff */
[----:B0-----:R-:W2:Y:S04]  /*ad010*/  LDL.LU R13, [R1+0x2c0] ;  /* 0x0002c000010d7983 */ /* 0x001ea80000300800 */
[----:B------:R0:W-:Y:S04]  /*ad020*/  STL [R1+0x2ae8], R12 ;  /* 0x002ae80c01007387 */ /* 0x0001e80000100800 */
        /* <DEDUP_REMOVED lines=11> */
[----:B------:R-:W2:Y:S04]  /*ad0e0*/  LDL.LU R0, [R1+0x2f24] ;  /* 0x002f240001007983 */ /* 0x000ea80000300800 */
[----:B------:R0:W-:Y:S04]  /*ad0f0*/  STL [R1+0x3ac], R2 ;  /* 0x0003ac0201007387 */ /* 0x0001e80000100800 */
[----:B0-----:R-:W2:Y:S02]  /*ad100*/  LDL.LU R2, [R1+0x2f20] ;  /* 0x002f200001027983 */ /* 0x001ea40000300800 */
[----:B--2---:R-:W-:-:S02]  /*ad110*/  F2FP.BF16.PACK_AB R2, R0, R2 ;  /* 0x000000020002723e */ /* 0x004fc400000010ff */
        /* <DEDUP_REMOVED lines=62> */
[----:B0-----:R-:W2:Y:S01]  /*ad500*/  LDL.LU R2, [R1+0x2ea0] ;  /* 0x002ea00001027983 */ /* 0x001ea20000300800 */
[----:B------:R-:W-:Y:S02]  /*ad510*/  F2FP.BF16.PACK_AB R16, R16, R17 ;  /* 0x000000111010723e */ /* 0x000fe400000010ff */
[----:B--2---:R-:W-:-:S02]  /*ad520*/  F2FP.BF16.PACK_AB R28, R2, R28 ;  /* 0x0000001c021c723e */ /* 0x004fc400000010ff */
[----:B------:R-:W2:Y:S04]  /*ad530*/  LDL.LU R2, [R1+0x2e9c] ;  /* 0x002e9c0001027983 */ /* 0x000ea80000300800 */
[----:B------:R0:W-:Y:S01]  /*ad540*/  STL [R1+0x368], R28 ;  /* 0x0003681c01007387 */ /* 0x0001e20000100800 */
[----:B------:R-:W-:Y:S02]  /*ad550*/  F2FP.BF16.PACK_AB R8, R8, R9 ;  /* 0x000000090808723e */ /* 0x000fe400000010ff */
[----:B0-----:R-:W-:Y:S02]  /*ad560*/  F2FP.BF16.PACK_AB R28, R3, R29 ;  /* 0x0000001d031c723e */ /* 0x001fe400000010ff */
[----:B------:R-:W-:-:S03]  /*ad570*/  F2FP.BF16.PACK_AB R3, R12, R13 ;  /* 0x0000000d0c03723e */ /* 0x000fc600000010ff */
[----:B------:R-:W-:Y:S04]  /*ad580*/  STL [R1+0x364], R28 ;  /* 0x0003641c01007387 */ /* 0x000fe80000100800 */
[----:B------:R-:W-:Y:S04]  /*ad590*/  STL [R1+0x360], R16 ;  /* 0x0003601001007387 */ /* 0x000fe80000100800 */
[----:B------:R0:W-:Y:S04]  /*ad5a0*/  STL [R1+0x35c], R3 ;  /* 0x00035c0301007387 */ /* 0x0001e80000100800 */
[----:B------:R-:W-:Y:S01]  /*ad5b0*/  STL [R1+0x358], R8 ;  /* 0x0003580801007387 */ /* 0x000fe20000100800 */
[----:B0-----:R-:W-:-:S02]  /*ad5c0*/  F2FP.BF16.PACK_AB R3, R20, R21 ;  /* 0x000000151403723e */ /* 0x001fc400000010ff */
[----:B--2---:R-:W-:Y:S02]  /*ad5d0*/  F2FP.BF16.PACK_AB R0, R2, R0 ;  /* 0x000000000200723e */ /* 0x004fe400000010ff */
[----:B---3--:R-:W-:-:S03]  /*ad5e0*/  F2FP.BF16.PACK_AB R2, R22, R23 ;  /* 0x000000171602723e */ /* 0x008fc600000010ff */
[----:B------:R4:W-:Y:S04]  /*ad5f0*/  STL [R1+0x354], R0 ;  /* 0x0003540001007387 */ /* 0x0009e80000100800 */
[----:B------:R0:W-:Y:S01]  /*ad600*/  STL [R1+0x350], R3 ;  /* 0x0003500301007387 */ /* 0x0001e20000100800 */
[----:B----4-:R-:W-:-:S03]  /*ad610*/  F2FP.BF16.PACK_AB R0, R10, R11 ;  /* 0x0000000b0a00723e */ /* 0x010fc600000010ff */
[----:B------:R1:W-:Y:S01]  /*ad620*/  STL [R1+0x34c], R2 ;  /* 0x00034c0201007387 */ /* 0x0003e20000100800 */
[----:B0-----:R-:W-:-:S03]  /*ad630*/  F2FP.BF16.PACK_AB R3, R14, R15 ;  /* 0x0000000f0e03723e */ /* 0x001fc600000010ff */
[----:B------:R0:W-:Y:S04]  /*ad640*/  STL [R1+0x348], R0 ;  /* 0x0003480001007387 */ /* 0x0001e80000100800 */
[----:B------:R2:W-:Y:S01]  /*ad650*/  STL [R1+0x344], R3 ;  /* 0x0003440301007387 */ /* 0x0005e20000100800 */
[----:B-1----:R-:W-:Y:S02]  /*ad660*/  F2FP.BF16.PACK_AB R2, R18, R19 ;  /* 0x000000131202723e */ /* 0x002fe400000010ff */
[----:B0-----:R-:W-:-:S03]  /*ad670*/  F2FP.BF16.PACK_AB R0, R24, R25 ;  /* 0x000000191800723e */ /* 0x001fc600000010ff */
[----:B------:R0:W-:Y:S01]  /*ad680*/  STL [R1+0x340], R2 ;  /* 0x0003400201007387 */ /* 0x0001e20000100800 */
[----:B--2---:R-:W-:-:S03]  /*ad690*/  F2FP.BF16.PACK_AB R3, R26, R27 ;  /* 0x0000001b1a03723e */ /* 0x004fc600000010ff */
[----:B------:R1:W-:Y:S04]  /*ad6a0*/  STL [R1+0x33c], R0 ;  /* 0x00033c0001007387 */ /* 0x0003e80000100800 */
[----:B------:R-:W-:Y:S04]  /*ad6b0*/  STL [R1+0x338], R3 ;  /* 0x0003380301007387 */ /* 0x000fe80000100800 */
[----:B------:R-:W2:Y:S01]  /*ad6c0*/  LDL.LU R28, [R1+0x588] ;  /* 0x00058800011c7983 */ /* 0x000ea20000300800 */
[----:B0-----:R-:W-:Y:S02]  /*ad6d0*/  F2FP.BF16.PACK_AB R2, R4, R5 ;  /* 0x000000050402723e */ /* 0x001fe400000010ff */
[----:B-1----:R-:W-:-:S03]  /*ad6e0*/  F2FP.BF16.PACK_AB R0, R6, R7 ;  /* 0x000000070600723e */ /* 0x002fc600000010ff */
[----:B------:R-:W-:Y:S04]  /*ad6f0*/  STL [R1+0x334], R2 ;  /* 0x0003340201007387 */ /* 0x000fe80000100800 */
[----:B--2---:R0:W-:Y:S04]  /*ad700*/  STL [R1+0x2e14], R28 ;  /* 0x002e141c01007387 */ /* 0x0041e80000100800 */
[----:B------:R-:W-:Y:S04]  /*ad710*/  STL [R1+0x330], R0 ;  /* 0x0003300001007387 */ /* 0x000fe80000100800 */
[----:B0-----:R-:W2:Y:S04]  /*ad720*/  LDL.LU R28, [R1+0x2f8] ;  /* 0x0002f800011c7983 */ /* 0x001ea80000300800 */
[----:B--2---:R0:W-:Y:S04]  /*ad730*/  STL [R1+0x2e1c], R28 ;  /* 0x002e1c1c01007387 */ /* 0x0041e80000100800 */
        /* <DEDUP_REMOVED lines=31> */
[----:B------:R-:W3:Y:S04]  /*ad930*/  LDL.LU R3, [R1+0x59c] ;  /* 0x00059c0001037983 */ /* 0x000ee80000300800 */
[----:B---3--:R0:W-:Y:S04]  /*ad940*/  STL [R1+0x2e10], R3 ;  /* 0x002e100301007387 */ /* 0x0081e80000100800 */
[----:B0-----:R-:W3:Y:S04]  /*ad950*/  LDL.LU R3, [R1+0x58c] ;  /* 0x00058c0001037983 */ /* 0x001ee80000300800 */
        /* <DEDUP_REMOVED lines=33> */
[----:B0-----:R-:W2:Y:S04]  /*adb70*/  LDL.LU R3, [R1+0x83c] ;  /* 0x00083c0001037983 */ /* 0x001ea80000300800 */
[----:B------:R-:W3:Y:S04]  /*adb80*/  LDL.LU R29, [R1+0x598] ;  /* 0x00059800011d7983 */ /* 0x000ee80000300800 */
[----:B------:R-:W4:Y:S04]  /*adb90*/  LDL.LU R16, [R1+0x5ac] ;  /* 0x0005ac0001107983 */ /* 0x000f280000300800 */
[----:B------:R-:W4:Y:S04]  /*adba0*/  LDL.LU R17, [R1+0x5a8] ;  /* 0x0005a80001117983 */ /* 0x000f280000300800 */
[----:B------:R-:W3:Y:S04]  /*adbb0*/  LDL.LU R12, [R1+0x2f4] ;  /* 0x0002f400010c7983 */ /* 0x000ee80000300800 */
        /* <DEDUP_REMOVED lines=22> */
[----:B------:R-:W3:Y:S01]  /*add20*/  LDL.LU R7, [R1+0x900] ;  /* 0x0009000001077983 */ /* 0x000ee20000300800 */
[----:B--2---:R-:W-:-:S03]  /*add30*/  F2FP.BF16.PACK_AB R28, R3, R28 ;  /* 0x0000001c031c723e */ /* 0x004fc600000010ff */
        /* <DEDUP_REMOVED lines=68> */
[----:B------:R-:W2:Y:S01]  /*ae180*/  LDL.LU R3, [R1+0x2e10] ;  /* 0x002e100001037983 */ /* 0x000ea20000300800 */
[----:B----4-:R-:W-:-:S03]  /*ae190*/  F2FP.BF16.PACK_AB R16, R16, R17 ;  /* 0x000000111010723e */ /* 0x010fc600000010ff */
[----:B------:R2:W-:Y:S01]  /*ae1a0*/  STL [R1+0x2d8], R28 ;  /* 0x0002d81c01007387 */ /* 0x0005e20000100800 */
[----:B---3--:R-:W-:Y:S02]  /*ae1b0*/  F2FP.BF16.PACK_AB R8, R8, R9 ;  /* 0x000000090808723e */ /* 0x008fe400000010ff */
[----:B------:R-:W-:Y:S02]  /*ae1c0*/  F2FP.BF16.PACK_AB R0, R2, R0 ;  /* 0x000000000200723e */ /* 0x000fe400000010ff */
[----:B------:R-:W-:Y:S02]  /*ae1d0*/  F2FP.BF16.PACK_AB R2, R22, R23 ;  /* 0x000000171602723e */ /* 0x000fe400000010ff */
[----:B--2---:R-:W-:Y:S02]  /*ae1e0*/  F2FP.BF16.PACK_AB R28, R3, R29 ;  /* 0x0000001d031c723e */ /* 0x004fe400000010ff */
[----:B------:R-:W-:-:S03]  /*ae1f0*/  F2FP.BF16.PACK_AB R3, R12, R13 ;  /* 0x0000000d0c03723e */ /* 0x000fc600000010ff */
[----:B------:R-:W-:Y:S04]  /*ae200*/  STL [R1+0x2d4], R28 ;  /* 0x0002d41c01007387 */ /* 0x000fe80000100800 */
[----:B------:R-:W-:Y:S04]  /*ae210*/  STL [R1+0x2d0], R16 ;  /* 0x0002d01001007387 */ /* 0x000fe80000100800 */
[----:B------:R0:W-:Y:S04]  /*ae220*/  STL [R1+0x2cc], R3 ;  /* 0x0002cc0301007387 */ /* 0x0001e80000100800 */
[----:B------:R-:W-:Y:S01]  /*ae230*/  STL [R1+0x2c8], R8 ;  /* 0x0002c80801007387 */ /* 0x000fe20000100800 */
[----:B0-----:R-:W-:-:S03]  /*ae240*/  F2FP.BF16.PACK_AB R3, R20, R21 ;  /* 0x000000151403723e */ /* 0x001fc600000010ff */
[----:B------:R0:W-:Y:S04]  /*ae250*/  STL [R1+0x2c4], R0 ;  /* 0x0002c40001007387 */ /* 0x0001e80000100800 */
[----:B------:R1:W-:Y:S01]  /*ae260*/  STL [R1+0x2c0], R3 ;  /* 0x0002c00301007387 */ /* 0x0003e20000100800 */
[----:B0-----:R-:W-:-:S03]  /*ae270*/  F2FP.BF16.PACK_AB R0, R10, R11 ;  /* 0x0000000b0a00723e */ /* 0x001fc600000010ff */
[----:B------:R0:W-:Y:S01]  /*ae280*/  STL [R1+0x2bc], R2 ;  /* 0x0002bc0201007387 */ /* 0x0001e20000100800 */
[----:B-1----:R-:W-:-:S03]  /*ae290*/  F2FP.BF16.PACK_AB R3, R14, R15 ;  /* 0x0000000f0e03723e */ /* 0x002fc600000010ff */
[----:B------:R1:W-:Y:S04]  /*ae2a0*/  STL [R1+0x2b8], R0 ;  /* 0x0002b80001007387 */ /* 0x0003e80000100800 */
[----:B------:R2:W-:Y:S01]  /*ae2b0*/  STL [R1+0x2b4], R3 ;  /* 0x0002b40301007387 */ /* 0x0005e20000100800 */
[----:B0-----:R-:W-:Y:S02]  /*ae2c0*/  F2FP.BF16.PACK_AB R2, R18, R19 ;  /* 0x000000131202723e */ /* 0x001fe400000010ff */
[----:B-1----:R-:W-:-:S03]  /*ae2d0*/  F2FP.BF16.PACK_AB R0, R24, R25 ;  /* 0x000000191800723e */ /* 0x002fc600000010ff */
        /* <DEDUP_REMOVED lines=762> */
[----:B------:R-:W2:Y:S03]  /*b1280*/  LDL.LU R3, [R1+0x2bf0] ;  /* 0x002bf00001037983 */ /* 0x000ea60000300800 */
[----:B------:R0:W-:Y:S02]  /*b1290*/  STL [R1+0xe0], R28 ;  /* 0x0000e01c01007387 */ /* 0x0001e40000100800 */
[----:B0-----:R-:W2:Y:S02]  /*b12a0*/  LDL.LU R28, [R1+0x2bec] ;  /* 0x002bec00011c7983 */ /* 0x001ea40000300800 */
[----:B--2---:R-:W-:Y:S02]  /*b12b0*/  F2FP.BF16.PACK_AB R28, R3, R28 ;  /* 0x0000001c031c723e */ /* 0x004fe400000010ff */
[----:B------:R-:W2:Y:S03]  /*b12c0*/  LDL.LU R3, [R1+0x2be8] ;  /* 0x002be80001037983 */ /* 0x000ea60000300800 */
[----:B------:R0:W-:Y:S02]  /*b12d0*/  STL [R1+0xdc], R28 ;  /* 0x0000dc1c01007387 */ /* 0x0001e40000100800 */
[----:B0-----:R-:W2:Y:S02]  /*b12e0*/  LDL.LU R28, [R1+0x2be4] ;  /* 0x002be400011c7983 */ /* 0x001ea40000300800 */
[----:B--2---:R-:W-:-:S02]  /*b12f0*/  F2FP.BF16.PACK_AB R28, R3, R28 ;  /* 0x0000001c031c723e */ /* 0x004fc400000010ff */
[----:B------:R-:W2:Y:S03]  /*b1300*/  LDL.LU R3, [R1+0x2be0] ;  /* 0x002be00001037983 */ /* 0x000ea60000300800 */
[----:B------:R2:W-:Y:S01]  /*b1310*/  STL [R1+0xd8], R28 ;  /* 0x0000d81c01007387 */ /* 0x0005e20000100800 */
[----:B----4-:R-:W-:Y:S02]  /*b1320*/  F2FP.BF16.PACK_AB R16, R16, R17 ;  /* 0x000000111010723e */ /* 0x010fe400000010ff */
[----:B---3--:R-:W-:Y:S02]  /*b1330*/  F2FP.BF16.PACK_AB R8, R8, R9 ;  /* 0x000000090808723e */ /* 0x008fe400000010ff */
[----:B------:R-:W-:Y:S01]  /*b1340*/  F2FP.BF16.PACK_AB R0, R2, R0 ;  /* 0x000000000200723e */ /* 0x000fe200000010ff */
[----:B------:R-:W-:Y:S01]  /*b1350*/  F2FP.BF16.PACK_AB R2, R22, R23 ;  /* 0x000000171602723e */ /* 0x000fe200000010ff */
[----:B--2---:R-:W-:Y:S01]  /*b1360*/  F2FP.BF16.PACK_AB R28, R3, R29 ;  /* 0x0000001d031c723e */ /* 0x004fe200000010ff */
[----:B------:R-:W-:-:S04]  /*b1370*/  F2FP.BF16.PACK_AB R3, R12, R13 ;  /* 0x0000000d0c03723e */ /* 0x000fc800000010ff */
[----:B------:R-:W-:Y:S01]  /*b1380*/  STL [R1+0xd4], R28 ;  /* 0x0000d41c01007387 */ /* 0x000fe20000100800 */
[----:B------:R-:W-:Y:S02]  /*b1390*/  STL [R1+0xd0], R16 ;  /* 0x0000d01001007387 */ /* 0x000fe40000100800 */
[----:B------:R0:W-:Y:S02]  /*b13a0*/  STL [R1+0xcc], R3 ;  /* 0x0000cc0301007387 */ /* 0x0001e40000100800 */
[----:B------:R-:W-:Y:S01]  /*b13b0*/  STL [R1+0xc8], R8 ;  /* 0x0000c80801007387 */ /* 0x000fe20000100800 */
[----:B------:R1:W-:Y:S01]  /*b13c0*/  STL [R1+0xc4], R0 ;  /* 0x0000c40001007387 */ /* 0x0003e20000100800 */
[----:B0-----:R-:W-:Y:S02]  /*b13d0*/  F2FP.BF16.PACK_AB R3, R20, R21 ;  /* 0x000000151403723e */ /* 0x001fe400000010ff */
[----:B-1----:R-:W-:-:S03]  /*b13e0*/  F2FP.BF16.PACK_AB R0, R10, R11 ;  /* 0x0000000b0a00723e */ /* 0x002fc600000010ff */
[----:B------:R0:W-:Y:S01]  /*b13f0*/  STL [R1+0xc0], R3 ;  /* 0x0000c00301007387 */ /* 0x0001e20000100800 */
[----:B------:R1:W-:Y:S02]  /*b1400*/  STL [R1+0xbc], R2 ;  /* 0x0000bc0201007387 */ /* 0x0003e40000100800 */
[----:B------:R2:W-:Y:S01]  /*b1410*/  STL [R1+0xb8], R0 ;  /* 0x0000b80001007387 */ /* 0x0005e20000100800 */
[----:B0-----:R-:W-:Y:S02]  /*b1420*/  F2FP.BF16.PACK_AB R3, R14, R15 ;  /* 0x0000000f0e03723e */ /* 0x001fe400000010ff */
[----:B-1----:R-:W-:Y:S02]  /*b1430*/  F2FP.BF16.PACK_AB R2, R18, R19 ;  /* 0x000000131202723e */ /* 0x002fe400000010ff */
[----:B--2---:R-:W-:Y:S01]  /*b1440*/  F2FP.BF16.PACK_AB R0, R24, R25 ;  /* 0x000000191800723e */ /* 0x004fe200000010ff */
[----:B------:R0:W-:Y:S02]  /*b1450*/  STL [R1+0xb4], R3 ;  /* 0x0000b40301007387 */ /* 0x0001e40000100800 */
[----:B------:R1:W-:Y:S02]  /*b1460*/  STL [R1+0xb0], R2 ;  /* 0x0000b00201007387 */ /* 0x0003e40000100800 */
[----:B------:R2:W-:Y:S01]  /*b1470*/  STL [R1+0xac], R0 ;  /* 0x0000ac0001007387 */ /* 0x0005e20000100800 */
[----:B0-----:R-:W-:-:S05]  /*b1480*/  F2FP.BF16.PACK_AB R3, R26, R27 ;  /* 0x0000001b1a03723e */ /* 0x001fca00000010ff */
[----:B------:R-:W-:Y:S01]  /*b1490*/  STL [R1+0xa8], R3 ;  /* 0x0000a80301007387 */ /* 0x000fe20000100800 */
[----:B------:R-:W3:Y:S01]  /*b14a0*/  LDL.LU R28, [R1+0xcd8] ;  /* 0x000cd800011c7983 */ /* 0x000ee20000300800 */
[----:B-1----:R-:W-:Y:S02]  /*b14b0*/  F2FP.BF16.PACK_AB R2, R4, R5 ;  /* 0x000000050402723e */ /* 0x002fe400000010ff */
[----:B--2---:R-:W-:-:S03]  /*b14c0*/  F2FP.BF16.PACK_AB R0, R6, R7 ;  /* 0x000000070600723e */ /* 0x004fc600000010ff */
[----:B------:R-:W-:Y:S04]  /*b14d0*/  STL [R1+0xa4], R2 ;  /* 0x0000a40201007387 */ /* 0x000fe80000100800 */
[----:B---3--:R0:W-:Y:S01]  /*b14e0*/  STL [R1+0x2b58], R28 ;  /* 0x002b581c01007387 */ /* 0x0081e20000100800 */
[----:B------:R-:W-:Y:S03]  /*b14f0*/  STL [R1+0xa0], R0 ;  /* 0x0000a00001007387 */ /* 0x000fe60000100800 */
        /* <DEDUP_REMOVED lines=32> */
[----:B0-----:R-:W2:Y:S01]  /*b1700*/  LDL.LU R28, [R1+0xbb8] ;  /* 0x000bb800011c7983 */ /* 0x001ea20000300800 */
[----:B------:R-:W3:Y:S03]  /*b1710*/  LDL.LU R3, [R1+0xcec] ;  /* 0x000cec0001037983 */ /* 0x000ee60000300800 */
        /* <DEDUP_REMOVED lines=35> */
[----:B0-----:R-:W2:Y:S01]  /*b1950*/  LDL.LU R3, [R1+0xbbc] ;  /* 0x000bbc0001037983 */ /* 0x001ea20000300800 */
[----:B------:R-:W3:Y:S02]  /*b1960*/  LDL.LU R29, [R1+0xce8] ;  /* 0x000ce800011d7983 */ /* 0x000ee40000300800 */
[----:B------:R-:W4:Y:S02]  /*b1970*/  LDL.LU R16, [R1+0xcfc] ;  /* 0x000cfc0001107983 */ /* 0x000f240000300800 */
[----:B------:R-:W4:Y:S01]  /*b1980*/  LDL.LU R17, [R1+0xcf8] ;  /* 0x000cf80001117983 */ /* 0x000f220000300800 */
        /* <DEDUP_REMOVED lines=94> */
[----:B------:R2:W-:Y:S01]  /*b1f70*/  STL [R1+0x58], R28 ;  /* 0x0000581c01007387 */ /* 0x0005e20000100800 */
[----:B----4-:R-:W-:-:S02]  /*b1f80*/  F2FP.BF16.PACK_AB R16, R16, R17 ;  /* 0x000000111010723e */ /* 0x010fc400000010ff */
        /* <DEDUP_REMOVED lines=19> */
[----:B------:R-:W-:Y:S02]  /*b20c0*/  STL [R1+0x30], R2 ;  /* 0x0000300201007387 */ /* 0x000fe40000100800 */
[----:B------:R1:W-:Y:S01]  /*b20d0*/  STL [R1+0x2c], R0 ;  /* 0x00002c0001007387 */ /* 0x0003e20000100800 */
[----:B0-----:R-:W-:-:S02]  /*b20e0*/  F2FP.BF16.PACK_AB R3, R26, R27 ;  /* 0x0000001b1a03723e */ /* 0x001fc400000010ff */
[----:B-1----:R-:W-:-:S03]  /*b20f0*/  F2FP.BF16.PACK_AB R0, R6, R7 ;  /* 0x000000070600723e */ /* 0x002fc600000010ff */
[----:B------:R-:W-:Y:S01]  /*b2100*/  STL [R1+0x28], R3 ;  /* 0x0000280301007387 */ /* 0x000fe20000100800 */
[----:B------:R-:W2:Y:S01]  /*b2110*/  LDL.LU R7, [R1+0xd88] ;  /* 0x000d880001077983 */ /* 0x000ea20000300800 */
[----:B------:R-:W-:-:S05]  /*b2120*/  F2FP.BF16.PACK_AB R2, R4, R5 ;  /* 0x000000050402723e */ /* 0x000fca00000010ff */
[----:B------:R-:W-:Y:S04]  /*b2130*/  STL [R1+0x24], R2 ;  /* 0x0000240201007387 */ /* 0x000fe80000100800 */
[----:B--2---:R0:W-:Y:S01]  /*b2140*/  STL [R1+0x2b14], R7 ;  /* 0x002b140701007387 */ /* 0x0041e20000100800 */
        /* <DEDUP_REMOVED lines=35> */
[----:B------:R-:W3:Y:S03]  /*b2380*/  LDL.LU R5, [R1+0xda8] ;  /* 0x000da80001057983 */ /* 0x000ee60000300800 */
[----:B---3--:R0:W-:Y:S04]  /*b2390*/  STL [R1+0x2b0c], R5 ;  /* 0x002b0c0501007387 */ /* 0x0081e80000100800 */
[----:B0-----:R-:W3:Y:S01]  /*b23a0*/  LDL.LU R5, [R1+0xd9c] ;  /* 0x000d9c0001057983 */ /* 0x001ee20000300800 */
[----:B------:R-:W4:Y:S03]  /*b23b0*/  LDL.LU R4, [R1+0xdb8] ;  /* 0x000db80001047983 */ /* 0x000f260000300800 */
[----:B----4-:R0:W-:Y:S04]  /*b23c0*/  STL [R1+0x2b08], R4 ;  /* 0x002b080401007387 */ /* 0x0101e80000100800 */
[----:B0-----:R-:W4:Y:S01]  /*b23d0*/  LDL.LU R4, [R1+0xdac] ;  /* 0x000dac0001047983 */ /* 0x001f220000300800 */
[----:B------:R-:W2:Y:S03]  /*b23e0*/  LDL.LU R11, [R1+0xd80] ;  /* 0x000d8000010b7983 */ /* 0x000ea60000300800 */
[----:B--2---:R0:W-:Y:S04]  /*b23f0*/  STL [R1+0x2b04], R11 ;  /* 0x002b040b01007387 */ /* 0x0041e80000100800 */
[----:B0-----:R-:W2:Y:S01]  /*b2400*/  LDL.LU R11, [R1+0xdbc] ;  /* 0x000dbc00010b7983 */ /* 0x001ea20000300800 */
[----:B------:R-:W2:Y:S03]  /*b2410*/  LDL.LU R9, [R1+0xd94] ;  /* 0x000d940001097983 */ /* 0x000ea60000300800 */
[----:B--2---:R0:W-:Y:S04]  /*b2420*/  STL [R1+0x2b00], R9 ;  /* 0x002b000901007387 */ /* 0x0041e80000100800 */
[----:B0-----:R-:W2:Y:S01]  /*b2430*/  LDL.LU R9, [R1+0xd84] ;  /* 0x000d840001097983 */ /* 0x001ea20000300800 */
[----:B------:R-:W2:Y:S02]  /*b2440*/  LDL.LU R10, [R1+0xd90] ;  /* 0x000d9000010a7983 */ /* 0x000ea40000300800 */
[----:B------:R-:W2:Y:S02]  /*b2450*/  LDL.LU R8, [R1+0xda4] ;  /* 0x000da40001087983 */ /* 0x000ea40000300800 */
[----:B------:R-:W2:Y:S02]  /*b2460*/  LDL.LU R15, [R1+0xdc8] ;  /* 0x000dc800010f7983 */ /* 0x000ea40000300800 */
        /* <DEDUP_REMOVED lines=15> */
[----:B------:R-:W2:Y:S01]  /*b2560*/  LDL.LU R29, [R1+0xe0c] ;  /* 0x000e0c00011d7983 */ /* 0x000ea20000300800 */
[----:B------:R-:W-:Y:S01]  /*b2570*/  F2FP.BF16.PACK_AB R7, R6, R7 ;  /* 0x000000070607723e */ /* 0x000fe200000010ff */
        /* <DEDUP_REMOVED lines=43> */
[----:B------:R0:W-:Y:S02]  /*b2830*/  STL [R1], R7 ;  /* 0x0000000701007387 */ /* 0x0001e40000100800 */
[----:B0-----:R-:W2:Y:S02]  /*b2840*/  LDL.LU R7, [R1+0x2b14] ;  /* 0x002b140001077983 */ /* 0x001ea40000300800 */
[----:B--2---:R-:W-:Y:S02]  /*b2850*/  F2FP.BF16.PACK_AB R7, R6, R7 ;  /* 0x000000070607723e */ /* 0x004fe400000010ff */
[----:B------:R-:W3:Y:S02]  /*b2860*/  LDL.LU R6, [R1+0x2b10] ;  /* 0x002b100001067983 */ /* 0x000ee40000300800 */
[----:B---3--:R-:W-:-:S02]  /*b2870*/  F2FP.BF16.PACK_AB R6, R5, R6 ;  /* 0x000000060506723e */ /* 0x008fc400000010ff */
[----:B------:R-:W4:Y:S02]  /*b2880*/  LDL.LU R5, [R1+0x2b0c] ;  /* 0x002b0c0001057983 */ /* 0x000f240000300800 */
[----:B----4-:R-:W-:Y:S02]  /*b2890*/  F2FP.BF16.PACK_AB R5, R4, R5 ;  /* 0x000000050405723e */ /* 0x010fe400000010ff */
[----:B------:R-:W2:Y:S02]  /*b28a0*/  LDL.LU R4, [R1+0x2b08] ;  /* 0x002b080001047983 */ /* 0x000ea40000300800 */
[----:B--2---:R-:W-:Y:S02]  /*b28b0*/  F2FP.BF16.PACK_AB R4, R11, R4 ;  /* 0x000000040b04723e */ /* 0x004fe400000010ff */
[----:B------:R-:W2:Y:S02]  /*b28c0*/  LDL.LU R11, [R1+0x2b04] ;  /* 0x002b0400010b7983 */ /* 0x000ea40000300800 */
[----:B--2---:R-:W-:-:S02]  /*b28d0*/  F2FP.BF16.PACK_AB R11, R9, R11 ;  /* 0x0000000b090b723e */ /* 0x004fc400000010ff */
[----:B------:R-:W2:Y:S02]  /*b28e0*/  LDL.LU R9, [R1+0x2b00] ;  /* 0x002b000001097983 */ /* 0x000ea40000300800 */
[----:B--2---:R-:W-:Y:S02]  /*b28f0*/  F2FP.BF16.PACK_AB R10, R9, R10 ;  /* 0x0000000a090a723e */ /* 0x004fe400000010ff */
        /* <DEDUP_REMOVED lines=20> */
[----:B------:R-:W2:Y:S01]  /*b2a40*/  LDL.LU R29, [R1+0x2ad4] ;  /* 0x002ad400011d7983 */ /* 0x000ea20000300800 */
[----:B------:R-:W-:Y:S02]  /*b2a50*/  F2FP.BF16.PACK_AB R22, R3, R22 ;  /* 0x000000160316723e */ /* 0x000fe400000010ff */
[----:B------:R-:W-:-:S02]  /*b2a60*/  F2FP.BF16.PACK_AB R21, R28, R21 ;  /* 0x000000151c15723e */ /* 0x000fc400000010ff */
[----:B--2---:R-:W-:Y:S02]  /*b2a70*/  F2FP.BF16.PACK_AB R23, R29, R23 ;  /* 0x000000171d17723e */ /* 0x004fe400000010ff */
[----:B------:R-:W2:Y:S01]  /*b2a80*/  LDL.LU R29, [R1+0x2ad0] ;  /* 0x002ad000011d7983 */ /* 0x000ea20000300800 */
[----:B------:R-:W3:Y:S02]  /*b2a90*/  LDL.LU R3, [R1+0x2acc] ;  /* 0x002acc0001037983 */ /* 0x000ee40000300800 */
[----:B------:R-:W3:Y:S01]  /*b2aa0*/  LDL.LU R28, [R1+0x2ac8] ;  /* 0x002ac800011c7983 */ /* 0x000ee20000300800 */
[----:B------:R-:W-:Y:S02]  /*b2ab0*/  F2FP.BF16.PACK_AB R26, R24, R26 ;  /* 0x0000001a181a723e */ /* 0x000fe400000010ff */
[----:B------:R-:W-:Y:S02]  /*b2ac0*/  F2FP.BF16.PACK_AB R20, R2, R20 ;  /* 0x000000140214723e */ /* 0x000fe400000010ff */
[----:B------:R-:W-:-:S02]  /*b2ad0*/  F2FP.BF16.PACK_AB R27, R0, R27 ;  /* 0x0000001b001b723e */ /* 0x000fc400000010ff */
[----:B--2---:R-:W-:Y:S02]  /*b2ae0*/  F2FP.BF16.PACK_AB R25, R25, R29 ;  /* 0x0000001d1919723e */ /* 0x004fe400000010ff */
[----:B---3--:R-:W-:Y:S02]  /*b2af0*/  F2FP.BF16.PACK_AB R24, R28, R3 ;  /* 0x000000031c18723e */ /* 0x008fe400000010ff */
.L_x_1:
[----:B------:R-:W2:Y:S04]  /*b2b00*/  LDL.LU R2, [R1+0x22c8] ;  /* 0x0022c80001027983 */ /* 0x000ea80000300800 */
[----:B------:R-:W0:Y:S04]  /*b2b10*/  S2R R28, SR_TID.X ;  /* 0x00000000001c7919 */ /* 0x000e280000002100 */
[----:B------:R-:W-:Y:S01]  /*b2b20*/  STL [R1+0x2d88], R26 ;  /* 0x002d881a01007387 */ /* 0x000fe20000100800 */
[----:B0-----:R-:W-:-:S02]  /*b2b30*/  IMAD.SHL.U32 R3, R28, 0x20, RZ ;  /* 0x000000201c037824 */ /* 0x001fc400078e00ff */
[----:B-1----:R-:W-:-:S03]  /*b2b40*/  IMAD.SHL.U32 R0, R28, 0x4, RZ ;  /* 0x000000041c007824 */ /* 0x002fc600078e00ff */
[----:B------:R-:W-:-:S04]  /*b2b50*/  LOP3.LUT R3, R3, 0x60, RZ, 0xc0, !PT ;  /* 0x0000006003037812 */ /* 0x000fc800078ec0ff */
[----:B------:R-:W-:Y:S01]  /*b2b60*/  LOP3.LUT R3, R3, 0x70, R0, 0x78, !PT ;  /* 0x0000007003037812 */ /* 0x000fe200078e7800 */
[----:B------:R-:W-:-:S05]  /*b2b70*/  IMAD.SHL.U32 R0, R28, 0x400, RZ ;  /* 0x000004001c007824 */ /* 0x000fca00078e00ff */
[----:B------:R-:W-:Y:S01]  /*b2b80*/  LOP3.LUT R0, R0, 0x6000, RZ, 0xc0, !PT ;  /* 0x0000600000007812 */ /* 0x000fe200078ec0ff */
[----:B------:R-:W-:Y:S03]  /*b2b90*/  BAR.SYNC.DEFER_BLOCKING 0x0 ;  /* 0x0000000000007b1d */ /* 0x000fe60000010000 */
[----:B--2---:R-:W-:-:S05]  /*b2ba0*/  IADD3 R3, R3, R0, R2 ;  /* 0x0000000003037210 */ /* 0x004fca0007ffe002 */
[----:B------:R0:W-:Y:S04]  /*b2bb0*/  STS.128 [R3], R24 ;  /* 0x0000001803007388 */ /* 0x0001e80000000c00 */
[----:B0-----:R-:W2:Y:S04]  /*b2bc0*/  LDL.LU R24, [R1+0x50] ;  /* 0x0000500001187983 */ /* 0x001ea80000300800 */
[----:B------:R-:W2:Y:S04]  /*b2bd0*/  LDL.LU R25, [R1+0x54] ;  /* 0x0000540001197983 */ /* 0x000ea80000300800 */
[----:B------:R-:W3:Y:S04]  /*b2be0*/  LDL.LU R26, [R1+0x58] ;  /* 0x00005800011a7983 */ /* 0x000ee80000300800 */
[----:B------:R-:W3:Y:S04]  /*b2bf0*/  LDL.LU R27, [R1+0x5c] ;  /* 0x00005c00011b7983 */ /* 0x000ee80000300800 */
[----:B---3--:R-:W-:Y:S04]  /*b2c00*/  STL.64 [R1+0x2d98], R26 ;  /* 0x002d981a01007387 */ /* 0x008fe80000100a00 */
[----:B--2---:R0:W-:Y:S04]  /*b2c10*/  STL.64 [R1+0x2d90], R24 ;  /* 0x002d901801007387 */ /* 0x0041e80000100a00 */
        /* <DEDUP_REMOVED lines=16> */
[----:B------:R-:W-:Y:S04]  /*b2d20*/  STS.128 [R3+0x80], R20 ;  /* 0x0000801403007388 */ /* 0x000fe80000000c00 */
[----:B------:R-:W-:Y:S04]  /*b2d30*/  STS.128 [R3+0x100], R16 ;  /* 0x0001001003007388 */ /* 0x000fe80000000c00 */
[----:B---3--:R-:W-:Y:S04]  /*b2d40*/  STL.64 [R1+0x2dc8], R26 ;  /* 0x002dc81a01007387 */ /* 0x008fe80000100a00 */
[----:B--2---:R0:W-:Y:S04]  /*b2d50*/  STL.64 [R1+0x2dc0], R24 ;  /* 0x002dc01801007387 */ /* 0x0041e80000100a00 */
[----:B0-----:R-:W2:Y:S04]  /*b2d60*/  LDL.LU R24, [R1] ;  /* 0x0000000001187983 */ /* 0x001ea80000300800 */
[----:B------:R-:W2:Y:S04]  /*b2d70*/  LDL.LU R25, [R1+0x4] ;  /* 0x0000040001197983 */ /* 0x000ea80000300800 */
[----:B------:R-:W2:Y:S04]  /*b2d80*/  LDL.LU R26, [R1+0x8] ;  /* 0x00000800011a7983 */ /* 0x000ea80000300800 */
[----:B------:R-:W2:Y:S04]  /*b2d90*/  LDL.LU R27, [R1+0xc] ;  /* 0x00000c00011b7983 */ /* 0x000ea80000300800 */
[----:B------:R-:W3:Y:S04]  /*b2da0*/  LDL.LU R20, [R1+0x40] ;  /* 0x0000400001147983 */ /* 0x000ee80000300800 */
[----:B------:R-:W3:Y:S04]  /*b2db0*/  LDL.LU R21, [R1+0x44] ;  /* 0x0000440001157983 */ /* 0x000ee80000300800 */
[----:B------:R-:W3:Y:S04]  /*b2dc0*/  LDL.LU R22, [R1+0x48] ;  /* 0x0000480001167983 */ /* 0x000ee80000300800 */
[----:B------:R-:W3:Y:S04]  /*b2dd0*/  LDL.LU R23, [R1+0x4c] ;  /* 0x00004c0001177983 */ /* 0x000ee80000300800 */
[----:B------:R-:W4:Y:S04]  /*b2de0*/  LDL.LU R16, [R1+0x90] ;  /* 0x0000900001107983 */ /* 0x000f280000300800 */
[----:B------:R-:W4:Y:S04]  /*b2df0*/  LDL.LU R17, [R1+0x94] ;  /* 0x0000940001117983 */ /* 0x000f280000300800 */
[----:B------:R-:W4:Y:S04]  /*b2e00*/  LDL.LU R18, [R1+0x98] ;  /* 0x0000980001127983 */ /* 0x000f280000300800 */
[----:B------:R-:W4:Y:S04]  /*b2e10*/  LDL.LU R19, [R1+0x9c] ;  /* 0x00009c0001137983 */ /* 0x000f280000300800 */
[----:B------:R0:W-:Y:S04]  /*b2e20*/  STS.128 [R3+0x180], R12 ;  /* 0x0001800c03007388 */ /* 0x0001e80000000c00 */
[----:B------:R1:W-:Y:S04]  /*b2e30*/  STS.128 [R3+0x200], R8 ;  /* 0x0002000803007388 */ /* 0x0003e80000000c00 */
[----:B------:R5:W-:Y:S04]  /*b2e40*/  STS.128 [R3+0x280], R4 ;  /* 0x0002800403007388 */ /* 0x000be80000000c00 */
[----:B0-----:R-:W3:Y:S04]  /*b2e50*/  LDL.LU R12, [R1+0x80] ;  /* 0x00008000010c7983 */ /* 0x001ee80000300800 */
[----:B------:R-:W3:Y:S04]  /*b2e60*/  LDL.LU R13, [R1+0x84] ;  /* 0x00008400010d7983 */ /* 0x000ee80000300800 */
[----:B------:R-:W3:Y:S04]  /*b2e70*/  LDL.LU R14, [R1+0x88] ;  /* 0x00008800010e7983 */ /* 0x000ee80000300800 */
[----:B------:R-:W3:Y:S04]  /*b2e80*/  LDL.LU R15, [R1+0x8c] ;  /* 0x00008c00010f7983 */ /* 0x000ee80000300800 */
[----:B-1----:R-:W3:Y:S04]  /*b2e90*/  LDL.LU R8, [R1+0x70] ;  /* 0x0000700001087983 */ /* 0x002ee80000300800 */
[----:B------:R-:W3:Y:S04]  /*b2ea0*/  LDL.LU R9, [R1+0x74] ;  /* 0x0000740001097983 */ /* 0x000ee80000300800 */
[----:B------:R-:W3:Y:S04]  /*b2eb0*/  LDL.LU R10, [R1+0x78] ;  /* 0x00007800010a7983 */ /* 0x000ee80000300800 */
[----:B------:R-:W3:Y:S04]  /*b2ec0*/  LDL.LU R11, [R1+0x7c] ;  /* 0x00007c00010b7983 */ /* 0x000ee80000300800 */
[----:B-----5:R-:W5:Y:S04]  /*b2ed0*/  LDL.LU R4, [R1+0x60] ;  /* 0x0000600001047983 */ /* 0x020f680000300800 */
[----:B------:R-:W5:Y:S04]  /*b2ee0*/  LDL.LU R5, [R1+0x64] ;  /* 0x0000640001057983 */ /* 0x000f680000300800 */
[----:B------:R-:W5:Y:S04]  /*b2ef0*/  LDL.LU R6, [R1+0x68] ;  /* 0x0000680001067983 */ /* 0x000f680000300800 */
[----:B------:R-:W5:Y:S04]  /*b2f00*/  LDL.LU R7, [R1+0x6c] ;  /* 0x00006c0001077983 */ /* 0x000f680000300800 */
[----:B--2---:R0:W-:Y:S04]  /*b2f10*/  STS.128 [R3+0x300], R24 ;  /* 0x0003001803007388 */ /* 0x0041e80000000c00 */
[----:B0-----:R-:W2:Y:S04]  /*b2f20*/  LDL.LU.64 R26, [R1+0x2dc8] ;  /* 0x002dc800011a7983 */ /* 0x001ea80000300a00 */
[----:B------:R-:W2:Y:S04]  /*b2f30*/  LDL.LU.64 R24, [R1+0x2dc0] ;  /* 0x002dc00001187983 */ /* 0x000ea80000300a00 */
        /* <DEDUP_REMOVED lines=8> */
[----:B------:R-:W2:Y:S01]  /*b2fc0*/  LDL.LU.64 R24, [R1+0x2d90] ;  /* 0x002d900001187983 */ /* 0x000ea20000300a00 */
[----:B------:R-:W-:-:S03]  /*b2fd0*/  LOP3.LUT R2, R28, 0x7f, RZ, 0xc0, !PT ;  /* 0x0000007f1c027812 */ /* 0x000fc600078ec0ff */
[----:B---3--:R0:W-:Y:S04]  /*b2fe0*/  STS.128 [R3+0x500], R20 ;  /* 0x0005001403007388 */ /* 0x0081e80000000c00 */
[----:B-----5:R-:W-:Y:S04]  /*b2ff0*/  STS.128 [R3+0x600], R4 ;  /* 0x0006000403007388 */ /* 0x020fe80000000c00 */
[----:B------:R-:W-:Y:S04]  /*b3000*/  STS.128 [R3+0x680], R8 ;  /* 0x0006800803007388 */ /* 0x000fe80000000c00 */
[----:B------:R-:W-:Y:S04]  /*b3010*/  STS.128 [R3+0x700], R12 ;  /* 0x0007000c03007388 */ /* 0x000fe80000000c00 */
[----:B----4-:R-:W-:Y:S01]  /*b3020*/  STS.128 [R3+0x780], R16 ;  /* 0x0007801003007388 */ /* 0x010fe20000000c00 */
[----:B0-----:R-:W-:-:S05]  /*b3030*/  IMAD.SHL.U32 R20, R28, 0x1000, RZ ;  /* 0x000010001c147824 */ /* 0x001fca00078e00ff */
[----:B------:R-:W-:-:S05]  /*b3040*/  LOP3.LUT R20, R20, 0x6000, RZ, 0xc0, !PT ;  /* 0x0000600014147812 */ /* 0x000fca00078ec0ff */
[----:B------:R-:W-:Y:S01]  /*b3050*/  IMAD R20, R2, 0x10, R20 ;  /* 0x0000001002147824 */ /* 0x000fe200078e0214 */
[----:B--2---:R0:W-:Y:S04]  /*b3060*/  STS.128 [R3+0x580], R24 ;  /* 0x0005801803007388 */ /* 0x0041e80000000c00 */
[----:B------:R-:W-:Y:S06]  /*b3070*/  BAR.SYNC.DEFER_BLOCKING 0x0 ;  /* 0x0000000000007b1d */ /* 0x000fec0000010000 */
[----:B0-----:R-:W2:Y:S01]  /*b3080*/  LDL.LU R26, [R1+0x2d88] ;  /* 0x002d8800011a7983 */ /* 0x001ea20000300800 */
[----:B------:R-:W-:-:S02]  /*b3090*/  LOP3.LUT R27, R20, 0x20, RZ, 0x3c, !PT ;  /* 0x00000020141b7812 */ /* 0x000fc400078e3cff */
[C---:B------:R-:W-:Y:S01]  /*b30a0*/  LOP3.LUT R28, R20.reuse, 0x40, RZ, 0x3c, !PT ;  /* 0x00000040141c7812 */ /* 0x040fe200078e3cff */
[----:B------:R-:W3:Y:S01]  /*b30b0*/  LDL.LU R12, [R1+0x180] ;  /* 0x00018000010c7983 */ /* 0x000ee20000300800 */
[----:B------:R-:W-:-:S03]  /*b30c0*/  LOP3.LUT R29, R20, 0x60, RZ, 0x3c, !PT ;  /* 0x00000060141d7812 */ /* 0x000fc600078e3cff */
[----:B------:R-:W0:Y:S04]  /*b30d0*/  LDS.128 R8, [R20] ;  /* 0x0000000014087984 */ /* 0x000e280000000c00 */
[----:B------:R-:W1:Y:S04]  /*b30e0*/  LDS.128 R4, [R20+0x800] ;  /* 0x0008000014047984 */ /* 0x000e680000000c00 */
[----:B0-----:R0:W-:Y:S04]  /*b30f0*/  STL.64 [R1], R8 ;  /* 0x0000000801007387 */ /* 0x0011e80000100a00 */
[----:B------:R4:W-:Y:S04]  /*b3100*/  STL.64 [R1+0x8], R10 ;  /* 0x0000080a01007387 */ /* 0x0009e80000100a00 */
[----:B-1----:R1:W-:Y:S04]  /*b3110*/  STL.64 [R1+0x40], R4 ;  /* 0x0000400401007387 */ /* 0x0023e80000100a00 */
[----:B------:R5:W-:Y:S04]  /*b3120*/  STL.64 [R1+0x48], R6 ;  /* 0x0000480601007387 */ /* 0x000be80000100a00 */
[----:B------:R-:W3:Y:S04]  /*b3130*/  LDL.LU R13, [R1+0x184] ;  /* 0x00018400010d7983 */ /* 0x000ee80000300800 */
[----:B------:R-:W2:Y:S04]  /*b3140*/  LDL.LU R14, [R1+0x188] ;  /* 0x00018800010e7983 */ /* 0x000ea80000300800 */
[----:B------:R-:W2:Y:S04]  /*b3150*/  LDL.LU R15, [R1+0x18c] ;  /* 0x00018c00010f7983 */ /* 0x000ea80000300800 */
[----:B--2---:R-:W-:Y:S04]  /*b3160*/  STL.64 [R1+0x2cc0], R14 ;  /* 0x002cc00e01007387 */ /* 0x004fe80000100a00 */
[----:B---3--:R-:W-:Y:S04]  /*b3170*/  STL.64 [R1+0x2cb8], R12 ;  /* 0x002cb80c01007387 */ /* 0x008fe80000100a00 */
[----:B0-----:R-:W2:Y:S04]  /*b3180*/  LDL.LU R8, [R1+0x170] ;  /* 0x0001700001087983 */ /* 0x001ea80000300800 */
[----:B------:R-:W2:Y:S04]  /*b3190*/  LDL.LU R9, [R1+0x174] ;  /* 0x0001740001097983 */ /* 0x000ea80000300800 */
[----:B----4-:R-:W3:Y:S04]  /*b31a0*/  LDL.LU R10, [R1+0x178] ;  /* 0x00017800010a7983 */ /* 0x010ee80000300800 */
[----:B------:R-:W3:Y:S04]  /*b31b0*/  LDL.LU R11, [R1+0x17c] ;  /* 0x00017c00010b7983 */ /* 0x000ee80000300800 */
[----:B---3--:R-:W-:Y:S04]  /*b31c0*/  STL.64 [R1+0x2cd0], R10 ;  /* 0x002cd00a01007387 */ /* 0x008fe80000100a00 */
[----:B--2---:R0:W-:Y:S04]  /*b31d0*/  STL.64 [R1+0x2cc8], R8 ;  /* 0x002cc80801007387 */ /* 0x0041e80000100a00 */
[----:B-1----:R-:W2:Y:S04]  /*b31e0*/  LDL.LU R4, [R1+0x160] ;  /* 0x0001600001047983 */ /* 0x002ea80000300800 */
[----:B------:R-:W2:Y:S04]  /*b31f0*/  LDL.LU R5, [R1+0x164] ;  /* 0x0001640001057983 */ /* 0x000ea80000300800 */
[----:B-----5:R-:W3:Y:S04]  /*b3200*/  LDL.LU R6, [R1+0x168] ;  /* 0x0001680001067983 */ /* 0x020ee80000300800 */
        /* <DEDUP_REMOVED lines=9> */
[----:B-1----:R-:W2:Y:S04]  /*b32a0*/  LDL.LU R4, [R1+0x130] ;  /* 0x0001300001047983 */ /* 0x002ea80000300800 */
[----:B------:R-:W2:Y:S04]  /*b32b0*/  LDL.LU R5, [R1+0x134] ;  /* 0x0001340001057983 */ /* 0x000ea80000300800 */
[----:B------:R-:W3:Y:S04]  /*b32c0*/  LDL.LU R6, [R1+0x138] ;  /* 0x0001380001067983 */ /* 0x000ee80000300800 */
[----:B------:R-:W3:Y:S04]  /*b32d0*/  LDL.LU R7, [R1+0x13c] ;  /* 0x00013c0001077983 */ /* 0x000ee80000300800 */
[----:B---3--:R-:W-:Y:S04]  /*b32e0*/  STL.64 [R1+0x2d00], R6 ;  /* 0x002d000601007387 */ /* 0x008fe80000100a00 */
[----:B--2---:R-:W-:Y:S04]  /*b32f0*/  STL.64 [R1+0x2cf8], R4 ;  /* 0x002cf80401007387 */ /* 0x004fe80000100a00 */
        /* <DEDUP_REMOVED lines=47> */
[----:B--2---:R-:W-:Y:S04]  /*b35f0*/  STL.64 [R1+0x2d78], R8 ;  /* 0x002d780801007387 */ /* 0x004fe80000100a00 */
[----:B------:R-:W0:Y:S04]  /*b3600*/  LDS.128 R8, [R20+0x1000] ;  /* 0x0010000014087984 */ /* 0x000e280000000c00 */
[----:B------:R-:W2:Y:S04]  /*b3610*/  LDL.LU R4, [R1+0x110] ;  /* 0x0001100001047983 */ /* 0x000ea80000300800 */
        /* <DEDUP_REMOVED lines=11> */
[----:B0-----:R-:W-:Y:S04]  /*b36d0*/  STL.64 [R1+0x80], R8 ;  /* 0x0000800801007387 */ /* 0x001fe80000100a00 */
[----:B------:R-:W-:Y:S04]  /*b36e0*/  STL.64 [R1+0x88], R10 ;  /* 0x0000880a01007387 */ /* 0x000fe80000100a00 */
[----:B------:R-:W0:Y:S04]  /*b36f0*/  LDS.128 R8, [R20+0x1800] ;  /* 0x0018000014087984 */ /* 0x000e280000000c00 */
[----:B0-----:R-:W-:Y:S04]  /*b3700*/  STL.64 [R1+0x3c0], R8 ;  /* 0x0003c00801007387 */ /* 0x001fe80000100a00 */
[----:B------:R-:W-:Y:S04]  /*b3710*/  STL.64 [R1+0x3c8], R10 ;  /* 0x0003c80a01007387 */ /* 0x000fe80000100a00 */
[----:B------:R-:W0:Y:S04]  /*b3720*/  LDS.128 R8, [R27] ;  /* 0x000000001b087984 */ /* 0x000e280000000c00 */
[----:B0-----:R-:W-:Y:S04]  /*b3730*/  STL.64 [R1+0x10], R8 ;  /* 0x0000100801007387 */ /* 0x001fe80000100a00 */
[----:B------:R-:W-:Y:S04]  /*b3740*/  STL.64 [R1+0x18], R10 ;  /* 0x0000180a01007387 */ /* 0x000fe80000100a00 */
[----:B------:R-:W0:Y:S04]  /*b3750*/  LDS.128 R8, [R27+0x800] ;  /* 0x000800001b087984 */ /* 0x000e280000000c00 */
        /* <DEDUP_REMOVED lines=30> */
[----:B------:R-:W-:Y:S06]  /*b3940*/  BAR.SYNC.DEFER_BLOCKING 0x0 ;  /* 0x0000000000007b1d */ /* 0x000fec0000010000 */
[----:B0-----:R-:W-:Y:S04]  /*b3950*/  STL.64 [R1+0x3f0], R8 ;  /* 0x0003f00801007387 */ /* 0x001fe80000100a00 */
[----:B------:R0:W-:Y:S04]  /*b3960*/  STL.64 [R1+0x3f8], R10 ;  /* 0x0003f80a01007387 */ /* 0x0001e80000100a00 */
[----:B0-----:R-:W5:Y:S04]  /*b3970*/  LDL.LU.64 R10, [R1+0x2d80] ;  /* 0x002d8000010a7983 */ /* 0x001f680000300a00 */
[----:B------:R-:W5:Y:S04]  /*b3980*/  LDL.LU.64 R8, [R1+0x2d78] ;  /* 0x002d780001087983 */ /* 0x000f680000300a00 */
[----:B-----5:R0:W-:Y:S04]  /*b3990*/  STS.128 [R3], R8 ;  /* 0x0000000803007388 */ /* 0x0201e80000000c00 */
[----:B0-----:R-:W5:Y:S04]  /*b39a0*/  LDL.LU.64 R10, [R1+0x2d70] ;  /* 0x002d7000010a7983 */ /* 0x001f680000300a00 */
[----:B------:R-:W5:Y:S04]  /*b39b0*/  LDL.LU.64 R8, [R1+0x2d68] ;  /* 0x002d680001087983 */ /* 0x000f680000300a00 */
[----:B-----5:R0:W-:Y:S04]  /*b39c0*/  STS.128 [R3+0x80], R8 ;  /* 0x0000800803007388 */ /* 0x0201e80000000c00 */
        /* <DEDUP_REMOVED lines=17> */
[----:B--2---:R0:W-:Y:S04]  /*b3ae0*/  STS.128 [R3+0x380], R4 ;  /* 0x0003800403007388 */ /* 0x0041e80000000c00 */
[----:B0-----:R-:W2:Y:S04]  /*b3af0*/  LDL.LU.64 R6, [R1+0x2d00] ;  /* 0x002d000001067983 */ /* 0x001ea80000300a00 */
[----:B------:R-:W2:Y:S04]  /*b3b00*/  LDL.LU.64 R4, [R1+0x2cf8] ;  /* 0x002cf80001047983 */ /* 0x000ea80000300a00 */
[----:B-----5:R0:W-:Y:S04]  /*b3b10*/  STS.128 [R3+0x400], R8 ;  /* 0x0004000803007388 */ /* 0x0201e80000000c00 */
[----:B0-----:R-:W5:Y:S04]  /*b3b20*/  LDL.LU.64 R10, [R1+0x2cf0] ;  /* 0x002cf000010a7983 */ /* 0x001f680000300a00 */
[----:B------:R-:W5:Y:S04]  /*b3b30*/  LDL.LU.64 R8, [R1+0x2ce8] ;  /* 0x002ce80001087983 */ /* 0x000f680000300a00 */
[----:B--2---:R0:W-:Y:S04]  /*b3b40*/  STS.128 [R3+0x480], R4 ;  /* 0x0004800403007388 */ /* 0x0041e80000000c00 */
[----:B---3--:R-:W-:Y:S04]  /*b3b50*/  STS.128 [R3+0x580], R12 ;  /* 0x0005800c03007388 */ /* 0x008fe80000000c00 */
[----:B0-----:R-:W2:Y:S04]  /*b3b60*/  LDL.LU.64 R6, [R1+0x2ce0] ;  /* 0x002ce00001067983 */ /* 0x001ea80000300a00 */
[----:B------:R-:W2:Y:S04]  /*b3b70*/  LDL.LU.64 R4, [R1+0x2cd8] ;  /* 0x002cd80001047983 */ /* 0x000ea80000300a00 */
[----:B-----5:R0:W-:Y:S04]  /*b3b80*/  STS.128 [R3+0x500], R8 ;  /* 0x0005000803007388 */ /* 0x0201e80000000c00 */
[----:B0-----:R-:W3:Y:S04]  /*b3b90*/  LDL.LU.64 R10, [R1+0x2cd0] ;  /* 0x002cd000010a7983 */ /* 0x001ee80000300a00 */
[----:B------:R-:W3:Y:S04]  /*b3ba0*/  LDL.LU.64 R8, [R1+0x2cc8] ;  /* 0x002cc80001087983 */ /* 0x000ee80000300a00 */
[----:B------:R-:W5:Y:S04]  /*b3bb0*/  LDL.LU.64 R14, [R1+0x2cc0] ;  /* 0x002cc000010e7983 */ /* 0x000f680000300a00 */
[----:B------:R-:W5:Y:S04]  /*b3bc0*/  LDL.LU.64 R12, [R1+0x2cb8] ;  /* 0x002cb800010c7983 */ /* 0x000f680000300a00 */
[----:B--2---:R-:W-:Y:S04]  /*b3bd0*/  STS.128 [R3+0x600], R4 ;  /* 0x0006000403007388 */ /* 0x004fe80000000c00 */
[----:B----4-:R-:W-:Y:S04]  /*b3be0*/  STS.128 [R3+0x780], R16 ;  /* 0x0007801003007388 */ /* 0x010fe80000000c00 */
[----:B---3--:R-:W-:Y:S04]  /*b3bf0*/  STS.128 [R3+0x680], R8 ;  /* 0x0006800803007388 */ /* 0x008fe80000000c00 */
[----:B-----5:R0:W-:Y:S04]  /*b3c00*/  STS.128 [R3+0x700], R12 ;  /* 0x0007000c03007388 */ /* 0x0201e80000000c00 */
[----:B------:R-:W-:Y:S06]  /*b3c10*/  BAR.SYNC.DEFER_BLOCKING 0x0 ;  /* 0x0000000000007b1d */ /* 0x000fec0000010000 */
[----:B0-----:R-:W2:Y:S04]  /*b3c20*/  LDL.LU R12, [R1+0x280] ;  /* 0x00028000010c7983 */ /* 0x001ea80000300800 */
[----:B------:R-:W0:Y:S04]  /*b3c30*/  LDS.128 R8, [R20] ;  /* 0x0000000014087984 */ /* 0x000e280000000c00 */
[----:B------:R-:W1:Y:S04]  /*b3c40*/  LDS.128 R4, [R20+0x800] ;  /* 0x0008000014047984 */ /* 0x000e680000000c00 */
[----:B0-----:R0:W-:Y:S04]  /*b3c50*/  STL.64 [R1+0xa0], R8 ;  /* 0x0000a00801007387 */ /* 0x0011e80000100a00 */
[----:B------:R3:W-:Y:S04]  /*b3c60*/  STL.64 [R1+0xa8], R10 ;  /* 0x0000a80a01007387 */ /* 0x0007e80000100a00 */
[----:B-1----:R1:W-:Y:S04]  /*b3c70*/  STL.64 [R1+0xe0], R4 ;  /* 0x0000e00401007387 */ /* 0x0023e80000100a00 */
[----:B------:R4:W-:Y:S04]  /*b3c80*/  STL.64 [R1+0xe8], R6 ;  /* 0x0000e80601007387 */ /* 0x0009e80000100a00 */
[----:B------:R-:W2:Y:S04]  /*b3c90*/  LDL.LU R13, [R1+0x284] ;  /* 0x00028400010d7983 */ /* 0x000ea80000300800 */
[----:B------:R-:W5:Y:S04]  /*b3ca0*/  LDL.LU R14, [R1+0x288] ;  /* 0x00028800010e7983 */ /* 0x000f680000300800 */
[----:B------:R-:W5:Y:S04]  /*b3cb0*/  LDL.LU R15, [R1+0x28c] ;  /* 0x00028c00010f7983 */ /* 0x000f680000300800 */
[----:B-----5:R-:W-:Y:S04]  /*b3cc0*/  STL.64 [R1+0x2bf0], R14 ;  /* 0x002bf00e01007387 */ /* 0x020fe80000100a00 */
[----:B--2---:R-:W-:Y:S04]  /*b3cd0*/  STL.64 [R1+0x2be8], R12 ;  /* 0x002be80c01007387 */ /* 0x004fe80000100a00 */
[----:B0-----:R-:W2:Y:S04]  /*b3ce0*/  LDL.LU R8, [R1+0x270] ;  /* 0x0002700001087983 */ /* 0x001ea80000300800 */
[----:B------:R-:W2:Y:S04]  /*b3cf0*/  LDL.LU R9, [R1+0x274] ;  /* 0x0002740001097983 */ /* 0x000ea80000300800 */
[----:B---3--:R-:W3:Y:S04]  /*b3d00*/  LDL.LU R10, [R1+0x278] ;  /* 0x00027800010a7983 */ /* 0x008ee80000300800 */
[----:B------:R-:W3:Y:S04]  /*b3d10*/  LDL.LU R11, [R1+0x27c] ;  /* 0x00027c00010b7983 */ /* 0x000ee80000300800 */
[----:B---3--:R-:W-:Y:S04]  /*b3d20*/  STL.64 [R1+0x2c00], R10 ;  /* 0x002c000a01007387 */ /* 0x008fe80000100a00 */
[----:B--2---:R0:W-:Y:S04]  /*b3d30*/  STL.64 [R1+0x2bf8], R8 ;  /* 0x002bf80801007387 */ /* 0x0041e80000100a00 */
[----:B-1----:R-:W2:Y:S04]  /*b3d40*/  LDL.LU R4, [R1+0x260] ;  /* 0x0002600001047983 */ /* 0x002ea80000300800 */
[----:B------:R-:W2:Y:S04]  /*b3d50*/  LDL.LU R5, [R1+0x264] ;  /* 0x0002640001057983 */ /* 0x000ea80000300800 */
[----:B----4-:R-:W3:Y:S04]  /*b3d60*/  LDL.LU R6, [R1+0x268] ;  /* 0x0002680001067983 */ /* 0x010ee80000300800 */
        /* <DEDUP_REMOVED lines=159> */
[----:B-----5:R-:W-:Y:S04]  /*b4760*/  STS.128 [R3+0x700], R12 ;  /* 0x0007000c03007388 */ /* 0x020fe80000000c00 */
[----:B------:R-:W-:Y:S06]  /*b4770*/  BAR.SYNC.DEFER_BLOCKING 0x0 ;  /* 0x0000000000007b1d */ /* 0x000fec0000010000 */
[----:B------:R-:W0:Y:S04]  /*b4780*/  LDS.128 R4, [R20] ;  /* 0x0000000014047984 */ /* 0x000e280000000c00 */
[----:B------:R-:W1:Y:S04]  /*b4790*/  LDS.128 R12, [R20+0x800] ;  /* 0x00080000140c7984 */ /* 0x000e680000000c00 */
[----:B------:R-:W2:Y:S04]  /*b47a0*/  LDS.128 R8, [R20+0x1000] ;  /* 0x0010000014087984 */ /* 0x000ea80000000c00 */
[----:B------:R-:W-:Y:S04]  /*b47b0*/  LDS.128 R16, [R29+0x1000] ;  /* 0x001000001d107984 */ /* 0x000fe80000000c00 */
[----:B0-----:R-:W-:Y:S04]  /*b47c0*/  STL.64 [R1+0x1f0], R4 ;  /* 0x0001f00401007387 */ /* 0x001fe80000100a00 */
[----:B------:R-:W-:Y:S04]  /*b47d0*/  STL.64 [R1+0x1f8], R6 ;  /* 0x0001f80601007387 */ /* 0x000fe80000100a00 */
[----:B------:R-:W0:Y:S04]  /*b47e0*/  LDS.128 R4, [R20+0x1800] ;  /* 0x0018000014047984 */ /* 0x000e280000000c00 */
[----:B-1----:R-:W-:Y:S04]  /*b47f0*/  STL.64 [R1+0x220], R12 ;  /* 0x0002200c01007387 */ /* 0x002fe80000100a00 */
[----:B------:R-:W-:Y:S04]  /*b4800*/  STL.64 [R1+0x228], R14 ;  /* 0x0002280e01007387 */ /* 0x000fe80000100a00 */
[----:B------:R-:W-:Y:S04]  /*b4810*/  STL [R1+0x2af4], R20 ;  /* 0x002af41401007387 */ /* 0x000fe80000100800 */
[----:B--2---:R-:W-:Y:S04]  /*b4820*/  STL.64 [R1+0x210], R8 ;  /* 0x0002100801007387 */ /* 0x004fe80000100a00 */
[----:B------:R-:W-:Y:S04]  /*b4830*/  STL.64 [R1+0x218], R10 ;  /* 0x0002180a01007387 */ /* 0x000fe80000100a00 */
[----:B------:R-:W1:Y:S04]  /*b4840*/  LDS.128 R12, [R27] ;  /* 0x000000001b0c7984 */ /* 0x000e680000000c00 */
[----:B------:R-:W-:Y:S04]  /*b4850*/  LDS.128 R8, [R27+0x800] ;  /* 0x000800001b087984 */ /* 0x000fe80000000c00 */
[----:B0-----:R-:W-:Y:S04]  /*b4860*/  STL.64 [R1+0x200], R4 ;  /* 0x0002000401007387 */ /* 0x001fe80000100a00 */
[----:B------:R-:W-:Y:S04]  /*b4870*/  STL.64 [R1+0x208], R6 ;  /* 0x0002080601007387 */ /* 0x000fe80000100a00 */
[----:B------:R-:W0:Y:S04]  /*b4880*/  LDS.128 R4, [R27+0x1000] ;  /* 0x001000001b047984 */ /* 0x000e280000000c00 */
[----:B-1----:R-:W-:Y:S04]  /*b4890*/  STL.64 [R1+0x1e0], R12 ;  /* 0x0001e00c01007387 */ /* 0x002fe80000100a00 */
[----:B------:R-:W-:Y:S04]  /*b48a0*/  STL.64 [R1+0x1e8], R14 ;  /* 0x0001e80e01007387 */ /* 0x000fe80000100a00 */
[----:B------:R-:W-:Y:S04]  /*b48b0*/  LDS.128 R12, [R29+0x800] ;  /* 0x000800001d0c7984 */ /* 0x000fe80000000c00 */
[----:B0-----:R-:W-:Y:S01]  /*b48c0*/  STL.64 [R1+0x1c0], R4 ;  /* 0x0001c00401007387 */ /* 0x001fe20000100a00 */
[----:B------:R-:W-:-:S03]  /*b48d0*/  IMAD.MOV.U32 R20, RZ, RZ, R7 ;  /* 0x000000ffff147224 */ /* 0x000fc600078e0007 */
[----:B------:R-:W-:Y:S04]  /*b48e0*/  STL.64 [R1+0x1d0], R8 ;  /* 0x0001d00801007387 */ /* 0x000fe80000100a00 */
[----:B------:R-:W-:Y:S04]  /*b48f0*/  STL.64 [R1+0x1d8], R10 ;  /* 0x0001d80a01007387 */ /* 0x000fe80000100a00 */
[----:B------:R-:W-:Y:S04]  /*b4900*/  STL [R1+0x1c8], R6 ;  /* 0x0001c80601007387 */ /* 0x000fe80000100800 */
[----:B------:R-:W0:Y:S04]  /*b4910*/  LDS.128 R4, [R27+0x1800] ;  /* 0x001800001b047984 */ /* 0x000e280000000c00 */
[----:B------:R-:W-:Y:S04]  /*b4920*/  STL [R1+0x2af8], R20 ;  /* 0x002af81401007387 */ /* 0x000fe80000100800 */
[----:B------:R-:W-:Y:S04]  /*b4930*/  STL [R1+0x2afc], R27 ;  /* 0x002afc1b01007387 */ /* 0x000fe80000100800 */
[----:B------:R-:W-:Y:S04]  /*b4940*/  LDS.128 R8, [R28] ;  /* 0x000000001c087984 */ /* 0x000fe80000000c00 */
[----:B0-----:R-:W-:Y:S04]  /*b4950*/  STL.64 [R1+0x230], R4 ;  /* 0x0002300401007387 */ /* 0x001fe80000100a00 */
[----:B------:R-:W-:Y:S04]  /*b4960*/  STL.64 [R1+0x238], R6 ;  /* 0x0002380601007387 */ /* 0x000fe80000100a00 */
[----:B------:R-:W0:Y:S04]  /*b4970*/  LDS.128 R4, [R28+0x800] ;  /* 0x000800001c047984 */ /* 0x000e280000000c00 */
[----:B0-----:R-:W-:Y:S01]  /*b4980*/  STL.64 [R1+0x1a0], R4 ;  /* 0x0001a00401007387 */ /* 0x001fe20000100a00 */
[----:B------:R-:W-:-:S03]  /*b4990*/  IMAD.MOV.U32 R20, RZ, RZ, R7 ;  /* 0x000000ffff147224 */ /* 0x000fc600078e0007 */
[----:B------:R-:W-:Y:S04]  /*b49a0*/  STL.64 [R1+0x1b0], R8 ;  /* 0x0001b00801007387 */ /* 0x000fe80000100a00 */
[----:B------:R-:W-:Y:S04]  /*b49b0*/  STL.64 [R1+0x1b8], R10 ;  /* 0x0001b80a01007387 */ /* 0x000fe80000100a00 */
[----:B------:R-:W-:Y:S04]  /*b49c0*/  STL [R1+0x1a8], R6 ;  /* 0x0001a80601007387 */ /* 0x000fe80000100800 */
[----:B------:R-:W0:Y:S04]  /*b49d0*/  LDS.128 R4, [R28+0x1000] ;  /* 0x001000001c047984 */ /* 0x000e280000000c00 */
[----:B------:R-:W-:Y:S04]  /*b49e0*/  STL [R1+0x2b00], R20 ;  /* 0x002b001401007387 */ /* 0x000fe80000100800 */
[----:B------:R-:W-:Y:S04]  /*b49f0*/  LDS.128 R8, [R29] ;  /* 0x000000001d087984 */ /* 0x000fe80000000c00 */
[----:B0-----:R-:W-:Y:S04]  /*b4a00*/  STL [R1+0x2b10], R4 ;  /* 0x002b100401007387 */ /* 0x001fe80000100800 */
[----:B------:R-:W-:Y:S04]  /*b4a10*/  STL [R1+0x2b0c], R5 ;  /* 0x002b0c0501007387 */ /* 0x000fe80000100800 */
[----:B------:R-:W-:Y:S04]  /*b4a20*/  STL [R1+0x2b08], R6 ;  /* 0x002b080601007387 */ /* 0x000fe80000100800 */
[----:B------:R-:W-:Y:S04]  /*b4a30*/  STL [R1+0x2b04], R7 ;  /* 0x002b040701007387 */ /* 0x000fe80000100800 */
[----:B------:R-:W0:Y:S04]  /*b4a40*/  LDS.128 R4, [R28+0x1800] ;  /* 0x001800001c047984 */ /* 0x000e280000000c00 */
[----:B------:R-:W-:Y:S04]  /*b4a50*/  STL [R1+0x2b14], R28 ;  /* 0x002b141c01007387 */ /* 0x000fe80000100800 */
[----:B0-----:R-:W-:Y:S04]  /*b4a60*/  STL.64 [R1+0x240], R4 ;  /* 0x0002400401007387 */ /* 0x001fe80000100a00 */
[----:B------:R-:W-:Y:S04]  /*b4a70*/  STL.64 [R1+0x248], R6 ;  /* 0x0002480601007387 */ /* 0x000fe80000100a00 */
[----:B------:R-:W-:Y:S04]  /*b4a80*/  STL [R1+0x2b1c], R10 ;  /* 0x002b1c0a01007387 */ /* 0x000fe80000100800 */
[----:B------:R-:W-:Y:S04]  /*b4a90*/  STL [R1+0x2b18], R11 ;  /* 0x002b180b01007387 */ /* 0x000fe80000100800 */
[----:B------:R0:W-:Y:S04]  /*b4aa0*/  STL.64 [R1+0x2bc0], R8 ;  /* 0x002bc00801007387 */ /* 0x0001e80000100a00 */
[----:B0-----:R-:W2:Y:S04]  /*b4ab0*/  LDL.LU R8, [R1+0x2b0] ;  /* 0x0002b00001087983 */ /* 0x001ea80000300800 */
[----:B------:R-:W2:Y:S04]  /*b4ac0*/  LDL.LU R9, [R1+0x2b4] ;  /* 0x0002b40001097983 */ /* 0x000ea80000300800 */
[----:B------:R-:W2:Y:S04]  /*b4ad0*/  LDL.LU R10, [R1+0x2b8] ;  /* 0x0002b800010a7983 */ /* 0x000ea80000300800 */
[----:B------:R-:W2:Y:S04]  /*b4ae0*/  LDL.LU R11, [R1+0x2bc] ;  /* 0x0002bc00010b7983 */ /* 0x000ea80000300800 */
[----:B------:R-:W-:Y:S04]  /*b4af0*/  STL.64 [R1+0x2b28], R14 ;  /* 0x002b280e01007387 */ /* 0x000fe80000100a00 */
[----:B------:R0:W-:Y:S04]  /*b4b00*/  STL.64 [R1+0x2b20], R12 ;  /* 0x002b200c01007387 */ /* 0x0001e80000100a00 */
[----:B0-----:R-:W3:Y:S04]  /*b4b10*/  LDL.LU R12, [R1+0x2a0] ;  /* 0x0002a000010c7983 */ /* 0x001ee80000300800 */
[----:B------:R-:W3:Y:S04]  /*b4b20*/  LDL.LU R13, [R1+0x2a4] ;  /* 0x0002a400010d7983 */ /* 0x000ee80000300800 */
[----:B------:R-:W3:Y:S04]  /*b4b30*/  LDL.LU R14, [R1+0x2a8] ;  /* 0x0002a800010e7983 */ /* 0x000ee80000300800 */
[----:B------:R-:W3:Y:S04]  /*b4b40*/  LDL.LU R15, [R1+0x2ac] ;  /* 0x0002ac00010f7983 */ /* 0x000ee80000300800 */
[----:B------:R-:W-:Y:S04]  /*b4b50*/  STL.64 [R1+0x2b38], R18 ;  /* 0x002b381201007387 */ /* 0x000fe80000100a00 */
[----:B------:R-:W-:Y:S04]  /*b4b60*/  STL.64 [R1+0x2b30], R16 ;  /* 0x002b301001007387 */ /* 0x000fe80000100a00 */
[----:B------:R-:W0:Y:S04]  /*b4b70*/  LDS.128 R16, [R29+0x1800] ;  /* 0x001800001d107984 */ /* 0x000e280000000c00 */
[----:B------:R-:W-:Y:S01]  /*b4b80*/  BAR.SYNC.DEFER_BLOCKING 0x0 ;  /* 0x0000000000007b1d */ /* 0x000fe20000010000 */
[----:B0-----:R-:W-:-:S02]  /*b4b90*/  IMAD.MOV.U32 R7, RZ, RZ, R16 ;  /* 0x000000ffff077224 */ /* 0x001fc400078e0010 */
[----:B------:R-:W-:-:S03]  /*b4ba0*/  IMAD.MOV.U32 R27, RZ, RZ, R18 ;  /* 0x000000ffff1b7224 */ /* 0x000fc600078e0012 */
[----:B------:R-:W-:Y:S04]  /*b4bb0*/  STL [R1+0x25c], R19 ;  /* 0x00025c1301007387 */ /* 0x000fe80000100800 */
[----:B------:R-:W-:Y:S04]  /*b4bc0*/  STL [R1+0x2b58], R7 ;  /* 0x002b580701007387 */ /* 0x000fe80000100800 */
[----:B------:R0:W-:Y:S04]  /*b4bd0*/  STL.64 [R1+0x2b40], R26 ;  /* 0x002b401a01007387 */ /* 0x0001e80000100a00 */
[----:B------:R-:W4:Y:S04]  /*b4be0*/  LDL.LU R24, [R1+0x380] ;  /* 0x0003800001187983 */ /* 0x000f280000300800 */
[----:B------:R-:W4:Y:S04]  /*b4bf0*/  LDL.LU R25, [R1+0x384] ;  /* 0x0003840001197983 */ /* 0x000f280000300800 */
[----:B0-----:R-:W5:Y:S04]  /*b4c00*/  LDL.LU R26, [R1+0x388] ;  /* 0x00038800011a7983 */ /* 0x001f680000300800 */
[----:B------:R-:W5:Y:S04]  /*b4c10*/  LDL.LU R27, [R1+0x38c] ;  /* 0x00038c00011b7983 */ /* 0x000f680000300800 */
[----:B------:R-:W2:Y:S04]  /*b4c20*/  LDL.LU R4, [R1+0x360] ;  /* 0x0003600001047983 */ /* 0x000ea80000300800 */
[----:B------:R-:W2:Y:S04]  /*b4c30*/  LDL.LU R5, [R1+0x364] ;  /* 0x0003640001057983 */ /* 0x000ea80000300800 */
[----:B------:R-:W2:Y:S04]  /*b4c40*/  LDL.LU R6, [R1+0x368] ;  /* 0x0003680001067983 */ /* 0x000ea80000300800 */
[----:B------:R-:W2:Y:S04]  /*b4c50*/  LDL.LU R7, [R1+0x36c] ;  /* 0x00036c0001077983 */ /* 0x000ea80000300800 */
[----:B--2---:R-:W-:Y:S04]  /*b4c60*/  STL.64 [R1+0x2b68], R6 ;  /* 0x002b680601007387 */ /* 0x004fe80000100a00 */
[----:B------:R0:W-:Y:S04]  /*b4c70*/  STL.64 [R1+0x2b60], R4 ;  /* 0x002b600401007387 */ /* 0x0001e80000100a00 */
[----:B0-----:R-:W2:Y:S04]  /*b4c80*/  LDL.LU R4, [R1+0x350] ;  /* 0x0003500001047983 */ /* 0x001ea80000300800 */
        /* <DEDUP_REMOVED lines=15> */
[----:B------:R-:W-:Y:S04]  /*b4d80*/  STS.128 [R3+0x80], R8 ;  /* 0x0000800803007388 */ /* 0x000fe80000000c00 */
[----:B--2---:R-:W-:Y:S04]  /*b4d90*/  STL.64 [R1+0x2b98], R6 ;  /* 0x002b980601007387 */ /* 0x004fe80000100a00 */
[----:B------:R0:W-:Y:S04]  /*b4da0*/  STL.64 [R1+0x2b90], R4 ;  /* 0x002b900401007387 */ /* 0x0001e80000100a00 */
[----:B0-----:R-:W2:Y:S04]  /*b4db0*/  LDL.LU R4, [R1+0x320] ;  /* 0x0003200001047983 */ /* 0x001ea80000300800 */
[----:B------:R-:W2:Y:S04]  /*b4dc0*/  LDL.LU R5, [R1+0x324] ;  /* 0x0003240001057983 */ /* 0x000ea80000300800 */
[----:B------:R-:W2:Y:S04]  /*b4dd0*/  LDL.LU R6, [R1+0x328] ;  /* 0x0003280001067983 */ /* 0x000ea80000300800 */
[----:B------:R-:W2:Y:S04]  /*b4de0*/  LDL.LU R7, [R1+0x32c] ;  /* 0x00032c0001077983 */ /* 0x000ea80000300800 */
        /* <DEDUP_REMOVED lines=16> */
[----:B------:R-:W-:Y:S04]  /*b4ef0*/  STL.64 [R1+0x2ba8], R6 ;  /* 0x002ba80601007387 */ /* 0x000fe80000100a00 */
[----:B------:R0:W-:Y:S04]  /*b4f00*/  STL.64 [R1+0x2ba0], R4 ;  /* 0x002ba00401007387 */ /* 0x0001e80000100a00 */
[----:B0-----:R-:W4:Y:S04]  /*b4f10*/  LDL.LU R4, [R1+0x310] ;  /* 0x0003100001047983 */ /* 0x001f280000300800 */
[----:B------:R-:W4:Y:S04]  /*b4f20*/  LDL.LU R5, [R1+0x314] ;  /* 0x0003140001057983 */ /* 0x000f280000300800 */
[----:B------:R-:W4:Y:S04]  /*b4f30*/  LDL.LU R6, [R1+0x318] ;  /* 0x0003180001067983 */ /* 0x000f280000300800 */
[----:B------:R-:W4:Y:S01]  /*b4f40*/  LDL.LU R7, [R1+0x31c] ;  /* 0x00031c0001077983 */ /* 0x000f220000300800 */
[----:B------:R-:W-:-:S03]  /*b4f50*/  IMAD.MOV.U32 R20, RZ, RZ, R17 ;  /* 0x000000ffff147224 */ /* 0x000fc600078e0011 */
[----:B---3--:R-:W-:Y:S04]  /*b4f60*/  STS.128 [R3], R12 ;  /* 0x0000000c03007388 */ /* 0x008fe80000000c00 */
[----:B--2---:R-:W-:Y:S04]  /*b4f70*/  STS.128 [R3+0x100], R8 ;  /* 0x0001000803007388 */ /* 0x004fe80000000c00 */
[----:B----4-:R-:W-:Y:S04]  /*b4f80*/  STL.64 [R1+0x2bb8], R6 ;  /* 0x002bb80601007387 */ /* 0x010fe80000100a00 */
[----:B------:R0:W-:Y:S04]  /*b4f90*/  STL.64 [R1+0x2bb0], R4 ;  /* 0x002bb00401007387 */ /* 0x0001e80000100a00 */
[----:B0-----:R-:W2:Y:S04]  /*b4fa0*/  LDL.LU R4, [R1+0x300] ;  /* 0x0003000001047983 */ /* 0x001ea80000300800 */
[----:B------:R-:W2:Y:S04]  /*b4fb0*/  LDL.LU R5, [R1+0x304] ;  /* 0x0003040001057983 */ /* 0x000ea80000300800 */
[----:B------:R-:W2:Y:S04]  /*b4fc0*/  LDL.LU R6, [R1+0x308] ;  /* 0x0003080001067983 */ /* 0x000ea80000300800 */
[----:B------:R-:W2:Y:S04]  /*b4fd0*/  LDL.LU R7, [R1+0x30c] ;  /* 0x00030c0001077983 */ /* 0x000ea80000300800 */
[----:B-----5:R-:W-:Y:S04]  /*b4fe0*/  STL.64 [R1+0x2b50], R26 ;  /* 0x002b501a01007387 */ /* 0x020fe80000100a00 */
[----:B------:R0:W-:Y:S04]  /*b4ff0*/  STL.64 [R1+0x2b48], R24 ;  /* 0x002b481801007387 */ /* 0x0001e80000100a00 */
[----:B0-----:R-:W3:Y:S04]  /*b5000*/  LDL.LU R24, [R1+0x370] ;  /* 0x0003700001187983 */ /* 0x001ee80000300800 */
[----:B------:R-:W3:Y:S04]  /*b5010*/  LDL.LU R25, [R1+0x374] ;  /* 0x0003740001197983 */ /* 0x000ee80000300800 */
[----:B------:R-:W3:Y:S04]  /*b5020*/  LDL.LU R26, [R1+0x378] ;  /* 0x00037800011a7983 */ /* 0x000ee80000300800 */
[----:B------:R-:W3:Y:S04]  /*b5030*/  LDL.LU R27, [R1+0x37c] ;  /* 0x00037c00011b7983 */ /* 0x000ee80000300800 */
[----:B------:R-:W4:Y:S04]  /*b5040*/  LDL.LU R16, [R1+0x390] ;  /* 0x0003900001107983 */ /* 0x000f280000300800 */
[----:B------:R-:W4:Y:S04]  /*b5050*/  LDL.LU R17, [R1+0x394] ;  /* 0x0003940001117983 */ /* 0x000f280000300800 */
[----:B------:R-:W4:Y:S04]  /*b5060*/  LDL.LU R18, [R1+0x398] ;  /* 0x0003980001127983 */ /* 0x000f280000300800 */
[----:B------:R-:W4:Y:S04]  /*b5070*/  LDL.LU R19, [R1+0x39c] ;  /* 0x00039c0001137983 */ /* 0x000f280000300800 */
[----:B------:R-:W5:Y:S04]  /*b5080*/  LDL.LU R12, [R1+0x3a0] ;  /* 0x0003a000010c7983 */ /* 0x000f680000300800 */
[----:B------:R-:W5:Y:S04]  /*b5090*/  LDL.LU R13, [R1+0x3a4] ;  /* 0x0003a400010d7983 */ /* 0x000f680000300800 */
[----:B------:R-:W5:Y:S04]  /*b50a0*/  LDL.LU R14, [R1+0x3a8] ;  /* 0x0003a800010e7983 */ /* 0x000f680000300800 */
[----:B------:R-:W5:Y:S04]  /*b50b0*/  LDL.LU R15, [R1+0x3ac] ;  /* 0x0003ac00010f7983 */ /* 0x000f680000300800 */
[----:B------:R-:W2:Y:S04]  /*b50c0*/  LDL.LU R2, [R1+0x22c4] ;  /* 0x0022c40001027983 */ /* 0x000ea80000300800 */
[----:B------:R-:W2:Y:S04]  /*b50d0*/  LDL.LU R23, [R1+0x22cc] ;  /* 0x0022cc0001177983 */ /* 0x000ea80000300800 */
[----:B------:R-:W2:Y:S04]  /*b50e0*/  LDL.LU R22, [R1+0x22d0] ;  /* 0x0022d00001167983 */ /* 0x000ea80000300800 */
[----:B------:R-:W2:Y:S04]  /*b50f0*/  LDL.LU R0, [R1+0x22d4] ;  /* 0x0022d40001007983 */ /* 0x000ea80000300800 */
[----:B------:R-:W2:Y:S04]  /*b5100*/  LDL.LU.64 R10, [R1+0x2be0] ;  /* 0x002be000010a7983 */ /* 0x000ea80000300a00 */
[----:B------:R-:W2:Y:S04]  /*b5110*/  LDL.LU.64 R8, [R1+0x2bd8] ;  /* 0x002bd80001087983 */ /* 0x000ea80000300a00 */
[----:B--2---:R0:W-:Y:S04]  /*b5120*/  STS.128 [R3+0x180], R8 ;  /* 0x0001800803007388 */ /* 0x0041e80000000c00 */
[----:B0-----:R-:W2:Y:S04]  /*b5130*/  LDL.LU.64 R10, [R1+0x2bd0] ;  /* 0x002bd000010a7983 */ /* 0x001ea80000300a00 */
[----:B------:R-:W2:Y:S04]  /*b5140*/  LDL.LU.64 R8, [R1+0x2bc8] ;  /* 0x002bc80001087983 */ /* 0x000ea80000300a00 */
[----:B------:R-:W3:Y:S04]  /*b5150*/  LDL.LU R21, [R1+0xbdc] ;  /* 0x000bdc0001157983 */ /* 0x000ee80000300800 */
[----:B------:R-:W-:Y:S04]  /*b5160*/  STS.128 [R3+0x280], R4 ;  /* 0x0002800403007388 */ /* 0x000fe80000000c00 */
[----:B--2---:R0:W-:Y:S04]  /*b5170*/  STS.128 [R3+0x200], R8 ;  /* 0x0002000803007388 */ /* 0x0041e80000000c00 */
[----:B0-----:R-:W2:Y:S04]  /*b5180*/  LDL.LU.64 R8, [R1+0x2bc0] ;  /* 0x002bc00001087983 */ /* 0x001ea80000300a00 */
[----:B------:R-:W2:Y:S04]  /*b5190*/  LDL.LU R11, [R1+0x22d8] ;  /* 0x0022d800010b7983 */ /* 0x000ea80000300800 */
[----:B------:R-:W2:Y:S04]  /*b51a0*/  LDL.LU.64 R6, [R1+0x2bb8] ;  /* 0x002bb80001067983 */ /* 0x000ea80000300a00 */
[----:B------:R-:W2:Y:S04]  /*b51b0*/  LDL.LU.64 R4, [R1+0x2bb0] ;  /* 0x002bb00001047983 */ /* 0x000ea80000300a00 */
[----:B--2---:R0:W-:Y:S04]  /*b51c0*/  STS.128 [R3+0x300], R4 ;  /* 0x0003000403007388 */ /* 0x0041e80000000c00 */
[----:B0-----:R-:W2:Y:S04]  /*b51d0*/  LDL.LU.64 R6, [R1+0x2ba8] ;  /* 0x002ba80001067983 */ /* 0x001ea80000300a00 */
[----:B------:R-:W2:Y:S04]  /*b51e0*/  LDL.LU.64 R4, [R1+0x2ba0] ;  /* 0x002ba00001047983 */ /* 0x000ea80000300a00 */
[----:B------:R-:W3:Y:S04]  /*b51f0*/  LDL.LU R10, [R1] ;  /* 0x00000000010a7983 */ /* 0x000ee80000300800 */
        /* <DEDUP_REMOVED lines=12> */
[----:B------:R-:W4:Y:S04]  /*b52c0*/  LDL.LU R28, [R1+0x10] ;  /* 0x00001000011c7983 */ /* 0x000f280000300800 */
[----:B---3--:R-:W-:Y:S04]  /*b52d0*/  STS.128 [R3+0x600], R24 ;  /* 0x0006001803007388 */ /* 0x008fe80000000c00 */
[----:B--2---:R0:W-:Y:S04]  /*b52e0*/  STS.128 [R3+0x580], R4 ;  /* 0x0005800403007388 */ /* 0x0041e80000000c00 */
[----:B0-----:R-:W2:Y:S04]  /*b52f0*/  LDL.LU R7, [R1+0x2b58] ;  /* 0x002b580001077983 */ /* 0x001ea80000300800 */
[----:B------:R-:W3:Y:S04]  /*b5300*/  LDL.LU R5, [R1+0x22dc] ;  /* 0x0022dc0001057983 */ /* 0x000ee80000300800 */
[----:B------:R-:W2:Y:S04]  /*b5310*/  LDL.LU.64 R26, [R1+0x2b50] ;  /* 0x002b5000011a7983 */ /* 0x000ea80000300a00 */
[----:B------:R-:W2:Y:S04]  /*b5320*/  LDL.LU.64 R24, [R1+0x2b48] ;  /* 0x002b480001187983 */ /* 0x000ea80000300a00 */
[----:B----4-:R-:W-:Y:S01]  /*b5330*/  STS.128 [R3+0x700], R16 ;  /* 0x0007001003007388 */ /* 0x010fe20000000c00 */
[----:B------:R-:W-:-:S03]  /*b5340*/  ISETP.GE.AND P0, PT, R2, c[0x0][0x178], PT ;  /* 0x00005e0002007a0c */ /* 0x000fc60003f06270 */
[----:B-----5:R-:W-:Y:S01]  /*b5350*/  STS.128 [R3+0x780], R12 ;  /* 0x0007800c03007388 */ /* 0x020fe20000000c00 */
[----:B------:R-:W-:Y:S01]  /*b5360*/  IMAD R2, R2, c[0x0][0x194], RZ ;  /* 0x0000650002027a24 */ /* 0x000fe200078e02ff */
[----:B------:R-:W-:Y:S01]  /*b5370*/  ISETP.LT.AND P4, PT, R23, c[0x0][0x17c], !P0 ;  /* 0x00005f0017007a0c */ /* 0x000fe20004781270 */
[----:B------:R-:W-:Y:S01]  /*b5380*/  IMAD R23, R21, c[0x0][0x198], RZ ;  /* 0x0000660015177a24 */ /* 0x000fe200078e02ff */
[----:B------:R-:W-:Y:S01]  /*b5390*/  ISETP.LT.AND P2, PT, R0, c[0x0][0x17c], !P0 ;  /* 0x00005f0000007a0c */ /* 0x000fe20004741270 */
[----:B--2---:R0:W-:Y:S04]  /*b53a0*/  STS.128 [R3+0x680], R24 ;  /* 0x0006801803007388 */ /* 0x0041e80000000c00 */
[----:B0-----:R-:W2:Y:S04]  /*b53b0*/  LDL.LU.64 R26, [R1+0x2b40] ;  /* 0x002b4000011a7983 */ /* 0x001ea80000300a00 */
[----:B------:R-:W4:Y:S04]  /*b53c0*/  LDL.LU.64 R18, [R1+0x2b38] ;  /* 0x002b380001127983 */ /* 0x000f280000300a00 */
[----:B------:R-:W5:Y:S04]  /*b53d0*/  LDL.LU.64 R16, [R1+0x2b30] ;  /* 0x002b300001107983 */ /* 0x000f680000300a00 */
[----:B------:R-:W4:Y:S04]  /*b53e0*/  LDL.LU R4, [R1+0x22e0] ;  /* 0x0022e00001047983 */ /* 0x000f280000300800 */
[----:B------:R-:W-:Y:S01]  /*b53f0*/  BAR.SYNC.DEFER_BLOCKING 0x0 ;  /* 0x0000000000007b1d */ /* 0x000fe20000010000 */
[----:B------:R-:W-:-:S02]  /*b5400*/  LEA R0, P6, R2, c[0x0][0x170], 0x1 ;  /* 0x00005c0002007a11 */ /* 0x000fc400078c08ff */
[----:B------:R-:W-:Y:S02]  /*b5410*/  ISETP.LT.AND P1, PT, R22, c[0x0][0x17c], !P0 ;  /* 0x00005f0016007a0c */ /* 0x000fe40004721270 */
[----:B------:R-:W-:Y:S01]  /*b5420*/  ISETP.LT.AND P5, PT, R21, c[0x0][0x17c], !P0 ;  /* 0x00005f0015007a0c */ /* 0x000fe200047a1270 */
[----:B------:R-:W5:Y:S01]  /*b5430*/  LDL.LU.64 R14, [R1+0x2b28] ;  /* 0x002b2800010e7983 */ /* 0x000f620000300a00 */
[----:B------:R-:W-:Y:S02]  /*b5440*/  LEA.HI.X.SX32 R2, R2, c[0x0][0x174], 0x1, P6 ;  /* 0x00005d0002027a11 */ /* 0x000fe400030f0eff */
[C---:B------:R-:W-:Y:S01]  /*b5450*/  LEA R22, P6, R23.reuse, R0, 0x1 ;  /* 0x0000000017167211 */ /* 0x040fe200078c08ff */
[----:B------:R-:W5:Y:S01]  /*b5460*/  LDL.LU.64 R12, [R1+0x2b20] ;  /* 0x002b2000010c7983 */ /* 0x000f620000300a00 */
[C---:B------:R-:W-:Y:S02]  /*b5470*/  IADD3 R21, R23.reuse, c[0x0][0x198], RZ ;  /* 0x0000660017157a10 */ /* 0x040fe40007ffe0ff */
[----:B------:R-:W-:-:S02]  /*b5480*/  LEA.HI.X.SX32 R23, R23, R2, 0x1, P6 ;  /* 0x0000000217177211 */ /* 0x000fc400030f0eff */
[----:B------:R-:W-:Y:S02]  /*b5490*/  LEA R24, P6, R21, R0, 0x1 ;  /* 0x0000000015187211 */ /* 0x000fe400078c08ff */
[----:B------:R-:W-:Y:S02]  /*b54a0*/  ISETP.LT.AND P3, PT, R11, c[0x0][0x17c], !P0 ;  /* 0x00005f000b007a0c */ /* 0x000fe40004761270 */
[----:B------:R-:W-:Y:S01]  /*b54b0*/  LEA.HI.X.SX32 R25, R21, R2, 0x1, P6 ;  /* 0x0000000215197211 */ /* 0x000fe200030f0eff */
[----:B------:R-:W5:Y:S04]  /*b54c0*/  LDL.LU R11, [R1+0x22e4] ;  /* 0x0022e400010b7983 */ /* 0x000f680000300800 */
[----:B------:R0:W-:Y:S01]  /*b54d0*/  @P5 STG.E.U16 [R22.64], R10 ;  /* 0x0000000a16005986 */ /* 0x0001e2000c101506 */
[----:B---3--:R-:W-:-:S03]  /*b54e0*/  ISETP.LT.AND P5, PT, R5, c[0x0][0x17c], !P0 ;  /* 0x00005f0005007a0c */ /* 0x008fc600047a1270 */
[----:B------:R-:W3:Y:S04]  /*b54f0*/  LDL.LU R6, [R1+0x20] ;  /* 0x0000200001067983 */ /* 0x000ee80000300800 */
[----:B------:R-:W3:Y:S01]  /*b5500*/  LDL.LU R5, [R1+0x22e8] ;  /* 0x0022e80001057983 */ /* 0x000ee20000300800 */
[----:B--2---:R-:W-:-:S03]  /*b5510*/  PRMT R26, R10, 0x7632, R26 ;  /* 0x000076320a1a7816 */ /* 0x004fc6000000001a */
[----:B0-----:R-:W2:Y:S04]  /*b5520*/  LDL.LU R10, [R1+0x30] ;  /* 0x00003000010a7983 */ /* 0x001ea80000300800 */
[----:B------:R0:W-:Y:S01]  /*b5530*/  @P2 STG.E.U16 [R24.64], R26 ;  /* 0x0000001a18002986 */ /* 0x0001e2000c101506 */
[----:B----4-:R-:W-:-:S03]  /*b5540*/  ISETP.LT.AND P2, PT, R4, c[0x0][0x17c], !P0 ;  /* 0x00005f0004007a0c */ /* 0x010fc60004741270 */
[----:B------:R-:W4:Y:S01]  /*b5550*/  LDL.LU R4, [R1+0x22ec] ;  /* 0x0022ec0001047983 */ /* 0x000f220000300800 */
[----:B------:R-:W-:-:S04]  /*b5560*/  IADD3 R3, R21, c[0x0][0x198], RZ ;  /* 0x0000660015037a10 */ /* 0x000fc80007ffe0ff */
[C---:B------:R-:W-:Y:S02]  /*b5570*/  LEA R22, P6, R3.reuse, R0, 0x1 ;  /* 0x0000000003167211 */ /* 0x040fe400078c08ff */
[C---:B------:R-:W-:Y:S02]  /*b5580*/  IADD3 R21, R3.reuse, c[0x0][0x198], RZ ;  /* 0x0000660003157a10 */ /* 0x040fe40007ffe0ff */
[----:B------:R-:W-:Y:S02]  /*b5590*/  LEA.HI.X.SX32 R23, R3, R2, 0x1, P6 ;  /* 0x0000000203177211 */ /* 0x000fe400030f0eff */
[C---:B0-----:R-:W-:Y:S02]  /*b55a0*/  LEA R24, P6, R21.reuse, R0, 0x1 ;  /* 0x0000000015187211 */ /* 0x041fe400078c08ff */
[C---:B------:R-:W-:Y:S01]  /*b55b0*/  IADD3 R3, R21.reuse, c[0x0][0x198], RZ ;  /* 0x0000660015037a10 */ /* 0x040fe20007ffe0ff */
[----:B------:R0:W-:Y:S01]  /*b55c0*/  @P3 STG.E.U16 [R22.64], R28 ;  /* 0x0000001c16003986 */ /* 0x0001e2000c101506 */
[----:B------:R-:W-:-:S02]  /*b55d0*/  LEA.HI.X.SX32 R25, R21, R2, 0x1, P6 ;  /* 0x0000000215197211 */ /* 0x000fc400030f0eff */
[----:B------:R-:W-:Y:S02]  /*b55e0*/  PRMT R26, R28, 0x7632, R26 ;  /* 0x000076321c1a7816 */ /* 0x000fe4000000001a */
[----:B0-----:R-:W-:-:S03]  /*b55f0*/  LEA R22, P6, R3, R0, 0x1 ;  /* 0x0000000003167211 */ /* 0x001fc600078c08ff */
[----:B------:R0:W-:Y:S01]  /*b5600*/  @P5 STG.E.U16 [R24.64], R26 ;  /* 0x0000001a18005986 */ /* 0x0001e2000c101506 */
[----:B-----5:R-:W-:Y:S02]  /*b5610*/  ISETP.LT.AND P3, PT, R11, c[0x0][0x17c], !P0 ;  /* 0x00005f000b007a0c */ /* 0x020fe40004761270 */
[----:B------:R-:W-:Y:S01]  /*b5620*/  LEA.HI.X.SX32 R23, R3, R2, 0x1, P6 ;  /* 0x0000000203177211 */ /* 0x000fe200030f0eff */
[----:B------:R-:W5:Y:S01]  /*b5630*/  LDL.LU R11, [R1+0x22f0] ;  /* 0x0022f000010b7983 */ /* 0x000f620000300800 */
[----:B---3--:R-:W-:-:S03]  /*b5640*/  ISETP.LT.AND P5, PT, R5, c[0x0][0x17c], !P0 ;  /* 0x00005f0005007a0c */ /* 0x008fc600047a1270 */
[----:B------:R-:W3:Y:S04]  /*b5650*/  LDL.LU R28, [R1+0x40] ;  /* 0x00004000011c7983 */ /* 0x000ee80000300800 */
[----:B------:R-:W3:Y:S04]  /*b5660*/  LDL.LU R5, [R1+0x22f4] ;  /* 0x0022f40001057983 */ /* 0x000ee80000300800 */
[----:B------:R1:W-:Y:S01]  /*b5670*/  @P2 STG.E.U16 [R22.64], R6 ;  /* 0x0000000616002986 */ /* 0x0003e2000c101506 */
[----:B----4-:R-:W-:-:S03]  /*b5680*/  ISETP.LT.AND P2, PT, R4, c[0x0][0x17c], !P0 ;  /* 0x00005f0004007a0c */ /* 0x010fc60004741270 */
[----:B------:R-:W4:Y:S01]  /*b5690*/  LDL.LU R4, [R1+0x22f8] ;  /* 0x0022f80001047983 */ /* 0x000f220000300800 */
[----:B------:R-:W-:-:S04]  /*b56a0*/  IADD3 R21, R3, c[0x0][0x198], RZ ;  /* 0x0000660003157a10 */ /* 0x000fc80007ffe0ff */
[C---:B0-----:R-:W-:Y:S02]  /*b56b0*/  LEA R24, P6, R21.reuse, R0, 0x1 ;  /* 0x0000000015187211 */ /* 0x041fe400078c08ff */
[C---:B------:R-:W-:Y:S02]  /*b56c0*/  IADD3 R3, R21.reuse, c[0x0][0x198], RZ ;  /* 0x0000660015037a10 */ /* 0x040fe40007ffe0ff */
[----:B------:R-:W-:Y:S02]  /*b56d0*/  LEA.HI.X.SX32 R25, R21, R2, 0x1, P6 ;  /* 0x0000000215197211 */ /* 0x000fe400030f0eff */
[----:B------:R-:W-:Y:S02]  /*b56e0*/  PRMT R26, R6, 0x7632, R26 ;  /* 0x00007632061a7816 */ /* 0x000fe4000000001a */
[C---:B-1----:R-:W-:Y:S01]  /*b56f0*/  LEA R22, P6, R3.reuse, R0, 0x1 ;  /* 0x0000000003167211 */ /* 0x042fe200078c08ff */
[----:B------:R-:W4:Y:S01]  /*b5700*/  LDL.LU R6, [R1+0x50] ;  /* 0x0000500001067983 */ /* 0x000f220000300800 */
[----:B------:R-:W-:-:S02]  /*b5710*/  IADD3 R21, R3, c[0x0][0x198], RZ ;  /* 0x0000660003157a10 */ /* 0x000fc40007ffe0ff */
[----:B------:R-:W-:Y:S01]  /*b5720*/  LEA.HI.X.SX32 R23, R3, R2, 0x1, P6 ;  /* 0x0000000203177211 */ /* 0x000fe200030f0eff */
[----:B------:R0:W-:Y:S04]  /*b5730*/  @P3 STG.E.U16 [R24.64], R26 ;  /* 0x0000001a18003986 */ /* 0x0001e8000c101506 */
[----:B--2---:R1:W-:Y:S01]  /*b5740*/  @P5 STG.E.U16 [R22.64], R10 ;  /* 0x0000000a16005986 */ /* 0x0043e2000c101506 */
[C---:B0-----:R-:W-:Y:S02]  /*b5750*/  LEA R24, P6, R21.reuse, R0, 0x1 ;  /* 0x0000000015187211 */ /* 0x041fe400078c08ff */
[----:B------:R-:W-:Y:S02]  /*b5760*/  PRMT R26, R10, 0x7632, R26 ;  /* 0x000076320a1a7816 */ /* 0x000fe4000000001a */
[----:B------:R-:W-:-:S02]  /*b5770*/  LEA.HI.X.SX32 R25, R21, R2, 0x1, P6 ;  /* 0x0000000215197211 */ /* 0x000fc400030f0eff */
[----:B-----5:R-:W-:Y:S02]  /*b5780*/  ISETP.LT.AND P3, PT, R11, c[0x0][0x17c], !P0 ;  /* 0x00005f000b007a0c */ /* 0x020fe40004761270 */
[----:B------:R-:W2:Y:S01]  /*b5790*/  LDL.LU R11, [R1+0x22fc] ;  /* 0x0022fc00010b7983 */ /* 0x000ea20000300800 */
[----:B---3--:R-:W-:-:S03]  /*b57a0*/  ISETP.LT.AND P5, PT, R5, c[0x0][0x17c], !P0 ;  /* 0x00005f0005007a0c */ /* 0x008fc600047a1270 */
[----:B------:R-:W3:Y:S04]  /*b57b0*/  LDL.LU R5, [R1+0x2300] ;  /* 0x0023000001057983 */ /* 0x000ee80000300800 */
[----:B------:R0:W-:Y:S04]  /*b57c0*/  @P2 STG.E.U16 [R24.64], R26 ;  /* 0x0000001a18002986 */ /* 0x0001e8000c101506 */
[----:B-1----:R-:W5:Y:S01]  /*b57d0*/  LDL.LU R10, [R1+0x60] ;  /* 0x00006000010a7983 */ /* 0x002f620000300800 */
        /* <DEDUP_REMOVED lines=13> */
[----:B------:R-:W-:Y:S02]  /*b58b0*/  LEA.HI.X.SX32 R23, R3, R2, 0x1, P6 ;  /* 0x0000000203177211 */ /* 0x000fe400030f0eff */
[----:B--2---:R-:W-:Y:S02]  /*b58c0*/  ISETP.LT.AND P3, PT, R11, c[0x0][0x17c], !P0 ;  /* 0x00005f000b007a0c */ /* 0x004fe40004761270 */
[----:B------:R-:W2:Y:S01]  /*b58d0*/  LDL.LU R11, [R1+0x2308] ;  /* 0x00230800010b7983 */ /* 0x000ea20000300800 */
        /* <DEDUP_REMOVED lines=16> */
[----:B-----5:R1:W-:Y:S01]  /*b59e0*/  @P5 STG.E.U16 [R22.64], R10 ;  /* 0x0000000a16005986 */ /* 0x0203e2000c101506 */
[C---:B0-----:R-:W-:Y:S02]  /*b59f0*/  LEA R24, P6, R21.reuse, R0, 0x1 ;  /* 0x0000000015187211 */ /* 0x041fe400078c08ff */
[----:B------:R-:W-:Y:S02]  /*b5a00*/  PRMT R26, R10, 0x7632, R26 ;  /* 0x000076320a1a7816 */ /* 0x000fe4000000001a */
[----:B------:R-:W-:-:S02]  /*b5a10*/  LEA.HI.X.SX32 R25, R21, R2, 0x1, P6 ;  /* 0x0000000215197211 */ /* 0x000fc400030f0eff */
[----:B--2---:R-:W-:Y:S02]  /*b5a20*/  ISETP.LT.AND P3, PT, R11, c[0x0][0x17c], !P0 ;  /* 0x00005f000b007a0c */ /* 0x004fe40004761270 */
[----:B------:R-:W2:Y:S04]  /*b5a30*/  LDL.LU R11, [R1+0x2314] ;  /* 0x00231400010b7983 */ /* 0x000ea80000300800 */
[----:B------:R0:W-:Y:S01]  /*b5a40*/  @P2 STG.E.U16 [R24.64], R26 ;  /* 0x0000001a18002986 */ /* 0x0001e2000c101506 */
[----:B---3--:R-:W-:-:S03]  /*b5a50*/  ISETP.LT.AND P5, PT, R5, c[0x0][0x17c], !P0 ;  /* 0x00005f0005007a0c */ /* 0x008fc600047a1270 */
[----:B------:R-:W3:Y:S04]  /*b5a60*/  LDL.LU R5, [R1+0x2318] ;  /* 0x0023180001057983 */ /* 0x000ee80000300800 */
        /* <DEDUP_REMOVED lines=16> */
[----:B------:R-:W2:Y:S04]  /*b5b70*/  LDL.LU R11, [R1+0x2320] ;  /* 0x00232000010b7983 */ /* 0x000ea80000300800 */
[----:B------:R-:W2:Y:S01]  /*b5b80*/  LDL.LU R28, [R1+0x2f0] ;  /* 0x0002f000011c7983 */ /* 0x000ea20000300800 */
[----:B---3--:R-:W-:-:S03]  /*b5b90*/  ISETP.LT.AND P5, PT, R5, c[0x0][0x17c], !P0 ;  /* 0x00005f0005007a0c */ /* 0x008fc600047a1270 */
        /* <DEDUP_REMOVED lines=552> */
[C---:B-1----:R-:W-:Y:S02]  /*b7e20*/  IADD3 R23, R21.reuse, c[0x0][0x198], RZ ;  /* 0x0000660015177a10 */ /* 0x042fe40007ffe0ff */
[----:B------:R-:W-:Y:S02]  /*b7e30*/  LEA.HI.X.SX32 R25, R21, R2, 0x1, P6 ;  /* 0x0000000215197211 */ /* 0x000fe400030f0eff */
[----:B------:R-:W-:Y:S02]  /*b7e40*/  PRMT R21, R6, 0x7632, R21 ;  /* 0x0000763206157816 */ /* 0x000fe40000000015 */
[C---:B------:R-:W-:Y:S01]  /*b7e50*/  LEA R22, P6, R23.reuse, R0, 0x1 ;  /* 0x0000000017167211 */ /* 0x040fe200078c08ff */
        /* <DEDUP_REMOVED lines=39> */
[----:B------:R-:W-:Y:S02]  /*b80d0*/  PRMT R21, R6, 0x7632, R21 ;  /* 0x0000763206157816 */ /* 0x000fe40000000015 */
[----:B------:R-:W-:Y:S01]  /*b80e0*/  LEA.HI.X.SX32 R25, R3, R2, 0x1, P6 ;  /* 0x0000000203197211 */ /* 0x000fe200030f0eff */
[----:B-1----:R-:W4:Y:S01]  /*b80f0*/  LDL.LU R6, [R1+0x5c] ;  /* 0x00005c0001067983 */ /* 0x002f220000300800 */
[C---:B------:R-:W-:Y:S02]  /*b8100*/  LEA R22, P6, R26.reuse, R0, 0x1 ;  /* 0x000000001a167211 */ /* 0x040fe400078c08ff */
[C---:B------:R-:W-:Y:S01]  /*b8110*/  IADD3 R3, R26.reuse, c[0x0][0x198], RZ ;  /* 0x000066001a037a10 */ /* 0x040fe20007ffe0ff */
[----:B------:R0:W-:Y:S01]  /*b8120*/  @P3 STG.E.U16 [R24.64], R21 ;  /* 0x0000001518003986 */ /* 0x0001e2000c101506 */
[----:B------:R-:W-:-:S02]  /*b8130*/  LEA.HI.X.SX32 R23, R26, R2, 0x1, P6 ;  /* 0x000000021a177211 */ /* 0x000fc400030f0eff */
[C---:B0-----:R-:W-:Y:S02]  /*b8140*/  LEA R24, P6, R3.reuse, R0, 0x1 ;  /* 0x0000000003187211 */ /* 0x041fe400078c08ff */
[----:B-----5:R-:W-:Y:S02]  /*b8150*/  PRMT R21, R10, 0x7632, R21 ;  /* 0x000076320a157816 */ /* 0x020fe40000000015 */
[----:B------:R-:W-:Y:S01]  /*b8160*/  LEA.HI.X.SX32 R25, R3, R2, 0x1, P6 ;  /* 0x0000000203197211 */ /* 0x000fe200030f0eff */
[----:B------:R0:W-:Y:S01]  /*b8170*/  @P5 STG.E.U16 [R22.64], R10 ;  /* 0x0000000a16005986 */ /* 0x0001e2000c101506 */
[----:B--2---:R-:W-:-:S03]  /*b8180*/  ISETP.LT.AND P3, PT, R11, c[0x0][0x17c], !P0 ;  /* 0x00005f000b007a0c */ /* 0x004fc60004761270 */
[----:B------:R-:W2:Y:S04]  /*b8190*/  LDL.LU R11, [R1+0x247c] ;  /* 0x00247c00010b7983 */ /* 0x000ea80000300800 */
[----:B------:R1:W-:Y:S01]  /*b81a0*/  @P2 STG.E.U16 [R24.64], R21 ;  /* 0x0000001518002986 */ /* 0x0003e2000c101506 */
[----:B---3--:R-:W-:-:S03]  /*b81b0*/  ISETP.LT.AND P5, PT, R5, c[0x0][0x17c], !P0 ;  /* 0x00005f0005007a0c */ /* 0x008fc600047a1270 */
[----:B------:R-:W3:Y:S04]  /*b81c0*/  LDL.LU R5, [R1+0x2480] ;  /* 0x0024800001057983 */ /* 0x000ee80000300800 */
[----:B0-----:R-:W5:Y:S01]  /*b81d0*/  LDL.LU R10, [R1+0x6c] ;  /* 0x00006c00010a7983 */ /* 0x001f620000300800 */
[----:B----4-:R-:W-:-:S03]  /*b81e0*/  ISETP.LT.AND P2, PT, R4, c[0x0][0x17c], !P0 ;  /* 0x00005f0004007a0c */ /* 0x010fc60004741270 */
[----:B------:R-:W4:Y:S01]  /*b81f0*/  LDL.LU R4, [R1+0x2484] ;  /* 0x0024840001047983 */ /* 0x000f220000300800 */
[----:B------:R-:W-:-:S04]  /*b8200*/  IADD3 R26, R3, c[0x0][0x198], RZ ;  /* 0x00006600031a7a10 */ /* 0x000fc80007ffe0ff */
[C---:B------:R-:W-:Y:S02]  /*b8210*/  LEA R22, P6, R26.reuse, R0, 0x1 ;  /* 0x000000001a167211 */ /* 0x040fe400078c08ff */
[C---:B------:R-:W-:Y:S02]  /*b8220*/  IADD3 R3, R26.reuse, c[0x0][0x198], RZ ;  /* 0x000066001a037a10 */ /* 0x040fe40007ffe0ff */
[----:B------:R-:W-:Y:S02]  /*b8230*/  LEA.HI.X.SX32 R23, R26, R2, 0x1, P6 ;  /* 0x000000021a177211 */ /* 0x000fe400030f0eff */
[C---:B-1----:R-:W-:Y:S02]  /*b8240*/  LEA R24, P6, R3.reuse, R0, 0x1 ;  /* 0x0000000003187211 */ /* 0x042fe400078c08ff */
        /* <DEDUP_REMOVED lines=817> */
[C---:B-1----:R-:W-:Y:S02]  /*bb560*/  LEA R22, P6, R21.reuse, R0, 0x1 ;  /* 0x0000000015167211 */ /* 0x042fe400078c08ff */
[----:B------:R-:W-:Y:S02]  /*bb570*/  PRMT R26, R6, 0x7632, R26 ;  /* 0x00007632061a7816 */ /* 0x000fe4000000001a */
[C---:B------:R-:W-:Y:S01]  /*bb580*/  IADD3 R3, R21.reuse, c[0x0][0x198], RZ ;  /* 0x0000660015037a10 */ /* 0x040fe20007ffe0ff */
[----:B------:R-:W4:Y:S01]  /*bb590*/  LDL.LU R6, [R1+0xbc] ;  /* 0x0000bc0001067983 */ /* 0x000f220000300800 */
[----:B------:R-:W-:-:S03]  /*bb5a0*/  LEA.HI.X.SX32 R23, R21, R2, 0x1, P6 ;  /* 0x0000000215177211 */ /* 0x000fc600030f0eff */
[----:B------:R0:W-:Y:S04]  /*bb5b0*/  @P4 STG.E.U16 [R24.64], R26 ;  /* 0x0000001a18004986 */ /* 0x0001e8000c101506 */
[----:B-----5:R1:W-:Y:S01]  /*bb5c0*/  @P3 STG.E.U16 [R22.64], R10 ;  /* 0x0000000a16003986 */ /* 0x0203e2000c101506 */
[----:B0-----:R-:W-:-:S04]  /*bb5d0*/  LEA R24, P6, R3, R0, 0x1 ;  /* 0x0000000003187211 */ /* 0x001fc800078c08ff */
[----:B------:R-:W-:Y:S02]  /*bb5e0*/  LEA.HI.X.SX32 R25, R3, R2, 0x1, P6 ;  /* 0x0000000203197211 */ /* 0x000fe400030f0eff */
[----:B-1----:R-:W-:Y:S02]  /*bb5f0*/  PRMT R23, R10, 0x7632, R23 ;  /* 0x000076320a177816 */ /* 0x002fe40000000017 */
[----:B--2---:R-:W-:Y:S02]  /*bb600*/  ISETP.LT.AND P4, PT, R11, c[0x0][0x17c], !P0 ;  /* 0x00005f000b007a0c */ /* 0x004fe40004781270 */
[----:B------:R-:W2:Y:S01]  /*bb610*/  LDL.LU R11, [R1+0x265c] ;  /* 0x00265c00010b7983 */ /* 0x000ea20000300800 */
[----:B---3--:R-:W-:-:S03]  /*bb620*/  ISETP.LT.AND P3, PT, R5, c[0x0][0x17c], !P0 ;  /* 0x00005f0005007a0c */ /* 0x008fc60004761270 */
[----:B------:R-:W3:Y:S04]  /*bb630*/  LDL.LU R5, [R1+0x2660] ;  /* 0x0026600001057983 */ /* 0x000ee80000300800 */
[----:B------:R0:W-:Y:S04]  /*bb640*/  @P5 STG.E.U16 [R24.64], R23 ;  /* 0x0000001718005986 */ /* 0x0001e8000c101506 */
[----:B------:R-:W5:Y:S01]  /*bb650*/  LDL.LU R10, [R1+0xcc] ;  /* 0x0000cc00010a7983 */ /* 0x000f620000300800 */
[----:B----4-:R-:W-:-:S03]  /*bb660*/  ISETP.LT.AND P5, PT, R4, c[0x0][0x17c], !P0 ;  /* 0x00005f0004007a0c */ /* 0x010fc600047a1270 */
[----:B------:R-:W4:Y:S01]  /*bb670*/  LDL.LU R4, [R1+0x2664] ;  /* 0x0026640001047983 */ /* 0x000f220000300800 */
[----:B------:R-:W-:-:S04]  /*bb680*/  IADD3 R21, R3, c[0x0][0x198], RZ ;  /* 0x0000660003157a10 */ /* 0x000fc80007ffe0ff */
[C---:B------:R-:W-:Y:S02]  /*bb690*/  LEA R22, P6, R21.reuse, R0, 0x1 ;  /* 0x0000000015167211 */ /* 0x040fe400078c08ff */
[C---:B------:R-:W-:Y:S02]  /*bb6a0*/  IADD3 R3, R21.reuse, c[0x0][0x198], RZ ;  /* 0x0000660015037a10 */ /* 0x040fe40007ffe0ff */
[----:B0-----:R-:W-:Y:S02]  /*bb6b0*/  LEA.HI.X.SX32 R23, R21, R2, 0x1, P6 ;  /* 0x0000000215177211 */ /* 0x001fe400030f0eff */
[C---:B------:R-:W-:Y:S02]  /*bb6c0*/  LEA R24, P6, R3.reuse, R0, 0x1 ;  /* 0x0000000003187211 */ /* 0x040fe400078c08ff */
[C---:B------:R-:W-:Y:S01]  /*bb6d0*/  IADD3 R26, R3.reuse, c[0x0][0x198], RZ ;  /* 0x00006600031a7a10 */ /* 0x040fe20007ffe0ff */
[----:B------:R0:W-:Y:S01]  /*bb6e0*/  @P2 STG.E.U16 [R22.64], R28 ;  /* 0x0000001c16002986 */ /* 0x0001e2000c101506 */
[----:B------:R-:W-:-:S02]  /*bb6f0*/  LEA.HI.X.SX32 R25, R3, R2, 0x1, P6 ;  /* 0x0000000203197211 */ /* 0x000fc400030f0eff */
[----:B------:R-:W-:Y:S02]  /*bb700*/  PRMT R21, R28, 0x7632, R21 ;  /* 0x000076321c157816 */ /* 0x000fe40000000015 */
[----:B0-----:R-:W-:-:S03]  /*bb710*/  LEA R22, P6, R26, R0, 0x1 ;  /* 0x000000001a167211 */ /* 0x001fc600078c08ff */
[----:B------:R0:W-:Y:S01]  /*bb720*/  @P1 STG.E.U16 [R24.64], R21 ;  /* 0x0000001518001986 */ /* 0x0001e2000c101506 */
[----:B------:R-:W-:-:S05]  /*bb730*/  LEA.HI.X.SX32 R23, R26, R2, 0x1, P6 ;  /* 0x000000021a177211 */ /* 0x000fca00030f0eff */
[----:B------:R1:W-:Y:S01]  /*bb740*/  @P4 STG.E.U16 [R22.64], R6 ;  /* 0x0000000616004986 */ /* 0x0003e2000c101506 */
[----:B--2---:R-:W-:-:S03]  /*bb750*/  ISETP.LT.AND P2, PT, R11, c[0x0][0x17c], !P0 ;  /* 0x00005f000b007a0c */ /* 0x004fc60004741270 */
[----:B------:R-:W2:Y:S01]  /*bb760*/  LDL.LU R11, [R1+0x2668] ;  /* 0x00266800010b7983 */ /* 0x000ea20000300800 */
[----:B---3--:R-:W-:-:S03]  /*bb770*/  ISETP.LT.AND P1, PT, R5, c[0x0][0x17c], !P0 ;  /* 0x00005f0005007a0c */ /* 0x008fc60004721270 */
[----:B------:R-:W3:Y:S04]  /*bb780*/  LDL.LU R28, [R1+0xdc] ;  /* 0x0000dc00011c7983 */ /* 0x000ee80000300800 */
[----:B------:R-:W3:Y:S01]  /*bb790*/  LDL.LU R5, [R1+0x266c] ;  /* 0x00266c0001057983 */ /* 0x000ee20000300800 */
        /* <DEDUP_REMOVED lines=15> */
[----:B------:R0:W-:Y:S04]  /*bb890*/  @P5 STG.E.U16 [R22.64], R10 ;  /* 0x0000000a16005986 */ /* 0x0001e8000c101506 */
[----:B------:R1:W-:Y:S01]  /*bb8a0*/  @P2 STG.E.U16 [R24.64], R21 ;  /* 0x0000001518002986 */ /* 0x0003e2000c101506 */
[----:B--2---:R-:W-:-:S03]  /*bb8b0*/  ISETP.LT.AND P3, PT, R11, c[0x0][0x17c], !P0 ;  /* 0x00005f000b007a0c */ /* 0x004fc60004761270 */
[----:B------:R-:W2:Y:S01]  /*bb8c0*/  LDL.LU R11, [R1+0x2674] ;  /* 0x00267400010b7983 */ /* 0x000ea20000300800 */
        /* <DEDUP_REMOVED lines=19> */
[----:B------:R-:W2:Y:S04]  /*bba00*/  LDL.LU R11, [R1+0x2680] ;  /* 0x00268000010b7983 */ /* 0x000ea80000300800 */
[----:B------:R-:W2:Y:S01]  /*bba10*/  LDL.LU R28, [R1+0x10c] ;  /* 0x00010c00011c7983 */ /* 0x000ea20000300800 */
[----:B---3--:R-:W-:-:S03]  /*bba20*/  ISETP.LT.AND P4, PT, R5, c[0x0][0x17c], !P0 ;  /* 0x00005f0005007a0c */ /* 0x008fc60004781270 */
        /* <DEDUP_REMOVED lines=13> */
[----:B------:R-:W-:-:S03]  /*bbb00*/  IADD3 R26, R3, c[0x0][0x198], RZ ;  /* 0x00006600031a7a10 */ /* 0x000fc60007ffe0ff */
[----:B-----5:R1:W-:Y:S01]  /*bbb10*/  @P2 STG.E.U16 [R22.64], R10 ;  /* 0x0000000a16002986 */ /* 0x0203e2000c101506 */
[C---:B0-----:R-:W-:Y:S02]  /*bbb20*/  LEA R24, P6, R3.reuse, R0, 0x1 ;  /* 0x0000000003187211 */ /* 0x041fe400078c08ff */
[----:B------:R-:W-:Y:S02]  /*bbb30*/  PRMT R21, R10, 0x7632, R21 ;  /* 0x000076320a157816 */ /* 0x000fe40000000015 */
[----:B------:R-:W-:Y:S02]  /*bbb40*/  LEA.HI.X.SX32 R25, R3, R2, 0x1, P6 ;  /* 0x0000000203197211 */ /* 0x000fe400030f0eff */
[----:B-1----:R-:W-:-:S04]  /*bbb50*/  LEA R22, P6, R26, R0, 0x1 ;  /* 0x000000001a167211 */ /* 0x002fc800078c08ff */
[----:B------:R-:W-:Y:S02]  /*bbb60*/  LEA.HI.X.SX32 R23, R26, R2, 0x1, P6 ;  /* 0x000000021a177211 */ /* 0x000fe400030f0eff */
[----:B--2---:R-:W-:Y:S01]  /*bbb70*/  ISETP.LT.AND P5, PT, R11, c[0x0][0x17c], !P0 ;  /* 0x00005f000b007a0c */ /* 0x004fe200047a1270 */
[----:B------:R0:W-:Y:S04]  /*bbb80*/  @P1 STG.E.U16 [R24.64], R21 ;  /* 0x0000001518001986 */ /* 0x0001e8000c101506 */
[----:B------:R-:W2:Y:S01]  /*bbb90*/  LDL.LU R11, [R1+0x268c] ;  /* 0x00268c00010b7983 */ /* 0x000ea20000300800 */
[----:B---3--:R-:W-:-:S03]  /*bbba0*/  ISETP.LT.AND P2, PT, R5, c[0x0][0x17c], !P0 ;  /* 0x00005f0005007a0c */ /* 0x008fc60004741270 */
[----:B------:R-:W3:Y:S04]  /*bbbb0*/  LDL.LU R5, [R1+0x2690] ;  /* 0x0026900001057983 */ /* 0x000ee80000300800 */
[----:B------:R-:W5:Y:S01]  /*bbbc0*/  LDL.LU R10, [R1+0x12c] ;  /* 0x00012c00010a7983 */ /* 0x000f620000300800 */
[----:B0-----:R-:W-:-:S03]  /*bbbd0*/  PRMT R21, R28, 0x7632, R21 ;  /* 0x000076321c157816 */ /* 0x001fc60000000015 */
[----:B------:R0:W-:Y:S01]  /*bbbe0*/  @P4 STG.E.U16 [R22.64], R28 ;  /* 0x0000001c16004986 */ /* 0x0001e2000c101506 */
[----:B----4-:R-:W-:-:S03]  /*bbbf0*/  ISETP.LT.AND P1, PT, R4, c[0x0][0x17c], !P0 ;  /* 0x00005f0004007a0c */ /* 0x010fc60004721270 */
[----:B------:R-:W4:Y:S04]  /*bbc00*/  LDL.LU R4, [R1+0x2694] ;  /* 0x0026940001047983 */ /* 0x000f280000300800 */
[----:B0-----:R-:W5:Y:S01]  /*bbc10*/  LDL.LU R28, [R1+0x2698] ;  /* 0x00269800011c7983 */ /* 0x001f620000300800 */
[----:B------:R-:W-:-:S04]  /*bbc20*/  IADD3 R3, R26, c[0x0][0x198], RZ ;  /* 0x000066001a037a10 */ /* 0x000fc80007ffe0ff */
[C---:B------:R-:W-:Y:S02]  /*bbc30*/  LEA R24, P6, R3.reuse, R0, 0x1 ;  /* 0x0000000003187211 */ /* 0x040fe400078c08ff */
[C---:B------:R-:W-:Y:S02]  /*bbc40*/  IADD3 R26, R3.reuse, c[0x0][0x198], RZ ;  /* 0x00006600031a7a10 */ /* 0x040fe40007ffe0ff */
[----:B------:R-:W-:Y:S02]  /*bbc50*/  LEA.HI.X.SX32 R25, R3, R2, 0x1, P6 ;  /* 0x0000000203197211 */ /* 0x000fe400030f0eff */
[C---:B------:R-:W-:Y:S02]  /*bbc60*/  LEA R22, P6, R26.reuse, R0, 0x1 ;  /* 0x000000001a167211 */ /* 0x040fe400078c08ff */
[C---:B------:R-:W-:Y:S01]  /*bbc70*/  IADD3 R3, R26.reuse, c[0x0][0x198], RZ ;  /* 0x000066001a037a10 */ /* 0x040fe20007ffe0ff */
[----:B------:R0:W-:Y:S01]  /*bbc80*/  @P3 STG.E.U16 [R24.64], R21 ;  /* 0x0000001518003986 */ /* 0x0001e2000c101506 */
[----:B------:R-:W-:-:S02]  /*bbc90*/  LEA.HI.X.SX32 R23, R26, R2, 0x1, P6 ;  /* 0x000000021a177211 */ /* 0x000fc400030f0eff */
[C---:B0-----:R-:W-:Y:S02]  /*bbca0*/  LEA R24, P6, R3.reuse, R0, 0x1 ;  /* 0x0000000003187211 */ /* 0x041fe400078c08ff */
[----:B------:R-:W-:Y:S02]  /*bbcb0*/  PRMT R21, R6, 0x7632, R21 ;  /* 0x0000763206157816 */ /* 0x000fe40000000015 */
[----:B------:R-:W-:Y:S01]  /*bbcc0*/  LEA.HI.X.SX32 R25, R3, R2, 0x1, P6 ;  /* 0x0000000203197211 */ /* 0x000fe200030f0eff */
[----:B------:R0:W-:Y:S04]  /*bbcd0*/  @P5 STG.E.U16 [R22.64], R6 ;  /* 0x0000000616005986 */ /* 0x0001e8000c101506 */
[----:B------:R1:W-:Y:S01]  /*bbce0*/  @P2 STG.E.U16 [R24.64], R21 ;  /* 0x0000001518002986 */ /* 0x0003e2000c101506 */
[----:B--2---:R-:W-:-:S03]  /*bbcf0*/  ISETP.LT.AND P4, PT, R11, c[0x0][0x17c], !P0 ;  /* 0x00005f000b007a0c */ /* 0x004fc60004781270 */
[----:B------:R-:W2:Y:S01]  /*bbd00*/  LDL.LU R11, [R1+0x13c] ;  /* 0x00013c00010b7983 */ /* 0x000ea20000300800 */
[----:B---3--:R-:W-:-:S03]  /*bbd10*/  ISETP.LT.AND P3, PT, R5, c[0x0][0x17c], !P0 ;  /* 0x00005f0005007a0c */ /* 0x008fc60004761270 */
[----:B------:R-:W3:Y:S01]  /*bbd20*/  LDL.LU R5, [R1+0x269c] ;  /* 0x00269c0001057983 */ /* 0x000ee20000300800 */
[----:B----4-:R-:W-:-:S03]  /*bbd30*/  ISETP.LT.AND P5, PT, R4, c[0x0][0x17c], !P0 ;  /* 0x00005f0004007a0c */ /* 0x010fc600047a1270 */
[----:B------:R-:W4:Y:S01]  /*bbd40*/  LDL.LU R4, [R1+0x26a0] ;  /* 0x0026a00001047983 */ /* 0x000f220000300800 */
[----:B-----5:R-:W-:-:S03]  /*bbd50*/  ISETP.LT.AND P2, PT, R28, c[0x0][0x17c], !P0 ;  /* 0x00005f001c007a0c */ /* 0x020fc60004741270 */
[----:B0-----:R-:W5:Y:S04]  /*bbd60*/  LDL.LU R6, [R1+0x14c] ;  /* 0x00014c0001067983 */ /* 0x001f680000300800 */
[----:B------:R-:W5:Y:S01]  /*bbd70*/  LDL.LU R28, [R1+0x26a4] ;  /* 0x0026a400011c7983 */ /* 0x000f620000300800 */
[----:B------:R-:W-:-:S04]  /*bbd80*/  IADD3 R26, R3, c[0x0][0x198], RZ ;  /* 0x00006600031a7a10 */ /* 0x000fc80007ffe0ff */
[C---:B------:R-:W-:Y:S02]  /*bbd90*/  LEA R22, P6, R26.reuse, R0, 0x1 ;  /* 0x000000001a167211 */ /* 0x040fe400078c08ff */
[C---:B------:R-:W-:Y:S02]  /*bbda0*/  IADD3 R3, R26.reuse, c[0x0][0x198], RZ ;  /* 0x000066001a037a10 */ /* 0x040fe40007ffe0ff */
[----:B------:R-:W-:Y:S02]  /*bbdb0*/  LEA.HI.X.SX32 R23, R26, R2, 0x1, P6 ;  /* 0x000000021a177211 */ /* 0x000fe400030f0eff */
[C---:B-1----:R-:W-:Y:S02]  /*bbdc0*/  LEA R24, P6, R3.reuse, R0, 0x1 ;  /* 0x0000000003187211 */ /* 0x042fe400078c08ff */
[----:B------:R-:W-:Y:S01]  /*bbdd0*/  IADD3 R26, R3, c[0x0][0x198], RZ ;  /* 0x00006600031a7a10 */ /* 0x000fe20007ffe0ff */
[----:B------:R0:W-:Y:S01]  /*bbde0*/  @P1 STG.E.U16 [R22.64], R10 ;  /* 0x0000000a16001986 */ /* 0x0001e2000c101506 */
[----:B------:R-:W-:-:S02]  /*bbdf0*/  PRMT R21, R10, 0x7632, R21 ;  /* 0x000076320a157816 */ /* 0x000fc40000000015 */
[----:B------:R-:W-:Y:S02]  /*bbe00*/  LEA.HI.X.SX32 R25, R3, R2, 0x1, P6 ;  /* 0x0000000203197211 */ /* 0x000fe400030f0eff */
[----:B------:R-:W-:-:S03]  /*bbe10*/  IADD3 R3, R26, c[0x0][0x198], RZ ;  /* 0x000066001a037a10 */ /* 0x000fc60007ffe0ff */
[----:B------:R1:W-:Y:S01]  /*bbe20*/  @P4 STG.E.U16 [R24.64], R21 ;  /* 0x0000001518004986 */ /* 0x0003e2000c101506 */
[----:B0-----:R-:W-:-:S03]  /*bbe30*/  LEA R22, P6, R26, R0, 0x1 ;  /* 0x000000001a167211 */ /* 0x001fc600078c08ff */
[----:B------:R-:W5:Y:S01]  /*bbe40*/  LDL.LU R10, [R1+0x2b1c] ;  /* 0x002b1c00010a7983 */ /* 0x000f620000300800 */
[----:B------:R-:W-:Y:S02]  /*bbe50*/  LEA.HI.X.SX32 R23, R26, R2, 0x1, P6 ;  /* 0x000000021a177211 */ /* 0x000fe400030f0eff */
[----:B-1----:R-:W-:Y:S02]  /*bbe60*/  LEA R24, P6, R3, R0, 0x1 ;  /* 0x0000000003187211 */ /* 0x002fe400078c08ff */
[----:B--2---:R-:W-:Y:S02]  /*bbe70*/  PRMT R21, R11, 0x7632, R21 ;  /* 0x000076320b157816 */ /* 0x004fe40000000015 */
[----:B------:R-:W-:Y:S02]  /*bbe80*/  LEA.HI.X.SX32 R25, R3, R2, 0x1, P6 ;  /* 0x0000000203197211 */ /* 0x000fe400030f0eff */
[----:B---3--:R-:W-:Y:S01]  /*bbe90*/  ISETP.LT.AND P1, PT, R5, c[0x0][0x17c], !P0 ;  /* 0x00005f0005007a0c */ /* 0x008fe20004721270 */
[----:B------:R0:W-:Y:S04]  /*bbea0*/  @P3 STG.E.U16 [R22.64], R11 ;  /* 0x0000000b16003986 */ /* 0x0001e8000c101506 */
[----:B------:R-:W2:Y:S04]  /*bbeb0*/  LDL.LU R5, [R1+0x15c] ;  /* 0x00015c0001057983 */ /* 0x000ea80000300800 */
[----:B------:R1:W-:Y:S01]  /*bbec0*/  @P5 STG.E.U16 [R24.64], R21 ;  /* 0x0000001518005986 */ /* 0x0003e2000c101506 */
[----:B----4-:R-:W-:-:S03]  /*bbed0*/  ISETP.LT.AND P4, PT, R4, c[0x0][0x17c], !P0 ;  /* 0x00005f0004007a0c */ /* 0x010fc60004781270 */
[----:B------:R-:W3:Y:S04]  /*bbee0*/  LDL.LU R4, [R1+0x26ac] ;  /* 0x0026ac0001047983 */ /* 0x000ee80000300800 */
[----:B0-----:R-:W4:Y:S01]  /*bbef0*/  LDL.LU R11, [R1+0x2b18] ;  /* 0x002b1800010b7983 */ /* 0x001f220000300800 */
[----:B-----5:R-:W-:-:S03]  /*bbf00*/  ISETP.LT.AND P3, PT, R28, c[0x0][0x17c], !P0 ;  /* 0x00005f001c007a0c */ /* 0x020fc60004761270 */
[----:B------:R-:W5:Y:S04]  /*bbf10*/  LDL.LU R28, [R1+0x16c] ;  /* 0x00016c00011c7983 */ /* 0x000f680000300800 */
[----:B-1----:R-:W2:Y:S01]  /*bbf20*/  LDL.LU R25, [R1+0x26a8] ;  /* 0x0026a80001197983 */ /* 0x002ea20000300800 */
[----:B------:R-:W-:-:S04]  /*bbf30*/  IADD3 R26, R3, c[0x0][0x198], RZ ;  /* 0x00006600031a7a10 */ /* 0x000fc80007ffe0ff */
[C---:B------:R-:W-:Y:S02]  /*bbf40*/  LEA R22, P6, R26.reuse, R0, 0x1 ;  /* 0x000000001a167211 */ /* 0x040fe400078c08ff */
[C---:B------:R-:W-:Y:S02]  /*bbf50*/  IADD3 R3, R26.reuse, c[0x0][0x198], RZ ;  /* 0x000066001a037a10 */ /* 0x040fe40007ffe0ff */
[----:B------:R-:W-:Y:S02]  /*bbf60*/  LEA.HI.X.SX32 R23, R26, R2, 0x1, P6 ;  /* 0x000000021a177211 */ /* 0x000fe400030f0eff */
[----:B------:R-:W-:Y:S02]  /*bbf70*/  LEA R24, P6, R3, R0, 0x1 ;  /* 0x0000000003187211 */ /* 0x000fe400078c08ff */
[----:B------:R-:W-:Y:S01]  /*bbf80*/  PRMT R21, R6, 0x7632, R21 ;  /* 0x0000763206157816 */ /* 0x000fe20000000015 */
[----:B------:R0:W-:Y:S04]  /*bbf90*/  @P2 STG.E.U16 [R22.64], R6 ;  /* 0x0000000616002986 */ /* 0x0001e8000c101506 */
[----:B0-----:R-:W4:Y:S01]  /*bbfa0*/  LDL.LU R6, [R1+0x26b8] ;  /* 0x0026b80001067983 */ /* 0x001f220000300800 */
[----:B---3--:R-:W-:-:S03]  /*bbfb0*/  ISETP.LT.AND P2, PT, R4, c[0x0][0x17c], !P0 ;  /* 0x00005f0004007a0c */ /* 0x008fc60004741270 */
[----:B------:R-:W3:Y:S01]  /*bbfc0*/  LDL.LU R4, [R1+0x17c] ;  /* 0x00017c0001047983 */ /* 0x000ee20000300800 */
[----:B--2---:R-:W-:Y:S02]  /*bbfd0*/  ISETP.LT.AND P5, PT, R25, c[0x0][0x17c], !P0 ;  /* 0x00005f0019007a0c */ /* 0x004fe400047a1270 */
[----:B------:R-:W-:-:S05]  /*bbfe0*/  LEA.HI.X.SX32 R25, R3, R2, 0x1, P6 ;  /* 0x0000000203197211 */ /* 0x000fca00030f0eff */
[----:B------:R0:W-:Y:S04]  /*bbff0*/  @P1 STG.E.U16 [R24.64], R21 ;  /* 0x0000001518001986 */ /* 0x0001e8000c101506 */
[----:B0-----:R-:W2:Y:S01]  /*bc000*/  LDL.LU R25, [R1+0x26b0] ;  /* 0x0026b00001197983 */ /* 0x001ea20000300800 */
[----:B------:R-:W-:-:S04]  /*bc010*/  IADD3 R26, R3, c[0x0][0x198], RZ ;  /* 0x00006600031a7a10 */ /* 0x000fc80007ffe0ff */
[C---:B------:R-:W-:Y:S02]  /*bc020*/  LEA R22, P6, R26.reuse, R0, 0x1 ;  /* 0x000000001a167211 */ /* 0x040fe400078c08ff */
[C---:B------:R-:W-:Y:S02]  /*bc030*/  IADD3 R3, R26.reuse, c[0x0][0x198], RZ ;  /* 0x000066001a037a10 */ /* 0x040fe40007ffe0ff */
[----:B------:R-:W-:Y:S02]  /*bc040*/  LEA.HI.X.SX32 R23, R26, R2, 0x1, P6 ;  /* 0x000000021a177211 */ /* 0x000fe400030f0eff */
[C---:B------:R-:W-:Y:S02]  /*bc050*/  LEA R24, P6, R3.reuse, R0, 0x1 ;  /* 0x0000000003187211 */ /* 0x040fe400078c08ff */
[----:B------:R-:W-:Y:S02]  /*bc060*/  IADD3 R26, R3, c[0x0][0x198], RZ ;  /* 0x00006600031a7a10 */ /* 0x000fe40007ffe0ff */
[----:B--2---:R-:W-:-:S02]  /*bc070*/  ISETP.LT.AND P1, PT, R25, c[0x0][0x17c], !P0 ;  /* 0x00005f0019007a0c */ /* 0x004fc40004721270 */
[----:B------:R-:W-:Y:S02]  /*bc080*/  LEA.HI.X.SX32 R25, R3, R2, 0x1, P6 ;  /* 0x0000000203197211 */ /* 0x000fe400030f0eff */
[----:B------:R-:W2:Y:S01]  /*bc090*/  LDL.LU R3, [R1+0x26b4] ;  /* 0x0026b40001037983 */ /* 0x000ea20000300800 */
[----:B------:R-:W-:-:S03]  /*bc0a0*/  PRMT R21, R5, 0x7632, R21 ;  /* 0x0000763205157816 */ /* 0x000fc60000000015 */
[----:B------:R0:W-:Y:S04]  /*bc0b0*/  @P4 STG.E.U16 [R22.64], R5 ;  /* 0x0000000516004986 */ /* 0x0001e8000c101506 */
[----:B------:R5:W-:Y:S01]  /*bc0c0*/  @P3 STG.E.U16 [R24.64], R21 ;  /* 0x0000001518003986 */ /* 0x000be2000c101506 */
[----:B0-----:R-:W-:-:S03]  /*bc0d0*/  LEA R22, P6, R26, R0, 0x1 ;  /* 0x000000001a167211 */ /* 0x001fc600078c08ff */
[----:B------:R-:W3:Y:S01]  /*bc0e0*/  LDL.LU R5, [R1+0x18c] ;  /* 0x00018c0001057983 */ /* 0x000ee20000300800 */
[----:B------:R-:W-:Y:S02]  /*bc0f0*/  LEA.HI.X.SX32 R23, R26, R2, 0x1, P6 ;  /* 0x000000021a177211 */ /* 0x000fe400030f0eff */
[----:B----4-:R-:W-:Y:S02]  /*bc100*/  ISETP.LT.AND P3, PT, R6, c[0x0][0x17c], !P0 ;  /* 0x00005f0006007a0c */ /* 0x010fe40004761270 */
[----:B------:R-:W4:Y:S01]  /*bc110*/  LDL.LU R6, [R1+0x19c] ;  /* 0x00019c0001067983 */ /* 0x000f220000300800 */
[----:B-----5:R-:W-:-:S03]  /*bc120*/  PRMT R21, R28, 0x7632, R21 ;  /* 0x000076321c157816 */ /* 0x020fc60000000015 */
[----:B------:R0:W-:Y:S01]  /*bc130*/  @P5 STG.E.U16 [R22.64], R28 ;  /* 0x0000001c16005986 */ /* 0x0001e2000c101506 */
[----:B--2---:R-:W-:Y:S02]  /*bc140*/  ISETP.LT.AND P4, PT, R3, c[0x0][0x17c], !P0 ;  /* 0x00005f0003007a0c */ /* 0x004fe40004781270 */
[----:B------:R-:W-:-:S04]  /*bc150*/  IADD3 R3, R26, c[0x0][0x198], RZ ;  /* 0x000066001a037a10 */ /* 0x000fc80007ffe0ff */
[C---:B------:R-:W-:Y:S02]  /*bc160*/  LEA R24, P6, R3.reuse, R0, 0x1 ;  /* 0x0000000003187211 */ /* 0x040fe400078c08ff */
[C---:B------:R-:W-:Y:S02]  /*bc170*/  IADD3 R26, R3.reuse, c[0x0][0x198], RZ ;  /* 0x00006600031a7a10 */ /* 0x040fe40007ffe0ff */
[----:B------:R-:W-:Y:S02]  /*bc180*/  LEA.HI.X.SX32 R25, R3, R2, 0x1, P6 ;  /* 0x0000000203197211 */ /* 0x000fe400030f0eff */
[----:B------:R-:W2:Y:S04]  /*bc190*/  LDL.LU R3, [R1+0x26bc] ;  /* 0x0026bc0001037983 */ /* 0x000ea80000300800 */
[----:B0-----:R-:W5:Y:S04]  /*bc1a0*/  LDL.LU R28, [R1+0x2b14] ;  /* 0x002b1400011c7983 */ /* 0x001f680000300800 */
[----:B------:R0:W-:Y:S04]  /*bc1b0*/  @P2 STG.E.U16 [R24.64], R21 ;  /* 0x0000001518002986 */ /* 0x0001e8000c101506 */
[----:B0-----:R-:W4:Y:S01]  /*bc1c0*/  LDL.LU R25, [R1+0x26c0] ;  /* 0x0026c00001197983 */ /* 0x001f220000300800 */
[----:B------:R-:W-:-:S04]  /*bc1d0*/  LEA R22, P6, R26, R0, 0x1 ;  /* 0x000000001a167211 */ /* 0x000fc800078c08ff */
[----:B------:R-:W-:Y:S02]  /*bc1e0*/  LEA.HI.X.SX32 R23, R26, R2, 0x1, P6 ;  /* 0x000000021a177211 */ /* 0x000fe400030f0eff */
[----:B---3--:R-:W-:-:S03]  /*bc1f0*/  PRMT R21, R4, 0x7632, R21 ;  /* 0x0000763204157816 */ /* 0x008fc60000000015 */
[----:B------:R0:W-:Y:S01]  /*bc200*/  @P1 STG.E.U16 [R22.64], R4 ;  /* 0x0000000416001986 */ /* 0x0001e2000c101506 */
[----:B--2---:R-:W-:Y:S02]  /*bc210*/  ISETP.LT.AND P5, PT, R3, c[0x0][0x17c], !P0 ;  /* 0x00005f0003007a0c */ /* 0x004fe400047a1270 */
[----:B------:R-:W-:-:S04]  /*bc220*/  IADD3 R3, R26, c[0x0][0x198], RZ ;  /* 0x000066001a037a10 */ /* 0x000fc80007ffe0ff */
[C---:B------:R-:W-:Y:S02]  /*bc230*/  LEA R24, P6, R3.reuse, R0, 0x1 ;  /* 0x0000000003187211 */ /* 0x040fe400078c08ff */
[----:B------:R-:W-:Y:S02]  /*bc240*/  IADD3 R26, R3, c[0x0][0x198], RZ ;  /* 0x00006600031a7a10 */ /* 0x000fe40007ffe0ff */
[----:B----4-:R-:W-:Y:S02]  /*bc250*/  ISETP.LT.AND P2, PT, R25, c[0x0][0x17c], !P0 ;  /* 0x00005f0019007a0c */ /* 0x010fe40004741270 */
[----:B------:R-:W-:Y:S02]  /*bc260*/  LEA.HI.X.SX32 R25, R3, R2, 0x1, P6 ;  /* 0x0000000203197211 */ /* 0x000fe400030f0eff */
[----:B------:R-:W2:Y:S04]  /*bc270*/  LDL.LU R3, [R1+0x26c4] ;  /* 0x0026c40001037983 */ /* 0x000ea80000300800 */
[----:B0-----:R-:W3:Y:S04]  /*bc280*/  LDL.LU R4, [R1+0x2b10] ;  /* 0x002b100001047983 */ /* 0x001ee80000300800 */
[----:B------:R0:W-:Y:S04]  /*bc290*/  @P4 STG.E.U16 [R24.64], R21 ;  /* 0x0000001518004986 */ /* 0x0001e8000c101506 */
[----:B0-----:R-:W4:Y:S01]  /*bc2a0*/  LDL.LU R25, [R1+0x26c8] ;  /* 0x0026c80001197983 */ /* 0x001f220000300800 */
[----:B------:R-:W-:-:S04]  /*bc2b0*/  LEA R22, P6, R26, R0, 0x1 ;  /* 0x000000001a167211 */ /* 0x000fc800078c08ff */
[----:B------:R-:W-:Y:S02]  /*bc2c0*/  LEA.HI.X.SX32 R23, R26, R2, 0x1, P6 ;  /* 0x000000021a177211 */ /* 0x000fe400030f0eff */
[----:B------:R-:W-:-:S03]  /*bc2d0*/  PRMT R21, R5, 0x7632, R21 ;  /* 0x0000763205157816 */ /* 0x000fc60000000015 */
        /* <DEDUP_REMOVED lines=8> */
[----:B0-----:R-:W4:Y:S04]  /*bc360*/  LDL.LU R5, [R1+0x2b0c] ;  /* 0x002b0c0001057983 */ /* 0x001f280000300800 */
[----:B------:R0:W-:Y:S04]  /*bc370*/  @P5 STG.E.U16 [R24.64], R21 ;  /* 0x0000001518005986 */ /* 0x0001e8000c101506 */
[----:B0-----:R-:W3:Y:S01]  /*bc380*/  LDL.LU R25, [R1+0x26d0] ;  /* 0x0026d00001197983 */ /* 0x001ee20000300800 */
        /* <DEDUP_REMOVED lines=8> */
[----:B---3--:R-:W-:Y:S02]  /*bc410*/  ISETP.LT.AND P5, PT, R25, c[0x0][0x17c], !P0 ;  /* 0x00005f0019007a0c */ /* 0x008fe400047a1270 */
[----:B------:R-:W-:Y:S02]  /*bc420*/  LEA.HI.X.SX32 R25, R3, R2, 0x1, P6 ;  /* 0x0000000203197211 */ /* 0x000fe400030f0eff */
[----:B------:R-:W2:Y:S04]  /*bc430*/  LDL.LU R3, [R1+0x26d4] ;  /* 0x0026d40001037983 */ /* 0x000ea80000300800 */
[----:B0-----:R-:W3:Y:S04]  /*bc440*/  LDL.LU R6, [R1+0x2b08] ;  /* 0x002b080001067983 */ /* 0x001ee80000300800 */
[----:B------:R0:W-:Y:S04]  /*bc450*/  @P1 STG.E.U16 [R24.64], R21 ;  /* 0x0000001518001986 */ /* 0x0001e8000c101506 */
[----:B0-----:R-:W3:Y:S04]  /*bc460*/  LDL.LU R24, [R1+0x1f0] ;  /* 0x0001f00001187983 */ /* 0x001ee80000300800 */
[----:B------:R-:W4:Y:S01]  /*bc470*/  LDL.LU R25, [R1+0x26d8] ;  /* 0x0026d80001197983 */ /* 0x000f220000300800 */
[----:B------:R-:W-:-:S04]  /*bc480*/  LEA R22, P6, R26, R0, 0x1 ;  /* 0x000000001a167211 */ /* 0x000fc800078c08ff */
[C---:B------:R-:W-:Y:S02]  /*bc490*/  LEA.HI.X.SX32 R23, R26.reuse, R2, 0x1, P6 ;  /* 0x000000021a177211 */ /* 0x040fe400030f0eff */
[----:B--2---:R-:W-:Y:S02]  /*bc4a0*/  ISETP.LT.AND P2, PT, R3, c[0x0][0x17c], !P0 ;  /* 0x00005f0003007a0c */ /* 0x004fe40004741270 */
[----:B------:R-:W-:Y:S01]  /*bc4b0*/  IADD3 R3, R26, c[0x0][0x198], RZ ;  /* 0x000066001a037a10 */ /* 0x000fe20007ffe0ff */
[----:B---3--:R-:W-:Y:S01]  /*bc4c0*/  IMAD.MOV.U32 R21, RZ, RZ, R24 ;  /* 0x000000ffff157224 */ /* 0x008fe200078e0018 */
[----:B----4-:R-:W-:-:S03]  /*bc4d0*/  ISETP.LT.AND P1, PT, R25, c[0x0][0x17c], !P0 ;  /* 0x00005f0019007a0c */ /* 0x010fc60004721270 */
[----:B------:R-:W-:Y:S01]  /*bc4e0*/  IMAD.MOV.U32 R25, RZ, RZ, R21 ;  /* 0x000000ffff197224 */ /* 0x000fe200078e0015 */
[C---:B------:R-:W-:Y:S02]  /*bc4f0*/  LEA R24, P6, R3.reuse, R0, 0x1 ;  /* 0x0000000003187211 */ /* 0x040fe400078c08ff */
[C---:B------:R-:W-:Y:S02]  /*bc500*/  IADD3 R21, R3.reuse, c[0x0][0x198], RZ ;  /* 0x0000660003157a10 */ /* 0x040fe40007ffe0ff */
[----:B------:R0:W-:Y:S02]  /*bc510*/  @P4 STG.E.U16 [R22.64], R25 ;  /* 0x0000001916004986 */ /* 0x0001e4000c101506 */
[----:B0-----:R-:W-:Y:S01]  /*bc520*/  IMAD.MOV.U32 R23, RZ, RZ, R25 ;  /* 0x000000ffff177224 */ /* 0x001fe200078e0019 */
[----:B------:R-:W-:Y:S02]  /*bc530*/  LEA.HI.X.SX32 R25, R3, R2, 0x1, P6 ;  /* 0x0000000203197211 */ /* 0x000fe400030f0eff */
[----:B------:R-:W2:Y:S01]  /*bc540*/  LDL.LU R3, [R1+0x26dc] ;  /* 0x0026dc0001037983 */ /* 0x000ea20000300800 */
[----:B------:R-:W-:-:S02]  /*bc550*/  LEA R22, P6, R21, R0, 0x1 ;  /* 0x0000000015167211 */ /* 0x000fc400078c08ff */
[----:B------:R-:W-:Y:S02]  /*bc560*/  PRMT R26, R23, 0x7632, R26 ;  /* 0x00007632171a7816 */ /* 0x000fe4000000001a */
[----:B------:R-:W-:-:S03]  /*bc570*/  LEA.HI.X.SX32 R23, R21, R2, 0x1, P6 ;  /* 0x0000000215177211 */ /* 0x000fc600030f0eff */
[----:B------:R0:W-:Y:S01]  /*bc580*/  @P3 STG.E.U16 [R24.64], R26 ;  /* 0x0000001a18003986 */ /* 0x0001e2000c101506 */
[----:B--2---:R-:W-:Y:S02]  /*bc590*/  ISETP.LT.AND P4, PT, R3, c[0x0][0x17c], !P0 ;  /* 0x00005f0003007a0c */ /* 0x004fe40004781270 */
[----:B------:R-:W-:Y:S02]  /*bc5a0*/  IADD3 R3, R21, c[0x0][0x198], RZ ;  /* 0x0000660015037a10 */ /* 0x000fe40007ffe0ff */
[----:B------:R-:W2:Y:S04]  /*bc5b0*/  LDL.LU R21, [R1+0x1e0] ;  /* 0x0001e00001157983 */ /* 0x000ea80000300800 */
[----:B0-----:R-:W3:Y:S01]  /*bc5c0*/  LDL.LU R25, [R1+0x26e0] ;  /* 0x0026e00001197983 */ /* 0x001ee20000300800 */
[----:B------:R-:W-:-:S02]  /*bc5d0*/  LEA R24, P6, R3, R0, 0x1 ;  /* 0x0000000003187211 */ /* 0x000fc400078c08ff */
[----:B---3--:R-:W-:Y:S01]  /*bc5e0*/  ISETP.LT.AND P3, PT, R25, c[0x0][0x17c], !P0 ;  /* 0x00005f0019007a0c */ /* 0x008fe20004761270 */
[----:B--2---:R-:W-:Y:S01]  /*bc5f0*/  IMAD.MOV.U32 R25, RZ, RZ, R21 ;  /* 0x000000ffff197224 */ /* 0x004fe200078e0015 */
[----:B------:R-:W-:-:S04]  /*bc600*/  IADD3 R21, R3, c[0x0][0x198], RZ ;  /* 0x0000660003157a10 */ /* 0x000fc80007ffe0ff */
[----:B------:R0:W-:Y:S02]  /*bc610*/  @P5 STG.E.U16 [R22.64], R25 ;  /* 0x0000001916005986 */ /* 0x0001e4000c101506 */
[----:B0-----:R-:W-:Y:S01]  /*bc620*/  IMAD.MOV.U32 R23, RZ, RZ, R25 ;  /* 0x000000ffff177224 */ /* 0x001fe200078e0019 */
[----:B------:R-:W-:Y:S02]  /*bc630*/  LEA.HI.X.SX32 R25, R3, R2, 0x1, P6 ;  /* 0x0000000203197211 */ /* 0x000fe400030f0eff */
[----:B------:R-:W2:Y:S01]  /*bc640*/  LDL.LU R3, [R1+0x26e4] ;  /* 0x0026e40001037983 */ /* 0x000ea20000300800 */
[----:B------:R-:W-:Y:S02]  /*bc650*/  LEA R22, P6, R21, R0, 0x1 ;  /* 0x0000000015167211 */ /* 0x000fe400078c08ff */
        /* <DEDUP_REMOVED lines=17> */
[----:B------:R-:W-:-:S02]  /*bc770*/  LEA.HI.X.SX32 R23, R21, R2, 0x1, P6 ;  /* 0x0000000215177211 */ /* 0x000fc400030f0eff */
[----:B--2---:R-:W-:Y:S02]  /*bc780*/  ISETP.LT.AND P1, PT, R3, c[0x0][0x17c], !P0 ;  /* 0x00005f0003007a0c */ /* 0x004fe40004721270 */
[----:B------:R-:W-:Y:S02]  /*bc790*/  IADD3 R3, R21, c[0x0][0x198], RZ ;  /* 0x0000660015037a10 */ /* 0x000fe40007ffe0ff */
[----:B------:R-:W2:Y:S04]  /*bc7a0*/  LDL.LU R21, [R1+0x26f0] ;  /* 0x0026f00001157983 */ /* 0x000ea80000300800 */
[----:B------:R0:W-:Y:S04]  /*bc7b0*/  @P4 STG.E.U16 [R24.64], R26 ;  /* 0x0000001a18004986 */ /* 0x0001e8000c101506 */
[----:B------:R1:W-:Y:S01]  /*bc7c0*/  @P3 STG.E.U16 [R22.64], R8 ;  /* 0x0000000816003986 */ /* 0x0003e2000c101506 */
[----:B0-----:R-:W-:-:S03]  /*bc7d0*/  LEA R24, P6, R3, R0, 0x1 ;  /* 0x0000000003187211 */ /* 0x001fc600078c08ff */
[----:B------:R-:W3:Y:S01]  /*bc7e0*/  LDL.LU R26, [R1+0x1a0] ;  /* 0x0001a000011a7983 */ /* 0x000ee20000300800 */
[----:B------:R-:W-:Y:S02]  /*bc7f0*/  LEA.HI.X.SX32 R25, R3, R2, 0x1, P6 ;  /* 0x0000000203197211 */ /* 0x000fe400030f0eff */
[----:B-1----:R-:W-:-:S05]  /*bc800*/  PRMT R8, R8, 0x7632, R8 ;  /* 0x0000763208087816 */ /* 0x002fca0000000008 */
[----:B------:R0:W-:Y:S01]  /*bc810*/  @P5 STG.E.U16 [R24.64], R8 ;  /* 0x0000000818005986 */ /* 0x0001e2000c101506 */
[----:B--2---:R-:W-:Y:S02]  /*bc820*/  ISETP.LT.AND P4, PT, R21, c[0x0][0x17c], !P0 ;  /* 0x00005f0015007a0c */ /* 0x004fe40004781270 */
[----:B------:R-:W-:Y:S02]  /*bc830*/  IADD3 R21, R3, c[0x0][0x198], RZ ;  /* 0x0000660003157a10 */ /* 0x000fe40007ffe0ff */
[----:B------:R-:W2:Y:S04]  /*bc840*/  LDL.LU R3, [R1+0x26f4] ;  /* 0x0026f40001037983 */ /* 0x000ea80000300800 */
[----:B0-----:R-:W4:Y:S04]  /*bc850*/  LDL.LU R24, [R1+0x220] ;  /* 0x0002200001187983 */ /* 0x001f280000300800 */
[----:B------:R-:W3:Y:S01]  /*bc860*/  LDL.LU R25, [R1+0x26f8] ;  /* 0x0026f80001197983 */ /* 0x000ee20000300800 */
[----:B------:R-:W-:-:S04]  /*bc870*/  LEA R22, P6, R21, R0, 0x1 ;  /* 0x0000000015167211 */ /* 0x000fc800078c08ff */
[----:B------:R-:W-:Y:S02]  /*bc880*/  LEA.HI.X.SX32 R23, R21, R2, 0x1, P6 ;  /* 0x0000000215177211 */ /* 0x000fe400030f0eff */
[----:B--2---:R-:W-:Y:S01]  /*bc890*/  ISETP.LT.AND P3, PT, R3, c[0x0][0x17c], !P0 ;  /* 0x00005f0003007a0c */ /* 0x004fe20004761270 */
[----:B----4-:R-:W-:Y:S01]  /*bc8a0*/  IMAD.MOV.U32 R8, RZ, RZ, R24 ;  /* 0x000000ffff087224 */ /* 0x010fe200078e0018 */
[----:B------:R-:W-:Y:S02]  /*bc8b0*/  IADD3 R3, R21, c[0x0][0x198], RZ ;  /* 0x0000660015037a10 */ /* 0x000fe40007ffe0ff */
[----:B---3--:R-:W-:Y:S01]  /*bc8c0*/  ISETP.LT.AND P5, PT, R25, c[0x0][0x17c], !P0 ;  /* 0x00005f0019007a0c */ /* 0x008fe200047a1270 */
[----:B------:R-:W-:Y:S01]  /*bc8d0*/  IMAD.MOV.U32 R25, RZ, RZ, R8 ;  /* 0x000000ffff197224 */ /* 0x000fe200078e0008 */
[C---:B------:R-:W-:Y:S02]  /*bc8e0*/  LEA R24, P6, R3.reuse, R0, 0x1 ;  /* 0x0000000003187211 */ /* 0x040fe400078c08ff */
[----:B------:R-:W-:-:S02]  /*bc8f0*/  IADD3 R8, R3, c[0x0][0x198], RZ ;  /* 0x0000660003087a10 */ /* 0x000fc40007ffe0ff */
[----:B------:R0:W-:Y:S02]  /*bc900*/  @P2 STG.E.U16 [R22.64], R25 ;  /* 0x0000001916002986 */ /* 0x0001e4000c101506 */
[----:B0-----:R-:W-:Y:S01]  /*bc910*/  IMAD.MOV.U32 R23, RZ, RZ, R25 ;  /* 0x000000ffff177224 */ /* 0x001fe200078e0019 */
[----:B------:R-:W-:Y:S02]  /*bc920*/  LEA.HI.X.SX32 R25, R3, R2, 0x1, P6 ;  /* 0x0000000203197211 */ /* 0x000fe400030f0eff */
[----:B------:R-:W2:Y:S01]  /*bc930*/  LDL.LU R3, [R1+0x26fc] ;  /* 0x0026fc0001037983 */ /* 0x000ea20000300800 */
[C---:B------:R-:W-:Y:S02]  /*bc940*/  LEA R22, P6, R8.reuse, R0, 0x1 ;  /* 0x0000000008167211 */ /* 0x040fe400078c08ff */
        /* <DEDUP_REMOVED lines=15> */
[C---:B------:R-:W-:Y:S02]  /*bca40*/  LEA R22, P6, R8.reuse, R0, 0x1 ;  /* 0x0000000008167211 */ /* 0x040fe400078c08ff */
[----:B------:R-:W-:Y:S02]  /*bca50*/  PRMT R21, R23, 0x7632, R21 ;  /* 0x0000763217157816 */ /* 0x000fe40000000015 */
[----:B------:R-:W-:-:S02]  /*bca60*/  LEA.HI.X.SX32 R23, R8, R2, 0x1, P6 ;  /* 0x0000000208177211 */ /* 0x000fc400030f0eff */
[----:B--2---:R-:W-:Y:S02]  /*bca70*/  ISETP.LT.AND P4, PT, R3, c[0x0][0x17c], !P0 ;  /* 0x00005f0003007a0c */ /* 0x004fe40004781270 */
[----:B------:R-:W-:Y:S02]  /*bca80*/  IADD3 R3, R8, c[0x0][0x198], RZ ;  /* 0x0000660008037a10 */ /* 0x000fe40007ffe0ff */
[----:B------:R-:W2:Y:S04]  /*bca90*/  LDL.LU R8, [R1+0x2708] ;  /* 0x0027080001087983 */ /* 0x000ea80000300800 */
[----:B------:R0:W-:Y:S02]  /*bcaa0*/  @P3 STG.E.U16 [R24.64], R21 ;  /* 0x0000001518003986 */ /* 0x0001e4000c101506 */
[----:B0-----:R-:W-:-:S04]  /*bcab0*/  LEA R24, P6, R3, R0, 0x1 ;  /* 0x0000000003187211 */ /* 0x001fc800078c08ff */
[C---:B------:R-:W-:Y:S02]  /*bcac0*/  LEA.HI.X.SX32 R25, R3.reuse, R2, 0x1, P6 ;  /* 0x0000000203197211 */ /* 0x040fe400030f0eff */
[----:B--2---:R-:W-:Y:S02]  /*bcad0*/  ISETP.LT.AND P3, PT, R8, c[0x0][0x17c], !P0 ;  /* 0x00005f0008007a0c */ /* 0x004fe40004761270 */
[----:B------:R-:W-:Y:S02]  /*bcae0*/  IADD3 R8, R3, c[0x0][0x198], RZ ;  /* 0x0000660003087a10 */ /* 0x000fe40007ffe0ff */
[----:B------:R-:W2:Y:S04]  /*bcaf0*/  LDL.LU R3, [R1+0x270c] ;  /* 0x00270c0001037983 */ /* 0x000ea80000300800 */
[----:B------:R0:W-:Y:S01]  /*bcb00*/  @P5 STG.E.U16 [R22.64], R26 ;  /* 0x0000001a16005986 */ /* 0x0001e2000c101506 */
[----:B------:R-:W-:-:S02]  /*bcb10*/  PRMT R21, R26, 0x7632, R21 ;  /* 0x000076321a157816 */ /* 0x000fc40000000015 */
[C---:B0-----:R-:W-:Y:S01]  /*bcb20*/  LEA R22, P6, R8.reuse, R0, 0x1 ;  /* 0x0000000008167211 */ /* 0x041fe200078c08ff */
[----:B------:R-:W3:Y:S03]  /*bcb30*/  LDL.LU R26, [R1+0x1c0] ;  /* 0x0001c000011a7983 */ /* 0x000ee60000300800 */
[C---:B------:R-:W-:Y:S02]  /*bcb40*/  LEA.HI.X.SX32 R23, R8.reuse, R2, 0x1, P6 ;  /* 0x0000000208177211 */ /* 0x040fe400030f0eff */
[----:B--2---:R-:W-:Y:S02]  /*bcb50*/  ISETP.LT.AND P5, PT, R3, c[0x0][0x17c], !P0 ;  /* 0x00005f0003007a0c */ /* 0x004fe400047a1270 */
[----:B------:R-:W-:Y:S02]  /*bcb60*/  IADD3 R3, R8, c[0x0][0x198], RZ ;  /* 0x0000660008037a10 */ /* 0x000fe40007ffe0ff */
[----:B------:R-:W2:Y:S04]  /*bcb70*/  LDL.LU R8, [R1+0x2710] ;  /* 0x0027100001087983 */ /* 0x000ea80000300800 */
[----:B------:R0:W-:Y:S02]  /*bcb80*/  @P2 STG.E.U16 [R24.64], R21 ;  /* 0x0000001518002986 */ /* 0x0001e4000c101506 */
[----:B0-----:R-:W-:-:S02]  /*bcb90*/  LEA R24, P6, R3, R0, 0x1 ;  /* 0x0000000003187211 */ /* 0x001fc400078c08ff */
[----:B------:R-:W4:Y:S02]  /*bcba0*/  LDL.LU R21, [R1+0x2720] ;  /* 0x0027200001157983 */ /* 0x000f240000300800 */
[C---:B------:R-:W-:Y:S02]  /*bcbb0*/  LEA.HI.X.SX32 R25, R3.reuse, R2, 0x1, P6 ;  /* 0x0000000203197211 */ /* 0x040fe400030f0eff */
[----:B--2---:R-:W-:Y:S02]  /*bcbc0*/  ISETP.LT.AND P2, PT, R8, c[0x0][0x17c], !P0 ;  /* 0x00005f0008007a0c */ /* 0x004fe40004741270 */
[----:B------:R-:W-:Y:S02]  /*bcbd0*/  IADD3 R8, R3, c[0x0][0x198], RZ ;  /* 0x0000660003087a10 */ /* 0x000fe40007ffe0ff */
[----:B------:R-:W2:Y:S04]  /*bcbe0*/  LDL.LU R3, [R1+0x2714] ;  /* 0x0027140001037983 */ /* 0x000ea80000300800 */
[----:B------:R0:W-:Y:S02]  /*bcbf0*/  @P1 STG.E.U16 [R22.64], R12 ;  /* 0x0000000c16001986 */ /* 0x0001e4000c101506 */
[----:B0-----:R-:W-:-:S02]  /*bcc00*/  PRMT R12, R12, 0x7632, R12 ;  /* 0x000076320c0c7816 */ /* 0x001fc4000000000c */
[----:B------:R-:W-:-:S03]  /*bcc10*/  LEA R22, P6, R8, R0, 0x1 ;  /* 0x0000000008167211 */ /* 0x000fc600078c08ff */
[----:B------:R0:W-:Y:S01]  /*bcc20*/  @P4 STG.E.U16 [R24.64], R12 ;  /* 0x0000000c18004986 */ /* 0x0001e2000c101506 */
[C---:B------:R-:W-:Y:S02]  /*bcc30*/  LEA.HI.X.SX32 R23, R8.reuse, R2, 0x1, P6 ;  /* 0x0000000208177211 */ /* 0x040fe400030f0eff */
[----:B--2---:R-:W-:Y:S02]  /*bcc40*/  ISETP.LT.AND P1, PT, R3, c[0x0][0x17c], !P0 ;  /* 0x00005f0003007a0c */ /* 0x004fe40004721270 */
[----:B------:R-:W-:Y:S02]  /*bcc50*/  IADD3 R3, R8, c[0x0][0x198], RZ ;  /* 0x0000660008037a10 */ /* 0x000fe40007ffe0ff */
[----:B------:R-:W2:Y:S04]  /*bcc60*/  LDL.LU R8, [R1+0x210] ;  /* 0x0002100001087983 */ /* 0x000ea80000300800 */
[----:B0-----:R-:W2:Y:S01]  /*bcc70*/  LDL.LU R25, [R1+0x2718] ;  /* 0x0027180001197983 */ /* 0x001ea20000300800 */
[----:B------:R-:W-:-:S02]  /*bcc80*/  LEA R24, P6, R3, R0, 0x1 ;  /* 0x0000000003187211 */ /* 0x000fc400078c08ff */
[----:B--2---:R-:W-:Y:S01]  /*bcc90*/  ISETP.LT.AND P4, PT, R25, c[0x0][0x17c], !P0 ;  /* 0x00005f0019007a0c */ /* 0x004fe20004781270 */
[----:B------:R-:W-:Y:S01]  /*bcca0*/  IMAD.MOV.U32 R25, RZ, RZ, R8 ;  /* 0x000000ffff197224 */ /* 0x000fe200078e0008 */
[----:B------:R-:W-:-:S04]  /*bccb0*/  IADD3 R8, R3, c[0x0][0x198], RZ ;  /* 0x0000660003087a10 */ /* 0x000fc80007ffe0ff */
        /* <DEDUP_REMOVED lines=8> */
[----:B----4-:R-:W-:-:S03]  /*bcd40*/  ISETP.LT.AND P5, PT, R21, c[0x0][0x17c], !P0 ;  /* 0x00005f0015007a0c */ /* 0x010fc600047a1270 */
[----:B------:R-:W4:Y:S01]  /*bcd50*/  LDL.LU R21, [R1+0x272c] ;  /* 0x00272c0001157983 */ /* 0x000f220000300800 */
[----:B--2---:R-:W-:Y:S02]  /*bcd60*/  ISETP.LT.AND P3, PT, R3, c[0x0][0x17c], !P0 ;  /* 0x00005f0003007a0c */ /* 0x004fe40004761270 */
[----:B------:R-:W-:-:S04]  /*bcd70*/  IADD3 R3, R8, c[0x0][0x198], RZ ;  /* 0x0000660008037a10 */ /* 0x000fc80007ffe0ff */
[C---:B0-----:R-:W-:Y:S02]  /*bcd80*/  LEA R24, P6, R3.reuse, R0, 0x1 ;  /* 0x0000000003187211 */ /* 0x041fe400078c08ff */
[C---:B------:R-:W-:Y:S02]  /*bcd90*/  IADD3 R8, R3.reuse, c[0x0][0x198], RZ ;  /* 0x0000660003087a10 */ /* 0x040fe40007ffe0ff */
[----:B------:R-:W-:Y:S02]  /*bcda0*/  LEA.HI.X.SX32 R25, R3, R2, 0x1, P6 ;  /* 0x0000000203197211 */ /* 0x000fe400030f0eff */
[----:B------:R-:W2:Y:S04]  /*bcdb0*/  LDL.LU R3, [R1+0x2724] ;  /* 0x0027240001037983 */ /* 0x000ea80000300800 */
[----:B---3--:R0:W-:Y:S01]  /*bcdc0*/  @P2 STG.E.U16 [R22.64], R26 ;  /* 0x0000001a16002986 */ /* 0x0081e2000c101506 */
[----:B------:R-:W-:-:S02]  /*bcdd0*/  PRMT R12, R26, 0x7632, R12 ;  /* 0x000076321a0c7816 */ /* 0x000fc4000000000c */
[C---:B0-----:R-:W-:Y:S01]  /*bcde0*/  LEA R22, P6, R8.reuse, R0, 0x1 ;  /* 0x0000000008167211 */ /* 0x041fe200078c08ff */
[----:B------:R-:W3:Y:S03]  /*bcdf0*/  LDL.LU R26, [R1+0x2730] ;  /* 0x00273000011a7983 */ /* 0x000ee60000300800 */
[C---:B------:R-:W-:Y:S02]  /*bce00*/  LEA.HI.X.SX32 R23, R8.reuse, R2, 0x1, P6 ;  /* 0x0000000208177211 */ /* 0x040fe400030f0eff */
[----:B--2---:R-:W-:Y:S02]  /*bce10*/  ISETP.LT.AND P2, PT, R3, c[0x0][0x17c], !P0 ;  /* 0x00005f0003007a0c */ /* 0x004fe40004741270 */
[----:B------:R-:W-:Y:S02]  /*bce20*/  IADD3 R3, R8, c[0x0][0x198], RZ ;  /* 0x0000660008037a10 */ /* 0x000fe40007ffe0ff */
[----:B------:R-:W2:Y:S04]  /*bce30*/  LDL.LU R8, [R1+0x2728] ;  /* 0x0027280001087983 */ /* 0x000ea80000300800 */
[----:B------:R0:W-:Y:S04]  /*bce40*/  @P1 STG.E.U16 [R24.64], R12 ;  /* 0x0000000c18001986 */ /* 0x0001e8000c101506 */
[----:B------:R1:W-:Y:S01]  /*bce50*/  @P4 STG.E.U16 [R22.64], R4 ;  /* 0x0000000416004986 */ /* 0x0003e2000c101506 */
[----:B0-----:R-:W-:-:S04]  /*bce60*/  LEA R24, P6, R3, R0, 0x1 ;  /* 0x0000000003187211 */ /* 0x001fc800078c08ff */
[----:B------:R-:W-:Y:S02]  /*bce70*/  LEA.HI.X.SX32 R25, R3, R2, 0x1, P6 ;  /* 0x0000000203197211 */ /* 0x000fe400030f0eff */
[----:B-1----:R-:W-:Y:S02]  /*bce80*/  PRMT R4, R4, 0x7632, R4 ;  /* 0x0000763204047816 */ /* 0x002fe40000000004 */
[----:B----4-:R-:W-:Y:S02]  /*bce90*/  ISETP.LT.AND P4, PT, R21, c[0x0][0x17c], !P0 ;  /* 0x00005f0015007a0c */ /* 0x010fe40004781270 */
[----:B------:R-:W4:Y:S04]  /*bcea0*/  LDL.LU R21, [R1+0x2738] ;  /* 0x0027380001157983 */ /* 0x000f280000300800 */
[----:B------:R0:W-:Y:S01]  /*bceb0*/  @P3 STG.E.U16 [R24.64], R4 ;  /* 0x0000000418003986 */ /* 0x0001e2000c101506 */
[----:B---3--:R-:W-:-:S03]  /*bcec0*/  ISETP.LT.AND P3, PT, R26, c[0x0][0x17c], !P0 ;  /* 0x00005f001a007a0c */ /* 0x008fc60004761270 */
[----:B------:R-:W3:Y:S01]  /*bced0*/  LDL.LU R26, [R1+0x240] ;  /* 0x00024000011a7983 */ /* 0x000ee20000300800 */
[----:B--2---:R-:W-:Y:S02]  /*bcee0*/  ISETP.LT.AND P1, PT, R8, c[0x0][0x17c], !P0 ;  /* 0x00005f0008007a0c */ /* 0x004fe40004721270 */
[----:B------:R-:W-:-:S04]  /*bcef0*/  IADD3 R8, R3, c[0x0][0x198], RZ ;  /* 0x0000660003087a10 */ /* 0x000fc80007ffe0ff */
[C---:B------:R-:W-:Y:S02]  /*bcf00*/  LEA R22, P6, R8.reuse, R0, 0x1 ;  /* 0x0000000008167211 */ /* 0x040fe400078c08ff */
[C---:B------:R-:W-:Y:S02]  /*bcf10*/  IADD3 R3, R8.reuse, c[0x0][0x198], RZ ;  /* 0x0000660008037a10 */ /* 0x040fe40007ffe0ff */
[----:B------:R-:W-:Y:S02]  /*bcf20*/  LEA.HI.X.SX32 R23, R8, R2, 0x1, P6 ;  /* 0x0000000208177211 */ /* 0x000fe400030f0eff */
[C---:B0-----:R-:W-:Y:S02]  /*bcf30*/  LEA R24, P6, R3.reuse, R0, 0x1 ;  /* 0x0000000003187211 */ /* 0x041fe400078c08ff */
[C---:B------:R-:W-:Y:S02]  /*bcf40*/  IADD3 R4, R3.reuse, c[0x0][0x198], RZ ;  /* 0x0000660003047a10 */ /* 0x040fe40007ffe0ff */
[----:B------:R-:W-:-:S02]  /*bcf50*/  LEA.HI.X.SX32 R25, R3, R2, 0x1, P6 ;  /* 0x0000000203197211 */ /* 0x000fc400030f0eff */
[----:B------:R-:W2:Y:S04]  /*bcf60*/  LDL.LU R3, [R1+0x2734] ;  /* 0x0027340001037983 */ /* 0x000ea80000300800 */
[----:B------:R0:W-:Y:S02]  /*bcf70*/  @P5 STG.E.U16 [R22.64], R16 ;  /* 0x0000001016005986 */ /* 0x0001e4000c101506 */
[----:B0-----:R-:W-:-:S04]  /*bcf80*/  LEA R22, P6, R4, R0, 0x1 ;  /* 0x0000000004167211 */ /* 0x001fc800078c08ff */
[C---:B------:R-:W-:Y:S02]  /*bcf90*/  LEA.HI.X.SX32 R23, R4.reuse, R2, 0x1, P6 ;  /* 0x0000000204177211 */ /* 0x040fe400030f0eff */
[----:B--2---:R-:W-:Y:S02]  /*bcfa0*/  ISETP.LT.AND P5, PT, R3, c[0x0][0x17c], !P0 ;  /* 0x00005f0003007a0c */ /* 0x004fe400047a1270 */
[----:B------:R-:W-:Y:S02]  /*bcfb0*/  IADD3 R3, R4, c[0x0][0x198], RZ ;  /* 0x0000660004037a10 */ /* 0x000fe40007ffe0ff */
[----:B------:R-:W2:Y:S01]  /*bcfc0*/  LDL.LU R4, [R1+0x200] ;  /* 0x0002000001047983 */ /* 0x000ea20000300800 */
[----:B------:R-:W-:-:S05]  /*bcfd0*/  PRMT R8, R16, 0x7632, R8 ;  /* 0x0000763210087816 */ /* 0x000fca0000000008 */
[----:B------:R0:W-:Y:S01]  /*bcfe0*/  @P2 STG.E.U16 [R24.64], R8 ;  /* 0x0000000818002986 */ /* 0x0001e2000c101506 */
[----:B----4-:R-:W-:-:S03]  /*bcff0*/  ISETP.LT.AND P2, PT, R21, c[0x0][0x17c], !P0 ;  /* 0x00005f0015007a0c */ /* 0x010fc60004741270 */
[----:B------:R-:W4:Y:S01]  /*bd000*/  LDL.LU R21, [R1+0x2744] ;  /* 0x0027440001157983 */ /* 0x000f220000300800 */
[C---:B0-----:R-:W-:Y:S01]  /*bd010*/  LEA R24, P6, R3.reuse, R0, 0x1 ;  /* 0x0000000003187211 */ /* 0x041fe200078c08ff */
        /* <DEDUP_REMOVED lines=18> */
[----:B------:R0:W-:Y:S01]  /*bd140*/  @P3 STG.E.U16 [R22.64], R25 ;  /* 0x0000001916003986 */ /* 0x0001e2000c101506 */
[----:B----4-:R-:W-:-:S03]  /*bd150*/  ISETP.LT.AND P3, PT, R21, c[0x0][0x17c], !P0 ;  /* 0x00005f0015007a0c */ /* 0x010fc60004761270 */
[----:B------:R-:W2:Y:S01]  /*bd160*/  LDL.LU R21, [R1+0x2750] ;  /* 0x0027500001157983 */ /* 0x000ea20000300800 */
[----:B0-----:R-:W-:Y:S01]  /*bd170*/  IMAD.MOV.U32 R23, RZ, RZ, R25 ;  /* 0x000000ffff177224 */ /* 0x001fe200078e0019 */
[----:B------:R-:W-:Y:S02]  /*bd180*/  LEA.HI.X.SX32 R25, R3, R2, 0x1, P6 ;  /* 0x0000000203197211 */ /* 0x000fe400030f0eff */
[C---:B------:R-:W-:Y:S02]  /*bd190*/  LEA R22, P6, R4.reuse, R0, 0x1 ;  /* 0x0000000004167211 */ /* 0x040fe400078c08ff */
[----:B------:R-:W-:Y:S02]  /*bd1a0*/  PRMT R8, R23, 0x7632, R8 ;  /* 0x0000763217087816 */ /* 0x000fe40000000008 */
[C---:B------:R-:W-:Y:S02]  /*bd1b0*/  IADD3 R3, R4.reuse, c[0x0][0x198], RZ ;  /* 0x0000660004037a10 */ /* 0x040fe40007ffe0ff */
[----:B------:R-:W-:-:S02]  /*bd1c0*/  LEA.HI.X.SX32 R23, R4, R2, 0x1, P6 ;  /* 0x0000000204177211 */ /* 0x000fc400030f0eff */
[----:B------:R-:W4:Y:S04]  /*bd1d0*/  LDL.LU R4, [R1+0x2748] ;  /* 0x0027480001047983 */ /* 0x000f280000300800 */
[----:B------:R0:W-:Y:S02]  /*bd1e0*/  @P5 STG.E.U16 [R24.64], R8 ;  /* 0x0000000818005986 */ /* 0x0001e4000c101506 */
[----:B0-----:R-:W-:-:S04]  /*bd1f0*/  LEA R24, P6, R3, R0, 0x1 ;  /* 0x0000000003187211 */ /* 0x001fc800078c08ff */
[C---:B------:R-:W-:Y:S02]  /*bd200*/  LEA.HI.X.SX32 R25, R3.reuse, R2, 0x1, P6 ;  /* 0x0000000203197211 */ /* 0x040fe400030f0eff */
[----:B----4-:R-:W-:Y:S02]  /*bd210*/  ISETP.LT.AND P5, PT, R4, c[0x0][0x17c], !P0 ;  /* 0x00005f0004007a0c */ /* 0x010fe400047a1270 */
[----:B------:R-:W-:Y:S02]  /*bd220*/  IADD3 R4, R3, c[0x0][0x198], RZ ;  /* 0x0000660003047a10 */ /* 0x000fe40007ffe0ff */
[----:B------:R-:W4:Y:S04]  /*bd230*/  LDL.LU R3, [R1+0x274c] ;  /* 0x00274c0001037983 */ /* 0x000f280000300800 */
[----:B---3--:R0:W-:Y:S01]  /*bd240*/  @P2 STG.E.U16 [R22.64], R26 ;  /* 0x0000001a16002986 */ /* 0x0081e2000c101506 */
[----:B------:R-:W-:-:S02]  /*bd250*/  PRMT R8, R26, 0x7632, R8 ;  /* 0x000076321a087816 */ /* 0x000fc40000000008 */
[C---:B0-----:R-:W-:Y:S01]  /*bd260*/  LEA R22, P6, R4.reuse, R0, 0x1 ;  /* 0x0000000004167211 */ /* 0x041fe200078c08ff */
[----:B------:R-:W3:Y:S03]  /*bd270*/  LDL.LU R26, [R1+0x1e4] ;  /* 0x0001e400011a7983 */ /* 0x000ee60000300800 */
[C---:B------:R-:W-:Y:S01]  /*bd280*/  LEA.HI.X.SX32 R23, R4.reuse, R2, 0x1, P6 ;  /* 0x0000000204177211 */ /* 0x040fe200030f0eff */
[----:B------:R0:W-:Y:S01]  /*bd290*/  @P1 STG.E.U16 [R24.64], R8 ;  /* 0x0000000818001986 */ /* 0x0001e2000c101506 */
[----:B--2---:R-:W-:Y:S02]  /*bd2a0*/  ISETP.LT.AND P1, PT, R21, c[0x0][0x17c], !P0 ;  /* 0x00005f0015007a0c */ /* 0x004fe40004721270 */
[----:B----4-:R-:W-:Y:S02]  /*bd2b0*/  ISETP.LT.AND P2, PT, R3, c[0x0][0x17c], !P0 ;  /* 0x00005f0003007a0c */ /* 0x010fe40004741270 */
[----:B------:R-:W-:Y:S01]  /*bd2c0*/  IADD3 R3, R4, c[0x0][0x198], RZ ;  /* 0x0000660004037a10 */ /* 0x000fe20007ffe0ff */
[----:B------:R-:W-:-:S02]  /*bd2d0*/  IMAD.MOV.U32 R4, RZ, RZ, R7 ;  /* 0x000000ffff047224 */ /* 0x000fc400078e0007 */
[----:B------:R-:W2:Y:S02]  /*bd2e0*/  LDL.LU R7, [R1+0x2b04] ;  /* 0x002b040001077983 */ /* 0x000ea40000300800 */
[----:B0-----:R-:W-:Y:S01]  /*bd2f0*/  IMAD.MOV.U32 R25, RZ, RZ, R4 ;  /* 0x000000ffff197224 */ /* 0x001fe200078e0004 */
[C---:B------:R-:W-:Y:S01]  /*bd300*/  LEA R24, P6, R3.reuse, R0, 0x1 ;  /* 0x0000000003187211 */ /* 0x040fe200078c08ff */
[----:B------:R-:W4:Y:S01]  /*bd310*/  LDL.LU R21, [R1+0x275c] ;  /* 0x00275c0001157983 */ /* 0x000f220000300800 */
[----:B------:R-:W-:-:S03]  /*bd320*/  IADD3 R4, R3, c[0x0][0x198], RZ ;  /* 0x0000660003047a10 */ /* 0x000fc60007ffe0ff */
        /* <DEDUP_REMOVED lines=36> */
[C---:B------:R-:W-:Y:S02]  /*bd570*/  LEA.HI.X.SX32 R23, R4.reuse, R2, 0x1, P6 ;  /* 0x0000000204177211 */ /* 0x040fe400030f0eff */
[----:B----4-:R-:W-:Y:S02]  /*bd580*/  ISETP.LT.AND P1, PT, R3, c[0x0][0x17c], !P0 ;  /* 0x00005f0003007a0c */ /* 0x010fe40004721270 */
[----:B------:R-:W-:Y:S02]  /*bd590*/  IADD3 R3, R4, c[0x0][0x198], RZ ;  /* 0x0000660004037a10 */ /* 0x000fe40007ffe0ff */
[----:B------:R-:W4:Y:S04]  /*bd5a0*/  LDL.LU R4, [R1+0x1b4] ;  /* 0x0001b40001047983 */ /* 0x000f280000300800 */
[----:B------:R0:W-:Y:S01]  /*bd5b0*/  @P4 STG.E.U16 [R24.64], R8 ;  /* 0x0000000818004986 */ /* 0x0001e2000c101506 */
[----:B--2---:R-:W-:-:S03]  /*bd5c0*/  ISETP.LT.AND P4, PT, R21, c[0x0][0x17c], !P0 ;  /* 0x00005f0015007a0c */ /* 0x004fc60004781270 */
[----:B------:R-:W2:Y:S01]  /*bd5d0*/  LDL.LU R21, [R1+0x2774] ;  /* 0x0027740001157983 */ /* 0x000ea20000300800 */
[C---:B0-----:R-:W-:Y:S01]  /*bd5e0*/  LEA R24, P6, R3.reuse, R0, 0x1 ;  /* 0x0000000003187211 */ /* 0x041fe200078c08ff */
[----:B----4-:R-:W-:Y:S01]  /*bd5f0*/  IMAD.MOV.U32 R25, RZ, RZ, R4 ;  /* 0x000000ffff197224 */ /* 0x010fe200078e0004 */
[----:B------:R-:W-:-:S04]  /*bd600*/  IADD3 R4, R3, c[0x0][0x198], RZ ;  /* 0x0000660003047a10 */ /* 0x000fc80007ffe0ff */
[----:B------:R0:W-:Y:S02]  /*bd610*/  @P3 STG.E.U16 [R22.64], R25 ;  /* 0x0000001916003986 */ /* 0x0001e4000c101506 */
[----:B0-----:R-:W-:Y:S01]  /*bd620*/  IMAD.MOV.U32 R23, RZ, RZ, R25 ;  /* 0x000000ffff177224 */ /* 0x001fe200078e0019 */
[----:B------:R-:W-:Y:S02]  /*bd630*/  LEA.HI.X.SX32 R25, R3, R2, 0x1, P6 ;  /* 0x0000000203197211 */ /* 0x000fe400030f0eff */
[----:B------:R-:W4:Y:S01]  /*bd640*/  LDL.LU R3, [R1+0x276c] ;  /* 0x00276c0001037983 */ /* 0x000f220000300800 */
[C---:B------:R-:W-:Y:S02]  /*bd650*/  LEA R22, P6, R4.reuse, R0, 0x1 ;  /* 0x0000000004167211 */ /* 0x040fe400078c08ff */
[----:B------:R-:W-:Y:S02]  /*bd660*/  PRMT R8, R23, 0x7632, R8 ;  /* 0x0000763217087816 */ /* 0x000fe40000000008 */
[----:B------:R-:W-:-:S03]  /*bd670*/  LEA.HI.X.SX32 R23, R4, R2, 0x1, P6 ;  /* 0x0000000204177211 */ /* 0x000fc600030f0eff */
[----:B------:R-:W-:Y:S04]  /*bd680*/  @P5 STG.E.U16 [R24.64], R8 ;  /* 0x0000000818005986 */ /* 0x000fe8000c101506 */
[----:B------:R0:W-:Y:S04]  /*bd690*/  @P2 STG.E.U16 [R22.64], R9 ;  /* 0x0000000916002986 */ /* 0x0001e8000c101506 */
[----:B0-----:R-:W5:Y:S01]  /*bd6a0*/  LDL.LU R23, [R1+0x2778] ;  /* 0x0027780001177983 */ /* 0x001f620000300800 */
[----:B------:R-:W-:Y:S02]  /*bd6b0*/  PRMT R12, R9, 0x7632, R12 ;  /* 0x00007632090c7816 */ /* 0x000fe4000000000c */
[----:B--2---:R-:W-:-:S02]  /*bd6c0*/  ISETP.LT.AND P2, PT, R21, c[0x0][0x17c], !P0 ;  /* 0x00005f0015007a0c */ /* 0x004fc40004741270 */
[----:B---3--:R-:W-:Y:S01]  /*bd6d0*/  ISETP.LT.AND P5, PT, R26, c[0x0][0x17c], !P0 ;  /* 0x00005f001a007a0c */ /* 0x008fe200047a1270 */
[----:B------:R-:W2:Y:S04]  /*bd6e0*/  LDL.LU R21, [R1+0x2780] ;  /* 0x0027800001157983 */ /* 0x000ea80000300800 */
[----:B------:R-:W3:Y:S01]  /*bd6f0*/  LDL.LU R26, [R1+0x1a4] ;  /* 0x0001a400011a7983 */ /* 0x000ee20000300800 */
[----:B----4-:R-:W-:Y:S02]  /*bd700*/  ISETP.LT.AND P3, PT, R3, c[0x0][0x17c], !P0 ;  /* 0x00005f0003007a0c */ /* 0x010fe40004761270 */
        /* <DEDUP_REMOVED lines=8> */
[C---:B------:R-:W-:Y:S02]  /*bd790*/  LEA R22, P6, R3.reuse, R0, 0x1 ;  /* 0x0000000003167211 */ /* 0x040fe400078c08ff */
[----:B------:R-:W-:Y:S02]  /*bd7a0*/  IADD3 R4, R3, c[0x0][0x198], RZ ;  /* 0x0000660003047a10 */ /* 0x000fe40007ffe0ff */
[----:B-----5:R-:W-:Y:S01]  /*bd7b0*/  ISETP.LT.AND P1, PT, R23, c[0x0][0x17c], !P0 ;  /* 0x00005f0017007a0c */ /* 0x020fe20004721270 */
[----:B0-----:R-:W4:Y:S01]  /*bd7c0*/  LDL.LU R24, [R1+0x224] ;  /* 0x0002240001187983 */ /* 0x001f220000300800 */
[----:B------:R-:W-:-:S03]  /*bd7d0*/  LEA.HI.X.SX32 R23, R3, R2, 0x1, P6 ;  /* 0x0000000203177211 */ /* 0x000fc600030f0eff */
[----:B------:R-:W5:Y:S04]  /*bd7e0*/  LDL.LU R3, [R1+0x277c] ;  /* 0x00277c0001037983 */ /* 0x000f680000300800 */
[----:B----4-:R0:W-:Y:S01]  /*bd7f0*/  @P4 STG.E.U16 [R8.64], R24 ;  /* 0x0000001808004986 */ /* 0x0101e2000c101506 */
[----:B------:R-:W-:Y:S02]  /*bd800*/  PRMT R12, R24, 0x7632, R12 ;  /* 0x00007632180c7816 */ /* 0x000fe4000000000c */
[----:B-----5:R-:W-:Y:S02]  /*bd810*/  ISETP.LT.AND P4, PT, R3, c[0x0][0x17c], !P0 ;  /* 0x00005f0003007a0c */ /* 0x020fe40004781270 */
[C---:B------:R-:W-:Y:S02]  /*bd820*/  IADD3 R3, R4.reuse, c[0x0][0x198], RZ ;  /* 0x0000660004037a10 */ /* 0x040fe40007ffe0ff */
[C---:B0-----:R-:W-:Y:S01]  /*bd830*/  LEA R8, P6, R4.reuse, R0, 0x1 ;  /* 0x0000000004087211 */ /* 0x041fe200078c08ff */
[----:B------:R-:W4:Y:S03]  /*bd840*/  LDL.LU R24, [R1+0x2788] ;  /* 0x0027880001187983 */ /* 0x000f260000300800 */
[----:B------:R-:W-:-:S02]  /*bd850*/  LEA.HI.X.SX32 R9, R4, R2, 0x1, P6 ;  /* 0x0000000204097211 */ /* 0x000fc400030f0eff */
[----:B------:R-:W5:Y:S04]  /*bd860*/  LDL.LU R4, [R1+0x1d4] ;  /* 0x0001d40001047983 */ /* 0x000f680000300800 */
[----:B------:R0:W-:Y:S01]  /*bd870*/  @P3 STG.E.U16 [R22.64], R12 ;  /* 0x0000000c16003986 */ /* 0x0001e2000c101506 */
[----:B--2---:R-:W-:-:S03]  /*bd880*/  ISETP.LT.AND P3, PT, R21, c[0x0][0x17c], !P0 ;  /* 0x00005f0015007a0c */ /* 0x004fc60004761270 */
[----:B------:R-:W2:Y:S01]  /*bd890*/  LDL.LU R21, [R1+0x278c] ;  /* 0x00278c0001157983 */ /* 0x000ea20000300800 */
[C---:B0-----:R-:W-:Y:S01]  /*bd8a0*/  LEA R22, P6, R3.reuse, R0, 0x1 ;  /* 0x0000000003167211 */ /* 0x041fe200078c08ff */
[----:B-----5:R-:W-:Y:S01]  /*bd8b0*/  IMAD.MOV.U32 R23, RZ, RZ, R4 ;  /* 0x000000ffff177224 */ /* 0x020fe200078e0004 */
[----:B------:R-:W-:-:S04]  /*bd8c0*/  IADD3 R4, R3, c[0x0][0x198], RZ ;  /* 0x0000660003047a10 */ /* 0x000fc80007ffe0ff */
[----:B------:R0:W-:Y:S02]  /*bd8d0*/  @P5 STG.E.U16 [R8.64], R23 ;  /* 0x0000001708005986 */ /* 0x0001e4000c101506 */
[----:B0-----:R-:W-:Y:S01]  /*bd8e0*/  IMAD.MOV.U32 R9, RZ, RZ, R23 ;  /* 0x000000ffff097224 */ /* 0x001fe200078e0017 */
[----:B------:R-:W-:Y:S02]  /*bd8f0*/  LEA.HI.X.SX32 R23, R3, R2, 0x1, P6 ;  /* 0x0000000203177211 */ /* 0x000fe400030f0eff */
[----:B------:R-:W5:Y:S02]  /*bd900*/  LDL.LU R3, [R1+0x2784] ;  /* 0x0027840001037983 */ /* 0x000f640000300800 */
[----:B------:R-:W-:-:S05]  /*bd910*/  PRMT R12, R9, 0x7632, R12 ;  /* 0x00007632090c7816 */ /* 0x000fca000000000c */
[----:B------:R0:W-:Y:S01]  /*bd920*/  @P2 STG.E.U16 [R22.64], R12 ;  /* 0x0000000c16002986 */ /* 0x0001e2000c101506 */
[----:B----4-:R-:W-:-:S03]  /*bd930*/  ISETP.LT.AND P2, PT, R24, c[0x0][0x17c], !P0 ;  /* 0x00005f0018007a0c */ /* 0x010fc60004741270 */
[----:B------:R-:W4:Y:S01]  /*bd940*/  LDL.LU R24, [R1+0x2794] ;  /* 0x0027940001187983 */ /* 0x000f220000300800 */
[----:B------:R-:W-:-:S04]  /*bd950*/  LEA R8, P6, R4, R0, 0x1 ;  /* 0x0000000004087211 */ /* 0x000fc800078c08ff */
[----:B------:R-:W-:-:S05]  /*bd960*/  LEA.HI.X.SX32 R9, R4, R2, 0x1, P6 ;  /* 0x0000000204097211 */ /* 0x000fca00030f0eff */
[----:B---3--:R1:W-:Y:S01]  /*bd970*/  @P1 STG.E.U16 [R8.64], R26 ;  /* 0x0000001a08001986 */ /* 0x0083e2000c101506 */
[----:B--2---:R-:W-:Y:S02]  /*bd980*/  ISETP.LT.AND P1, PT, R21, c[0x0][0x17c], !P0 ;  /* 0x00005f0015007a0c */ /* 0x004fe40004721270 */
[----:B0-----:R-:W-:Y:S01]  /*bd990*/  PRMT R12, R26, 0x7632, R12 ;  /* 0x000076321a0c7816 */ /* 0x001fe2000000000c */
[----:B------:R-:W2:Y:S04]  /*bd9a0*/  LDL.LU R21, [R1+0x2798] ;  /* 0x0027980001157983 */ /* 0x000ea80000300800 */
[----:B-1----:R-:W3:Y:S01]  /*bd9b0*/  LDL.LU R26, [R1+0x1c4] ;  /* 0x0001c400011a7983 */ /* 0x002ee20000300800 */
[----:B-----5:R-:W-:Y:S02]  /*bd9c0*/  ISETP.LT.AND P5, PT, R3, c[0x0][0x17c], !P0 ;  /* 0x00005f0003007a0c */ /* 0x020fe400047a1270 */
[----:B------:R-:W-:-:S04]  /*bd9d0*/  IADD3 R3, R4, c[0x0][0x198], RZ ;  /* 0x0000660004037a10 */ /* 0x000fc80007ffe0ff */
[C---:B------:R-:W-:Y:S02]  /*bd9e0*/  LEA R22, P6, R3.reuse, R0, 0x1 ;  /* 0x0000000003167211 */ /* 0x040fe400078c08ff */
[C---:B------:R-:W-:Y:S02]  /*bd9f0*/  IADD3 R4, R3.reuse, c[0x0][0x198], RZ ;  /* 0x0000660003047a10 */ /* 0x040fe40007ffe0ff */
[----:B------:R-:W-:Y:S02]  /*bda00*/  LEA.HI.X.SX32 R23, R3, R2, 0x1, P6 ;  /* 0x0000000203177211 */ /* 0x000fe400030f0eff */
[C---:B------:R-:W-:Y:S02]  /*bda10*/  LEA R8, P6, R4.reuse, R0, 0x1 ;  /* 0x0000000004087211 */ /* 0x040fe400078c08ff */
[C---:B------:R-:W-:Y:S02]  /*bda20*/  IADD3 R3, R4.reuse, c[0x0][0x198], RZ ;  /* 0x0000660004037a10 */ /* 0x040fe40007ffe0ff */
[----:B------:R-:W-:-:S02]  /*bda30*/  LEA.HI.X.SX32 R9, R4, R2, 0x1, P6 ;  /* 0x0000000204097211 */ /* 0x000fc400030f0eff */
[----:B------:R-:W5:Y:S04]  /*bda40*/  LDL.LU R4, [R1+0x2790] ;  /* 0x0027900001047983 */ /* 0x000f680000300800 */
[----:B------:R0:W-:Y:S04]  /*bda50*/  @P4 STG.E.U16 [R22.64], R12 ;  /* 0x0000000c16004986 */ /* 0x0001e8000c101506 */
[----:B------:R1:W-:Y:S01]  /*bda60*/  @P3 STG.E.U16 [R8.64], R13 ;  /* 0x0000000d08003986 */ /* 0x0003e2000c101506 */
[----:B0-----:R-:W-:-:S04]  /*bda70*/  LEA R22, P6, R3, R0, 0x1 ;  /* 0x0000000003167211 */ /* 0x001fc800078c08ff */
[----:B------:R-:W-:Y:S02]  /*bda80*/  LEA.HI.X.SX32 R23, R3, R2, 0x1, P6 ;  /* 0x0000000203177211 */ /* 0x000fe400030f0eff */
[----:B-1----:R-:W-:Y:S02]  /*bda90*/  PRMT R13, R13, 0x7632, R13 ;  /* 0x000076320d0d7816 */ /* 0x002fe4000000000d */
[----:B----4-:R-:W-:Y:S02]  /*bdaa0*/  ISETP.LT.AND P3, PT, R24, c[0x0][0x17c], !P0 ;  /* 0x00005f0018007a0c */ /* 0x010fe40004761270 */
[----:B------:R-:W4:Y:S04]  /*bdab0*/  LDL.LU R24, [R1+0x27a0] ;  /* 0x0027a00001187983 */ /* 0x000f280000300800 */
[----:B------:R0:W-:Y:S04]  /*bdac0*/  @P5 STG.E.U16 [R22.64], R13 ;  /* 0x0000000d16005986 */ /* 0x0001e8000c101506 */
[----:B0-----:R-:W3:Y:S04]  /*bdad0*/  LDL.LU R22, [R1+0x214] ;  /* 0x0002140001167983 */ /* 0x001ee80000300800 */
[----:B------:R-:W4:Y:S01]  /*bdae0*/  LDL.LU R23, [R1+0x279c] ;  /* 0x00279c0001177983 */ /* 0x000f220000300800 */
[----:B--2---:R-:W-:-:S03]  /*bdaf0*/  ISETP.LT.AND P5, PT, R21, c[0x0][0x17c], !P0 ;  /* 0x00005f0015007a0c */ /* 0x004fc600047a1270 */
[----:B------:R-:W2:Y:S01]  /*bdb00*/  LDL.LU R21, [R1+0x27a4] ;  /* 0x0027a40001157983 */ /* 0x000ea20000300800 */
[----:B-----5:R-:W-:Y:S02]  /*bdb10*/  ISETP.LT.AND P4, PT, R4, c[0x0][0x17c], !P0 ;  /* 0x00005f0004007a0c */ /* 0x020fe40004781270 */
[----:B------:R-:W-:-:S04]  /*bdb20*/  IADD3 R4, R3, c[0x0][0x198], RZ ;  /* 0x0000660003047a10 */ /* 0x000fc80007ffe0ff */
[----:B------:R-:W-:-:S04]  /*bdb30*/  LEA R8, P6, R4, R0, 0x1 ;  /* 0x0000000004087211 */ /* 0x000fc800078c08ff */
[----:B------:R-:W-:-:S05]  /*bdb40*/  LEA.HI.X.SX32 R9, R4, R2, 0x1, P6 ;  /* 0x0000000204097211 */ /* 0x000fca00030f0eff */
[----:B---3--:R0:W-:Y:S01]  /*bdb50*/  @P2 STG.E.U16 [R8.64], R22 ;  /* 0x0000001608002986 */ /* 0x0081e2000c101506 */
[----:B----4-:R-:W-:-:S03]  /*bdb60*/  ISETP.LT.AND P2, PT, R23, c[0x0][0x17c], !P0 ;  /* 0x00005f0017007a0c */ /* 0x010fc60004741270 */
[----:B------:R-:W3:Y:S01]  /*bdb70*/  LDL.LU R23, [R1+0x27a8] ;  /* 0x0027a80001177983 */ /* 0x000ee20000300800 */
[----:B------:R-:W-:-:S04]  /*bdb80*/  IADD3 R3, R4, c[0x0][0x198], RZ ;  /* 0x0000660004037a10 */ /* 0x000fc80007ffe0ff */
[C---:B------:R-:W-:Y:S02]  /*bdb90*/  LEA R12, P6, R3.reuse, R0, 0x1 ;  /* 0x00000000030c7211 */ /* 0x040fe400078c08ff */
[C---:B------:R-:W-:Y:S02]  /*bdba0*/  IADD3 R4, R3.reuse, c[0x0][0x198], RZ ;  /* 0x0000660003047a10 */ /* 0x040fe40007ffe0ff */
[----:B------:R-:W-:Y:S02]  /*bdbb0*/  LEA.HI.X.SX32 R13, R3, R2, 0x1, P6 ;  /* 0x00000002030d7211 */ /* 0x000fe400030f0eff */
[----:B------:R-:W-:Y:S02]  /*bdbc0*/  PRMT R16, R22, 0x7632, R16 ;  /* 0x0000763216107816 */ /* 0x000fe40000000010 */
[C---:B0-----:R-:W-:Y:S01]  /*bdbd0*/  LEA R8, P6, R4.reuse, R0, 0x1 ;  /* 0x0000000004087211 */ /* 0x041fe200078c08ff */
[----:B------:R-:W4:Y:S01]  /*bdbe0*/  LDL.LU R22, [R1+0x27ac] ;  /* 0x0027ac0001167983 */ /* 0x000f220000300800 */
[----:B------:R-:W-:-:S02]  /*bdbf0*/  IADD3 R3, R4, c[0x0][0x198], RZ ;  /* 0x0000660004037a10 */ /* 0x000fc40007ffe0ff */
[----:B------:R-:W-:Y:S01]  /*bdc00*/  LEA.HI.X.SX32 R9, R4, R2, 0x1, P6 ;  /* 0x0000000204097211 */ /* 0x000fe200030f0eff */
[----:B------:R0:W-:Y:S04]  /*bdc10*/  @P1 STG.E.U16 [R12.64], R16 ;  /* 0x000000100c001986 */ /* 0x0001e8000c101506 */
[----:B------:R1:W-:Y:S01]  /*bdc20*/  @P4 STG.E.U16 [R8.64], R26 ;  /* 0x0000001a08004986 */ /* 0x0003e2000c101506 */
[C---:B0-----:R-:W-:Y:S02]  /*bdc30*/  LEA R12, P6, R3.reuse, R0, 0x1 ;  /* 0x00000000030c7211 */ /* 0x041fe400078c08ff */
[----:B------:R-:W-:Y:S02]  /*bdc40*/  PRMT R16, R26, 0x7632, R16 ;  /* 0x000076321a107816 */ /* 0x000fe40000000010 */
[----:B------:R-:W-:-:S02]  /*bdc50*/  LEA.HI.X.SX32 R13, R3, R2, 0x1, P6 ;  /* 0x00000002030d7211 */ /* 0x000fc400030f0eff */
[----:B--2---:R-:W-:Y:S02]  /*bdc60*/  ISETP.LT.AND P4, PT, R21, c[0x0][0x17c], !P0 ;  /* 0x00005f0015007a0c */ /* 0x004fe40004781270 */
[----:B------:R-:W2:Y:S04]  /*bdc70*/  LDL.LU R21, [R1+0x27b0] ;  /* 0x0027b00001157983 */ /* 0x000ea80000300800 */
[----:B------:R0:W-:Y:S01]  /*bdc80*/  @P3 STG.E.U16 [R12.64], R16 ;  /* 0x000000100c003986 */ /* 0x0001e2000c101506 */
[----:B---3--:R-:W-:-:S03]  /*bdc90*/  ISETP.LT.AND P3, PT, R23, c[0x0][0x17c], !P0 ;  /* 0x00005f0017007a0c */ /* 0x008fc60004761270 */
[----:B------:R-:W3:Y:S01]  /*bdca0*/  LDL.LU R23, [R1+0x27b4] ;  /* 0x0027b40001177983 */ /* 0x000ee20000300800 */
[----:B------:R-:W-:-:S04]  /*bdcb0*/  IADD3 R4, R3, c[0x0][0x198], RZ ;  /* 0x0000660003047a10 */ /* 0x000fc80007ffe0ff */
[C---:B-1----:R-:W-:Y:S02]  /*bdcc0*/  LEA R8, P6, R4.reuse, R0, 0x1 ;  /* 0x0000000004087211 */ /* 0x042fe400078c08ff */
[C---:B------:R-:W-:Y:S02]  /*bdcd0*/  IADD3 R3, R4.reuse, c[0x0][0x198], RZ ;  /* 0x0000660004037a10 */ /* 0x040fe40007ffe0ff */
[----:B------:R-:W-:Y:S02]  /*bdce0*/  LEA.HI.X.SX32 R9, R4, R2, 0x1, P6 ;  /* 0x0000000204097211 */ /* 0x000fe400030f0eff */
[C---:B0-----:R-:W-:Y:S02]  /*bdcf0*/  LEA R12, P6, R3.reuse, R0, 0x1 ;  /* 0x00000000030c7211 */ /* 0x041fe400078c08ff */
[----:B------:R-:W-:Y:S02]  /*bdd00*/  ISETP.LT.AND P1, PT, R24, c[0x0][0x17c], !P0 ;  /* 0x00005f0018007a0c */ /* 0x000fe40004721270 */
[C---:B------:R-:W-:Y:S01]  /*bdd10*/  IADD3 R16, R3.reuse, c[0x0][0x198], RZ ;  /* 0x0000660003107a10 */ /* 0x040fe20007ffe0ff */
[----:B------:R0:W-:Y:S01]  /*bdd20*/  @P5 STG.E.U16 [R8.64], R5 ;  /* 0x0000000508005986 */ /* 0x0001e2000c101506 */
[----:B------:R-:W-:-:S02]  /*bdd30*/  LEA.HI.X.SX32 R13, R3, R2, 0x1, P6 ;  /* 0x00000002030d7211 */ /* 0x000fc400030f0eff */
[C---:B------:R-:W-:Y:S02]  /*bdd40*/  LEA R4, P6, R16.reuse, R0, 0x1 ;  /* 0x0000000010047211 */ /* 0x040fe400078c08ff */
[C---:B------:R-:W-:Y:S02]  /*bdd50*/  IADD3 R3, R16.reuse, c[0x0][0x198], RZ ;  /* 0x0000660010037a10 */ /* 0x040fe40007ffe0ff */
[----:B0-----:R-:W-:Y:S02]  /*bdd60*/  PRMT R8, R5, 0x7632, R8 ;  /* 0x0000763205087816 */ /* 0x001fe40000000008 */
[----:B------:R-:W-:-:S03]  /*bdd70*/  LEA.HI.X.SX32 R5, R16, R2, 0x1, P6 ;  /* 0x0000000210057211 */ /* 0x000fc600030f0eff */
[----:B------:R0:W-:Y:S01]  /*bdd80*/  @P2 STG.E.U16 [R12.64], R8 ;  /* 0x000000080c002986 */ /* 0x0001e2000c101506 */
[----:B----4-:R-:W-:-:S03]  /*bdd90*/  ISETP.LT.AND P5, PT, R22, c[0x0][0x17c], !P0 ;  /* 0x00005f0016007a0c */ /* 0x010fc600047a1270 */
[----:B------:R1:W-:Y:S01]  /*bdda0*/  @P1 STG.E.U16 [R4.64], R17 ;  /* 0x0000001104001986 */ /* 0x0003e2000c101506 */
[----:B--2---:R-:W-:-:S03]  /*bddb0*/  ISETP.LT.AND P2, PT, R21, c[0x0][0x17c], !P0 ;  /* 0x00005f0015007a0c */ /* 0x004fc60004741270 */
[----:B------:R-:W2:Y:S01]  /*bddc0*/  LDL.LU R22, [R1+0x27b8] ;  /* 0x0027b80001167983 */ /* 0x000ea20000300800 */
[----:B0-----:R-:W-:-:S03]  /*bddd0*/  LEA R8, P6, R3, R0, 0x1 ;  /* 0x0000000003087211 */ /* 0x001fc600078c08ff */
[----:B------:R-:W4:Y:S01]  /*bdde0*/  LDL.LU R24, [R1+0x234] ;  /* 0x0002340001187983 */ /* 0x000f220000300800 */
[----:B------:R-:W-:-:S03]  /*bddf0*/  LEA.HI.X.SX32 R9, R3, R2, 0x1, P6 ;  /* 0x0000000203097211 */ /* 0x000fc600030f0eff */
[----:B------:R-:W5:Y:S01]  /*bde00*/  LDL.LU R21, [R1+0x27bc] ;  /* 0x0027bc0001157983 */ /* 0x000f620000300800 */
[----:B-1----:R-:W-:-:S05]  /*bde10*/  PRMT R17, R17, 0x7632, R17 ;  /* 0x0000763211117816 */ /* 0x002fca0000000011 */
[----:B------:R0:W-:Y:S01]  /*bde20*/  @P4 STG.E.U16 [R8.64], R17 ;  /* 0x0000001108004986 */ /* 0x0001e2000c101506 */
[----:B---3--:R-:W-:-:S03]  /*bde30*/  ISETP.LT.AND P1, PT, R23, c[0x0][0x17c], !P0 ;  /* 0x00005f0017007a0c */ /* 0x008fc60004721270 */
[----:B------:R-:W3:Y:S04]  /*bde40*/  LDL.LU R23, [R1+0x27c0] ;  /* 0x0027c00001177983 */ /* 0x000ee80000300800 */
[----:B------:R-:W3:Y:S04]  /*bde50*/  LDL.LU R26, [R1+0x244] ;  /* 0x00024400011a7983 */ /* 0x000ee80000300800 */
[----:B0-----:R-:W3:Y:S01]  /*bde60*/  LDL.LU R17, [R1+0x204] ;  /* 0x0002040001117983 */ /* 0x001ee20000300800 */
[----:B------:R-:W-:-:S04]  /*bde70*/  IADD3 R12, R3, c[0x0][0x198], RZ ;  /* 0x00006600030c7a10 */ /* 0x000fc80007ffe0ff */
[----:B------:R-:W-:-:S04]  /*bde80*/  LEA R4, P6, R12, R0, 0x1 ;  /* 0x000000000c047211 */ /* 0x000fc800078c08ff */
[----:B------:R-:W-:Y:S02]  /*bde90*/  LEA.HI.X.SX32 R5, R12, R2, 0x1, P6 ;  /* 0x000000020c057211 */ /* 0x000fe400030f0eff */
[----:B--2---:R-:W-:Y:S02]  /*bdea0*/  ISETP.LT.AND P4, PT, R22, c[0x0][0x17c], !P0 ;  /* 0x00005f0016007a0c */ /* 0x004fe40004781270 */
[----:B------:R-:W2:Y:S04]  /*bdeb0*/  LDL.LU R22, [R1+0x27c4] ;  /* 0x0027c40001167983 */ /* 0x000ea80000300800 */
[----:B---3--:R0:W-:Y:S01]  /*bdec0*/  @P3 STG.E.U16 [R4.64], R17 ;  /* 0x0000001104003986 */ /* 0x0081e2000c101506 */
[----:B-----5:R-:W-:Y:S02]  /*bded0*/  ISETP.LT.AND P3, PT, R21, c[0x0][0x17c], !P0 ;  /* 0x00005f0015007a0c */ /* 0x020fe40004761270 */
[----:B------:R-:W-:Y:S01]  /*bdee0*/  PRMT R13, R17, 0x7632, R13 ;  /* 0x00007632110d7816 */ /* 0x000fe2000000000d */
[----:B------:R-:W3:Y:S04]  /*bdef0*/  LDL.LU R21, [R1+0x27c8] ;  /* 0x0027c80001157983 */ /* 0x000ee80000300800 */
        /* <DEDUP_REMOVED lines=9> */
[----:B------:R-:W-:-:S03]  /*bdf90*/  IADD3 R12, R3, c[0x0][0x198], RZ ;  /* 0x00006600030c7a10 */ /* 0x000fc60007ffe0ff */
[----:B----4-:R1:W-:Y:S01]  /*bdfa0*/  @P2 STG.E.U16 [R4.64], R24 ;  /* 0x0000001804002986 */ /* 0x0103e2000c101506 */
[----:B0-----:R-:W-:-:S04]  /*bdfb0*/  LEA R8, P6, R3, R0, 0x1 ;  /* 0x0000000003087211 */ /* 0x001fc800078c08ff */
[----:B------:R-:W-:Y:S02]  /*bdfc0*/  LEA.HI.X.SX32 R9, R3, R2, 0x1, P6 ;  /* 0x0000000203097211 */ /* 0x000fe400030f0eff */
[----:B-1----:R-:W-:Y:S02]  /*bdfd0*/  LEA R4, P6, R12, R0, 0x1 ;  /* 0x000000000c047211 */ /* 0x002fe400078c08ff */
[----:B------:R-:W-:Y:S02]  /*bdfe0*/  PRMT R13, R24, 0x7632, R13 ;  /* 0x00007632180d7816 */ /* 0x000fe4000000000d */
[----:B------:R-:W-:Y:S02]  /*bdff0*/  LEA.HI.X.SX32 R5, R12, R2, 0x1, P6 ;  /* 0x000000020c057211 */ /* 0x000fe400030f0eff */
[----:B--2---:R-:W-:Y:S01]  /*be000*/  ISETP.LT.AND P2, PT, R22, c[0x0][0x17c], !P0 ;  /* 0x00005f0016007a0c */ /* 0x004fe20004741270 */
[----:B------:R0:W-:Y:S01]  /*be010*/  @P1 STG.E.U16 [R8.64], R13 ;  /* 0x0000000d08001986 */ /* 0x0001e2000c101506 */
[----:B------:R-:W-:-:S03]  /*be020*/  ISETP.LT.AND P5, PT, R23, c[0x0][0x17c], !P0 ;  /* 0x00005f0017007a0c */ /* 0x000fc600047a1270 */
[----:B------:R-:W2:Y:S04]  /*be030*/  LDL.LU R22, [R1+0x27d0] ;  /* 0x0027d00001167983 */ /* 0x000ea80000300800 */
[----:B------:R-:W4:Y:S04]  /*be040*/  LDL.LU R23, [R1+0x1f8] ;  /* 0x0001f80001177983 */ /* 0x000f280000300800 */
[----:B------:R1:W-:Y:S01]  /*be050*/  @P4 STG.E.U16 [R4.64], R26 ;  /* 0x0000001a04004986 */ /* 0x0003e2000c101506 */
[----:B---3--:R-:W-:-:S03]  /*be060*/  ISETP.LT.AND P1, PT, R21, c[0x0][0x17c], !P0 ;  /* 0x00005f0015007a0c */ /* 0x008fc60004721270 */
[----:B------:R-:W3:Y:S01]  /*be070*/  LDL.LU R21, [R1+0x27d4] ;  /* 0x0027d40001157983 */ /* 0x000ee20000300800 */
[----:B-----5:R-:W-:-:S03]  /*be080*/  ISETP.LT.AND P4, PT, R17, c[0x0][0x17c], !P0 ;  /* 0x00005f0011007a0c */ /* 0x020fc60004781270 */
[----:B------:R-:W5:Y:S01]  /*be090*/  LDL.LU R17, [R1+0x27d8] ;  /* 0x0027d80001117983 */ /* 0x000f620000300800 */
[----:B------:R-:W-:Y:S02]  /*be0a0*/  IADD3 R3, R12, c[0x0][0x198], RZ ;  /* 0x000066000c037a10 */ /* 0x000fe40007ffe0ff */
[----:B0-----:R-:W-:Y:S01]  /*be0b0*/  PRMT R13, R26, 0x7632, R13 ;  /* 0x000076321a0d7816 */ /* 0x001fe2000000000d */
[----:B------:R-:W4:Y:S01]  /*be0c0*/  LDL.LU R24, [R1+0x1e8] ;  /* 0x0001e80001187983 */ /* 0x000f220000300800 */
[C---:B------:R-:W-:Y:S02]  /*be0d0*/  LEA R8, P6, R3.reuse, R0, 0x1 ;  /* 0x0000000003087211 */ /* 0x040fe400078c08ff */
[C---:B------:R-:W-:Y:S02]  /*be0e0*/  IADD3 R12, R3.reuse, c[0x0][0x198], RZ ;  /* 0x00006600030c7a10 */ /* 0x040fe40007ffe0ff */
[----:B------:R-:W-:Y:S02]  /*be0f0*/  LEA.HI.X.SX32 R9, R3, R2, 0x1, P6 ;  /* 0x0000000203097211 */ /* 0x000fe400030f0eff */
[----:B-1----:R-:W-:-:S02]  /*be100*/  LEA R4, P6, R12, R0, 0x1 ;  /* 0x000000000c047211 */ /* 0x002fc400078c08ff */
[C---:B------:R-:W-:Y:S01]  /*be110*/  IADD3 R3, R12.reuse, c[0x0][0x198], RZ ;  /* 0x000066000c037a10 */ /* 0x040fe20007ffe0ff */
[----:B------:R0:W-:Y:S01]  /*be120*/  @P3 STG.E.U16 [R8.64], R13 ;  /* 0x0000000d08003986 */ /* 0x0001e2000c101506 */
[----:B------:R-:W-:Y:S02]  /*be130*/  LEA.HI.X.SX32 R5, R12, R2, 0x1, P6 ;  /* 0x000000020c057211 */ /* 0x000fe400030f0eff */
[C---:B0-----:R-:W-:Y:S02]  /*be140*/  LEA R8, P6, R3.reuse, R0, 0x1 ;  /* 0x0000000003087211 */ /* 0x041fe400078c08ff */
[----:B------:R-:W-:Y:S02]  /*be150*/  PRMT R13, R20, 0x7632, R13 ;  /* 0x00007632140d7816 */ /* 0x000fe4000000000d */
[----:B------:R-:W-:Y:S01]  /*be160*/  LEA.HI.X.SX32 R9, R3, R2, 0x1, P6 ;  /* 0x0000000203097211 */ /* 0x000fe200030f0eff */
[----:B------:R0:W-:Y:S04]  /*be170*/  @P5 STG.E.U16 [R4.64], R20 ;  /* 0x0000001404005986 */ /* 0x0001e8000c101506 */
[----:B------:R1:W-:Y:S01]  /*be180*/  @P2 STG.E.U16 [R8.64], R13 ;  /* 0x0000000d08002986 */ /* 0x0003e2000c101506 */
[----:B--2---:R-:W-:-:S03]  /*be190*/  ISETP.LT.AND P3, PT, R22, c[0x0][0x17c], !P0 ;  /* 0x00005f0016007a0c */ /* 0x004fc60004761270 */
[----:B------:R-:W2:Y:S04]  /*be1a0*/  LDL.LU R22, [R1+0x27dc] ;  /* 0x0027dc0001167983 */ /* 0x000ea80000300800 */
[----:B0-----:R-:W2:Y:S01]  /*be1b0*/  LDL.LU R20, [R1+0x2b00] ;  /* 0x002b000001147983 */ /* 0x001ea20000300800 */
[----:B---3--:R-:W-:-:S03]  /*be1c0*/  ISETP.LT.AND P5, PT, R21, c[0x0][0x17c], !P0 ;  /* 0x00005f0015007a0c */ /* 0x008fc600047a1270 */
[----:B------:R-:W3:Y:S04]  /*be1d0*/  LDL.LU R21, [R1+0x27e0] ;  /* 0x0027e00001157983 */ /* 0x000ee80000300800 */
[----:B------:R-:W3:Y:S01]  /*be1e0*/  LDL.LU R26, [R1+0x1b8] ;  /* 0x0001b800011a7983 */ /* 0x000ee20000300800 */
[----:B-----5:R-:W-:-:S03]  /*be1f0*/  ISETP.LT.AND P2, PT, R17, c[0x0][0x17c], !P0 ;  /* 0x00005f0011007a0c */ /* 0x020fc60004741270 */
[----:B------:R-:W5:Y:S01]  /*be200*/  LDL.LU R17, [R1+0x27e4] ;  /* 0x0027e40001117983 */ /* 0x000f620000300800 */
[----:B------:R-:W-:-:S04]  /*be210*/  IADD3 R12, R3, c[0x0][0x198], RZ ;  /* 0x00006600030c7a10 */ /* 0x000fc80007ffe0ff */
[C---:B------:R-:W-:Y:S02]  /*be220*/  LEA R4, P6, R12.reuse, R0, 0x1 ;  /* 0x000000000c047211 */ /* 0x040fe400078c08ff */
[C---:B------:R-:W-:Y:S02]  /*be230*/  IADD3 R3, R12.reuse, c[0x0][0x198], RZ ;  /* 0x000066000c037a10 */ /* 0x040fe40007ffe0ff */
[----:B------:R-:W-:Y:S02]  /*be240*/  LEA.HI.X.SX32 R5, R12, R2, 0x1, P6 ;  /* 0x000000020c057211 */ /* 0x000fe400030f0eff */
[C---:B-1----:R-:W-:Y:S02]  /*be250*/  LEA R8, P6, R3.reuse, R0, 0x1 ;  /* 0x0000000003087211 */ /* 0x042fe400078c08ff */
[C---:B------:R-:W-:Y:S01]  /*be260*/  IADD3 R12, R3.reuse, c[0x0][0x198], RZ ;  /* 0x00006600030c7a10 */ /* 0x040fe20007ffe0ff */
[----:B----4-:R0:W-:Y:S01]  /*be270*/  @P1 STG.E.U16 [R4.64], R23 ;  /* 0x0000001704001986 */ /* 0x0101e2000c101506 */
        /* <DEDUP_REMOVED lines=9> */
[----:B------:R-:W3:Y:S01]  /*be310*/  LDL.LU R21, [R1+0x27ec] ;  /* 0x0027ec0001157983 */ /* 0x000ee20000300800 */
[----:B-----5:R-:W-:-:S03]  /*be320*/  ISETP.LT.AND P3, PT, R17, c[0x0][0x17c], !P0 ;  /* 0x00005f0011007a0c */ /* 0x020fc60004761270 */
[----:B------:R-:W4:Y:S01]  /*be330*/  LDL.LU R17, [R1+0x27f0] ;  /* 0x0027f00001117983 */ /* 0x000f220000300800 */
[----:B------:R-:W-:Y:S02]  /*be340*/  IADD3 R3, R12, c[0x0][0x198], RZ ;  /* 0x000066000c037a10 */ /* 0x000fe40007ffe0ff */
[----:B0-----:R-:W-:Y:S01]  /*be350*/  PRMT R13, R24, 0x7632, R13 ;  /* 0x00007632180d7816 */ /* 0x001fe2000000000d */
[----:B------:R-:W5:Y:S01]  /*be360*/  LDL.LU R23, [R1+0x228] ;  /* 0x0002280001177983 */ /* 0x000f620000300800 */
        /* <DEDUP_REMOVED lines=10> */
[----:B------:R-:W-:Y:S04]  /*be410*/  @P2 STG.E.U16 [R4.64], R26 ;  /* 0x0000001a04002986 */ /* 0x000fe8000c101506 */
[----:B------:R0:W-:Y:S01]  /*be420*/  @P1 STG.E.U16 [R8.64], R13 ;  /* 0x0000000d08001986 */ /* 0x0001e2000c101506 */
[----:B--2---:R-:W-:-:S03]  /*be430*/  ISETP.LT.AND P5, PT, R22, c[0x0][0x17c], !P0 ;  /* 0x00005f0016007a0c */ /* 0x004fc600047a1270 */
[----:B------:R-:W2:Y:S01]  /*be440*/  LDL.LU R22, [R1+0x27f4] ;  /* 0x0027f40001167983 */ /* 0x000ea20000300800 */
[----:B---3--:R-:W-:-:S03]  /*be450*/  ISETP.LT.AND P2, PT, R21, c[0x0][0x17c], !P0 ;  /* 0x00005f0015007a0c */ /* 0x008fc60004741270 */
[----:B------:R-:W3:Y:S04]  /*be460*/  LDL.LU R21, [R1+0x27f8] ;  /* 0x0027f80001157983 */ /* 0x000ee80000300800 */
[----:B------:R-:W2:Y:S01]  /*be470*/  LDL.LU R24, [R1+0x1d8] ;  /* 0x0001d80001187983 */ /* 0x000ea20000300800 */
[----:B----4-:R-:W-:-:S03]  /*be480*/  ISETP.LT.AND P1, PT, R17, c[0x0][0x17c], !P0 ;  /* 0x00005f0011007a0c */ /* 0x010fc60004721270 */
[----:B------:R-:W4:Y:S04]  /*be490*/  LDL.LU R17, [R1+0x27fc] ;  /* 0x0027fc0001117983 */ /* 0x000f280000300800 */
[----:B0-----:R-:W2:Y:S01]  /*be4a0*/  LDL.LU R13, [R1+0x2800] ;  /* 0x00280000010d7983 */ /* 0x001ea20000300800 */
[----:B------:R-:W-:-:S03]  /*be4b0*/  IADD3 R12, R3, c[0x0][0x198], RZ ;  /* 0x00006600030c7a10 */ /* 0x000fc60007ffe0ff */
[----:B------:R-:W2:Y:S01]  /*be4c0*/  LDL.LU R26, [R1+0x1a8] ;  /* 0x0001a800011a7983 */ /* 0x000ea20000300800 */
[C---:B------:R-:W-:Y:S02]  /*be4d0*/  LEA R4, P6, R12.reuse, R0, 0x1 ;  /* 0x000000000c047211 */ /* 0x040fe400078c08ff */
[C---:B------:R-:W-:Y:S02]  /*be4e0*/  IADD3 R3, R12.reuse, c[0x0][0x198], RZ ;  /* 0x000066000c037a10 */ /* 0x040fe40007ffe0ff */
[----:B------:R-:W-:Y:S02]  /*be4f0*/  LEA.HI.X.SX32 R5, R12, R2, 0x1, P6 ;  /* 0x000000020c057211 */ /* 0x000fe400030f0eff */
[C---:B------:R-:W-:Y:S02]  /*be500*/  LEA R8, P6, R3.reuse, R0, 0x1 ;  /* 0x0000000003087211 */ /* 0x040fe400078c08ff */
[C---:B------:R-:W-:Y:S01]  /*be510*/  IADD3 R12, R3.reuse, c[0x0][0x198], RZ ;  /* 0x00006600030c7a10 */ /* 0x040fe20007ffe0ff */
[----:B------:R0:W-:Y:S01]  /*be520*/  @P4 STG.E.U16 [R4.64], R10 ;  /* 0x0000000a04004986 */ /* 0x0001e2000c101506 */
[----:B------:R-:W-:-:S02]  /*be530*/  LEA.HI.X.SX32 R9, R3, R2, 0x1, P6 ;  /* 0x0000000203097211 */ /* 0x000fc400030f0eff */
[----:B0-----:R-:W-:Y:S02]  /*be540*/  LEA R4, P6, R12, R0, 0x1 ;  /* 0x000000000c047211 */ /* 0x001fe400078c08ff */
[----:B------:R-:W-:Y:S02]  /*be550*/  PRMT R10, R10, 0x7632, R10 ;  /* 0x000076320a0a7816 */ /* 0x000fe4000000000a */
[----:B------:R-:W-:-:S03]  /*be560*/  LEA.HI.X.SX32 R5, R12, R2, 0x1, P6 ;  /* 0x000000020c057211 */ /* 0x000fc600030f0eff */
[----:B------:R0:W-:Y:S04]  /*be570*/  @P3 STG.E.U16 [R8.64], R10 ;  /* 0x0000000a08003986 */ /* 0x0001e8000c101506 */
[----:B-----5:R1:W-:Y:S01]  /*be580*/  @P5 STG.E.U16 [R4.64], R23 ;  /* 0x0000001704005986 */ /* 0x0203e2000c101506 */
[----:B------:R-:W-:Y:S02]  /*be590*/  IADD3 R3, R12, c[0x0][0x198], RZ ;  /* 0x000066000c037a10 */ /* 0x000fe40007ffe0ff */
[----:B------:R-:W-:Y:S02]  /*be5a0*/  PRMT R12, R23, 0x7632, R12 ;  /* 0x00007632170c7816 */ /* 0x000fe4000000000c */
[----:B0-----:R-:W-:-:S04]  /*be5b0*/  LEA R8, P6, R3, R0, 0x1 ;  /* 0x0000000003087211 */ /* 0x001fc800078c08ff */
[----:B------:R-:W-:-:S05]  /*be5c0*/  LEA.HI.X.SX32 R9, R3, R2, 0x1, P6 ;  /* 0x0000000203097211 */ /* 0x000fca00030f0eff */
[----:B------:R0:W-:Y:S01]  /*be5d0*/  @P2 STG.E.U16 [R8.64], R12 ;  /* 0x0000000c08002986 */ /* 0x0001e2000c101506 */
[----:B---3--:R-:W-:-:S03]  /*be5e0*/  ISETP.LT.AND P3, PT, R21, c[0x0][0x17c], !P0 ;  /* 0x00005f0015007a0c */ /* 0x008fc60004761270 */
[----:B------:R-:W3:Y:S01]  /*be5f0*/  LDL.LU R21, [R1+0x2804] ;  /* 0x0028040001157983 */ /* 0x000ee20000300800 */
[----:B----4-:R-:W-:-:S03]  /*be600*/  ISETP.LT.AND P5, PT, R17, c[0x0][0x17c], !P0 ;  /* 0x00005f0011007a0c */ /* 0x010fc600047a1270 */
[----:B------:R-:W4:Y:S01]  /*be610*/  LDL.LU R17, [R1+0x2808] ;  /* 0x0028080001117983 */ /* 0x000f220000300800 */
[----:B--2---:R-:W-:-:S03]  /*be620*/  ISETP.LT.AND P2, PT, R13, c[0x0][0x17c], !P0 ;  /* 0x00005f000d007a0c */ /* 0x004fc60004741270 */
[----:B------:R-:W2:Y:S01]  /*be630*/  LDL.LU R13, [R1+0x280c] ;  /* 0x00280c00010d7983 */ /* 0x000ea20000300800 */
[----:B------:R-:W-:Y:S02]  /*be640*/  IADD3 R10, R3, c[0x0][0x198], RZ ;  /* 0x00006600030a7a10 */ /* 0x000fe40007ffe0ff */
[----:B------:R-:W-:Y:S01]  /*be650*/  ISETP.LT.AND P4, PT, R22, c[0x0][0x17c], !P0 ;  /* 0x00005f0016007a0c */ /* 0x000fe20004781270 */
[----:B-1----:R-:W5:Y:S01]  /*be660*/  LDL.LU R23, [R1+0x2810] ;  /* 0x0028100001177983 */ /* 0x002f620000300800 */
[C---:B------:R-:W-:Y:S02]  /*be670*/  LEA R4, P6, R10.reuse, R0, 0x1 ;  /* 0x000000000a047211 */ /* 0x040fe400078c08ff */
[C---:B------:R-:W-:Y:S02]  /*be680*/  IADD3 R3, R10.reuse, c[0x0][0x198], RZ ;  /* 0x000066000a037a10 */ /* 0x040fe40007ffe0ff */
[----:B------:R-:W-:Y:S02]  /*be690*/  LEA.HI.X.SX32 R5, R10, R2, 0x1, P6 ;  /* 0x000000020a057211 */ /* 0x000fe400030f0eff */
[----:B0-----:R-:W-:-:S02]  /*be6a0*/  LEA R8, P6, R3, R0, 0x1 ;  /* 0x0000000003087211 */ /* 0x001fc400078c08ff */
[----:B------:R-:W-:Y:S02]  /*be6b0*/  PRMT R12, R24, 0x7632, R12 ;  /* 0x00007632180c7816 */ /* 0x000fe4000000000c */
[C---:B------:R-:W-:Y:S01]  /*be6c0*/  LEA.HI.X.SX32 R9, R3.reuse, R2, 0x1, P6 ;  /* 0x0000000203097211 */ /* 0x040fe200030f0eff */
[----:B------:R0:W-:Y:S04]  /*be6d0*/  @P1 STG.E.U16 [R4.64], R24 ;  /* 0x0000001804001986 */ /* 0x0001e8000c101506 */
[----:B------:R1:W-:Y:S01]  /*be6e0*/  @P4 STG.E.U16 [R8.64], R12 ;  /* 0x0000000c08004986 */ /* 0x0003e2000c101506 */
[----:B------:R-:W-:-:S04]  /*be6f0*/  IADD3 R10, R3, c[0x0][0x198], RZ ;  /* 0x00006600030a7a10 */ /* 0x000fc80007ffe0ff */
        /* <DEDUP_REMOVED lines=8> */
[----:B------:R-:W2:Y:S04]  /*be780*/  LDL.LU R22, [R1+0x2818] ;  /* 0x0028180001167983 */ /* 0x000ea80000300800 */
[----:B------:R-:W2:Y:S01]  /*be790*/  LDL.LU R13, [R1+0x281c] ;  /* 0x00281c00010d7983 */ /* 0x000ea20000300800 */
[----:B------:R-:W-:-:S04]  /*be7a0*/  IADD3 R3, R10, c[0x0][0x198], RZ ;  /* 0x000066000a037a10 */ /* 0x000fc80007ffe0ff */
[C---:B-1----:R-:W-:Y:S02]  /*be7b0*/  LEA R8, P6, R3.reuse, R0, 0x1 ;  /* 0x0000000003087211 */ /* 0x042fe400078c08ff */
[C---:B------:R-:W-:Y:S02]  /*be7c0*/  IADD3 R10, R3.reuse, c[0x0][0x198], RZ ;  /* 0x00006600030a7a10 */ /* 0x040fe40007ffe0ff */
[----:B------:R-:W-:Y:S02]  /*be7d0*/  LEA.HI.X.SX32 R9, R3, R2, 0x1, P6 ;  /* 0x0000000203097211 */ /* 0x000fe400030f0eff */
[----:B0-----:R-:W-:Y:S02]  /*be7e0*/  LEA R4, P6, R10, R0, 0x1 ;  /* 0x000000000a047211 */ /* 0x001fe400078c08ff */
[----:B------:R-:W-:Y:S02]  /*be7f0*/  PRMT R12, R26, 0x7632, R12 ;  /* 0x000076321a0c7816 */ /* 0x000fe4000000000c */
[C---:B------:R-:W-:Y:S01]  /*be800*/  LEA.HI.X.SX32 R5, R10.reuse, R2, 0x1, P6 ;  /* 0x000000020a057211 */ /* 0x040fe200030f0eff */
[----:B------:R-:W5:Y:S04]  /*be810*/  LDL.LU R26, [R1+0x1c8] ;  /* 0x0001c800011a7983 */ /* 0x000f680000300800 */
[----:B------:R0:W-:Y:S04]  /*be820*/  @P5 STG.E.U16 [R8.64], R12 ;  /* 0x0000000c08005986 */ /* 0x0001e8000c101506 */
[----:B------:R1:W-:Y:S01]  /*be830*/  @P2 STG.E.U16 [R4.64], R14 ;  /* 0x0000000e04002986 */ /* 0x0003e2000c101506 */
[----:B------:R-:W-:-:S04]  /*be840*/  IADD3 R3, R10, c[0x0][0x198], RZ ;  /* 0x000066000a037a10 */ /* 0x000fc80007ffe0ff */
[C---:B0-----:R-:W-:Y:S02]  /*be850*/  LEA R8, P6, R3.reuse, R0, 0x1 ;  /* 0x0000000003087211 */ /* 0x041fe400078c08ff */
[C---:B------:R-:W-:Y:S02]  /*be860*/  IADD3 R10, R3.reuse, c[0x0][0x198], RZ ;  /* 0x00006600030a7a10 */ /* 0x040fe40007ffe0ff */
[----:B------:R-:W-:Y:S02]  /*be870*/  LEA.HI.X.SX32 R9, R3, R2, 0x1, P6 ;  /* 0x0000000203097211 */ /* 0x000fe400030f0eff */
[----:B-1----:R-:W-:Y:S02]  /*be880*/  PRMT R14, R14, 0x7632, R14 ;  /* 0x000076320e0e7816 */ /* 0x002fe4000000000e */
[----:B------:R-:W-:-:S03]  /*be890*/  LEA R4, P6, R10, R0, 0x1 ;  /* 0x000000000a047211 */ /* 0x000fc600078c08ff */
[----:B------:R0:W-:Y:S01]  /*be8a0*/  @P1 STG.E.U16 [R8.64], R14 ;  /* 0x0000000e08001986 */ /* 0x0001e2000c101506 */
[----:B------:R-:W-:Y:S02]  /*be8b0*/  LEA.HI.X.SX32 R5, R10, R2, 0x1, P6 ;  /* 0x000000020a057211 */ /* 0x000fe400030f0eff */
[----:B----4-:R-:W-:Y:S02]  /*be8c0*/  ISETP.LT.AND P2, PT, R17, c[0x0][0x17c], !P0 ;  /* 0x00005f0011007a0c */ /* 0x010fe40004741270 */
[----:B------:R-:W4:Y:S04]  /*be8d0*/  LDL.LU R17, [R1+0x2820] ;  /* 0x0028200001117983 */ /* 0x000f280000300800 */
[----:B0-----:R-:W4:Y:S01]  /*be8e0*/  LDL.LU R14, [R1+0x2824] ;  /* 0x00282400010e7983 */ /* 0x001f220000300800 */
[----:B---3--:R-:W-:-:S03]  /*be8f0*/  PRMT R12, R21, 0x7632, R12 ;  /* 0x00007632150c7816 */ /* 0x008fc6000000000c */
[----:B------:R0:W-:Y:S01]  /*be900*/  @P4 STG.E.U16 [R4.64], R21 ;  /* 0x0000001504004986 */ /* 0x0001e2000c101506 */
[----:B--2---:R-:W-:-:S03]  /*be910*/  ISETP.LT.AND P4, PT, R13, c[0x0][0x17c], !P0 ;  /* 0x00005f000d007a0c */ /* 0x004fc60004781270 */
[----:B0-----:R-:W2:Y:S04]  /*be920*/  LDL.LU R21, [R1+0x2828] ;  /* 0x0028280001157983 */ /* 0x001ea80000300800 */
[----:B------:R-:W3:Y:S01]  /*be930*/  LDL.LU R13, [R1+0x282c] ;  /* 0x00282c00010d7983 */ /* 0x000ee20000300800 */
[----:B------:R-:W-:-:S04]  /*be940*/  IADD3 R3, R10, c[0x0][0x198], RZ ;  /* 0x000066000a037a10 */ /* 0x000fc80007ffe0ff */
[----:B------:R-:W-:-:S04]  /*be950*/  LEA R8, P6, R3, R0, 0x1 ;  /* 0x0000000003087211 */ /* 0x000fc800078c08ff */
[----:B------:R-:W-:-:S05]  /*be960*/  LEA.HI.X.SX32 R9, R3, R2, 0x1, P6 ;  /* 0x0000000203097211 */ /* 0x000fca00030f0eff */
[----:B------:R0:W-:Y:S01]  /*be970*/  @P3 STG.E.U16 [R8.64], R12 ;  /* 0x0000000c08003986 */ /* 0x0001e2000c101506 */
[----:B-----5:R-:W-:Y:S02]  /*be980*/  ISETP.LT.AND P5, PT, R23, c[0x0][0x17c], !P0 ;  /* 0x00005f0017007a0c */ /* 0x020fe400047a1270 */
[----:B------:R-:W-:-:S04]  /*be990*/  IADD3 R10, R3, c[0x0][0x198], RZ ;  /* 0x00006600030a7a10 */ /* 0x000fc80007ffe0ff */
[C---:B------:R-:W-:Y:S02]  /*be9a0*/  LEA R4, P6, R10.reuse, R0, 0x1 ;  /* 0x000000000a047211 */ /* 0x040fe400078c08ff */
[C---:B------:R-:W-:Y:S02]  /*be9b0*/  IADD3 R3, R10.reuse, c[0x0][0x198], RZ ;  /* 0x000066000a037a10 */ /* 0x040fe40007ffe0ff */
[----:B------:R-:W-:Y:S02]  /*be9c0*/  LEA.HI.X.SX32 R5, R10, R2, 0x1, P6 ;  /* 0x000000020a057211 */ /* 0x000fe400030f0eff */
[C---:B0-----:R-:W-:Y:S02]  /*be9d0*/  LEA R8, P6, R3.reuse, R0, 0x1 ;  /* 0x0000000003087211 */ /* 0x041fe400078c08ff */
[----:B------:R-:W-:Y:S02]  /*be9e0*/  ISETP.LT.AND P1, PT, R22, c[0x0][0x17c], !P0 ;  /* 0x00005f0016007a0c */ /* 0x000fe40004721270 */
[C---:B------:R-:W-:Y:S01]  /*be9f0*/  IADD3 R10, R3.reuse, c[0x0][0x198], RZ ;  /* 0x00006600030a7a10 */ /* 0x040fe20007ffe0ff */
[----:B------:R0:W-:Y:S01]  /*bea00*/  @P5 STG.E.U16 [R4.64], R26 ;  /* 0x0000001a04005986 */ /* 0x0001e2000c101506 */
[----:B------:R-:W-:-:S02]  /*bea10*/  LEA.HI.X.SX32 R9, R3, R2, 0x1, P6 ;  /* 0x0000000203097211 */ /* 0x000fc400030f0eff */
[----:B------:R-:W-:Y:S02]  /*bea20*/  PRMT R12, R26, 0x7632, R12 ;  /* 0x000076321a0c7816 */ /* 0x000fe4000000000c */
[----:B0-----:R-:W-:-:S04]  /*bea30*/  LEA R4, P6, R10, R0, 0x1 ;  /* 0x000000000a047211 */ /* 0x001fc800078c08ff */
[----:B------:R-:W-:Y:S01]  /*bea40*/  LEA.HI.X.SX32 R5, R10, R2, 0x1, P6 ;  /* 0x000000020a057211 */ /* 0x000fe200030f0eff */
[----:B------:R0:W-:Y:S04]  /*bea50*/  @P2 STG.E.U16 [R8.64], R12 ;  /* 0x0000000c08002986 */ /* 0x0001e8000c101506 */
[----:B------:R1:W-:Y:S01]  /*bea60*/  @P1 STG.E.U16 [R4.64], R6 ;  /* 0x0000000604001986 */ /* 0x0003e2000c101506 */
[----:B----4-:R-:W-:-:S03]  /*bea70*/  ISETP.LT.AND P3, PT, R17, c[0x0][0x17c], !P0 ;  /* 0x00005f0011007a0c */ /* 0x010fc60004761270 */
[----:B------:R-:W4:Y:S01]  /*bea80*/  LDL.LU R17, [R1+0x2830] ;  /* 0x0028300001117983 */ /* 0x000f220000300800 */
[----:B------:R-:W-:-:S03]  /*bea90*/  ISETP.LT.AND P5, PT, R14, c[0x0][0x17c], !P0 ;  /* 0x00005f000e007a0c */ /* 0x000fc600047a1270 */
[----:B------:R-:W5:Y:S04]  /*beaa0*/  LDL.LU R14, [R1+0x2834] ;  /* 0x00283400010e7983 */ /* 0x000f680000300800 */
[----:B------:R-:W5:Y:S01]  /*beab0*/  LDL.LU R24, [R1+0x208] ;  /* 0x0002080001187983 */ /* 0x000f620000300800 */
[----:B---3--:R-:W-:-:S03]  /*beac0*/  ISETP.LT.AND P1, PT, R13, c[0x0][0x17c], !P0 ;  /* 0x00005f000d007a0c */ /* 0x008fc60004721270 */
[----:B------:R-:W3:Y:S01]  /*bead0*/  LDL.LU R13, [R1+0x2838] ;  /* 0x00283800010d7983 */ /* 0x000ee20000300800 */
[----:B------:R-:W-:-:S04]  /*beae0*/  IADD3 R3, R10, c[0x0][0x198], RZ ;  /* 0x000066000a037a10 */ /* 0x000fc80007ffe0ff */
[C---:B0-----:R-:W-:Y:S02]  /*beaf0*/  LEA R8, P6, R3.reuse, R0, 0x1 ;  /* 0x0000000003087211 */ /* 0x041fe400078c08ff */
[----:B-1----:R-:W-:Y:S02]  /*beb00*/  PRMT R6, R6, 0x7632, R6 ;  /* 0x0000763206067816 */ /* 0x002fe40000000006 */
[----:B------:R-:W-:Y:S02]  /*beb10*/  LEA.HI.X.SX32 R9, R3, R2, 0x1, P6 ;  /* 0x0000000203097211 */ /* 0x000fe400030f0eff */
[----:B--2---:R-:W-:Y:S02]  /*beb20*/  ISETP.LT.AND P2, PT, R21, c[0x0][0x17c], !P0 ;  /* 0x00005f0015007a0c */ /* 0x004fe40004741270 */
[----:B------:R-:W2:Y:S04]  /*beb30*/  LDL.LU R21, [R1+0x238] ;  /* 0x0002380001157983 */ /* 0x000ea80000300800 */
[----:B------:R0:W-:Y:S01]  /*beb40*/  @P4 STG.E.U16 [R8.64], R6 ;  /* 0x0000000608004986 */ /* 0x0001e2000c101506 */
[----:B------:R-:W-:-:S04]  /*beb50*/  IADD3 R10, R3, c[0x0][0x198], RZ ;  /* 0x00006600030a7a10 */ /* 0x000fc80007ffe0ff */
[C---:B------:R-:W-:Y:S02]  /*beb60*/  LEA R4, P6, R10.reuse, R0, 0x1 ;  /* 0x000000000a047211 */ /* 0x040fe400078c08ff */
[C---:B------:R-:W-:Y:S02]  /*beb70*/  IADD3 R3, R10.reuse, c[0x0][0x198], RZ ;  /* 0x000066000a037a10 */ /* 0x040fe40007ffe0ff */
[----:B------:R-:W-:Y:S02]  /*beb80*/  LEA.HI.X.SX32 R5, R10, R2, 0x1, P6 ;  /* 0x000000020a057211 */ /* 0x000fe400030f0eff */
[----:B0-----:R-:W-:-:S03]  /*beb90*/  LEA R8, P6, R3, R0, 0x1 ;  /* 0x0000000003087211 */ /* 0x001fc600078c08ff */
[----:B------:R0:W-:Y:S01]  /*beba0*/  @P3 STG.E.U16 [R4.64], R18 ;  /* 0x0000001204003986 */ /* 0x0001e2000c101506 */
[----:B------:R-:W-:Y:S02]  /*bebb0*/  LEA.HI.X.SX32 R9, R3, R2, 0x1, P6 ;  /* 0x0000000203097211 */ /* 0x000fe400030f0eff */
[----:B0-----:R-:W-:-:S05]  /*bebc0*/  PRMT R18, R18, 0x7632, R18 ;  /* 0x0000763212127816 */ /* 0x001fca0000000012 */
[----:B------:R0:W-:Y:S01]  /*bebd0*/  @P5 STG.E.U16 [R8.64], R18 ;  /* 0x0000001208005986 */ /* 0x0001e2000c101506 */
[----:B----4-:R-:W-:-:S03]  /*bebe0*/  ISETP.LT.AND P4, PT, R17, c[0x0][0x17c], !P0 ;  /* 0x00005f0011007a0c */ /* 0x010fc60004781270 */
[----:B------:R-:W4:Y:S01]  /*bebf0*/  LDL.LU R17, [R1+0x283c] ;  /* 0x00283c0001117983 */ /* 0x000f220000300800 */
[----:B-----5:R-:W-:-:S03]  /*bec00*/  ISETP.LT.AND P3, PT, R14, c[0x0][0x17c], !P0 ;  /* 0x00005f000e007a0c */ /* 0x020fc60004761270 */
[----:B------:R-:W5:Y:S04]  /*bec10*/  LDL.LU R14, [R1+0x2840] ;  /* 0x00284000010e7983 */ /* 0x000f680000300800 */
[----:B------:R-:W5:Y:S04]  /*bec20*/  LDL.LU R26, [R1+0x248] ;  /* 0x00024800011a7983 */ /* 0x000f680000300800 */
[----:B0-----:R-:W5:Y:S01]  /*bec30*/  LDL.LU R18, [R1+0x2844] ;  /* 0x0028440001127983 */ /* 0x001f620000300800 */
[----:B---3--:R-:W-:-:S03]  /*bec40*/  ISETP.LT.AND P5, PT, R13, c[0x0][0x17c], !P0 ;  /* 0x00005f000d007a0c */ /* 0x008fc600047a1270 */
[----:B------:R-:W3:Y:S01]  /*bec50*/  LDL.LU R13, [R1+0x2848] ;  /* 0x00284800010d7983 */ /* 0x000ee20000300800 */
[----:B------:R-:W-:-:S04]  /*bec60*/  IADD3 R6, R3, c[0x0][0x198], RZ ;  /* 0x0000660003067a10 */ /* 0x000fc80007ffe0ff */
[----:B------:R-:W-:-:S04]  /*bec70*/  LEA R4, P6, R6, R0, 0x1 ;  /* 0x0000000006047211 */ /* 0x000fc800078c08ff */
[----:B------:R-:W-:-:S05]  /*bec80*/  LEA.HI.X.SX32 R5, R6, R2, 0x1, P6 ;  /* 0x0000000206057211 */ /* 0x000fca00030f0eff */
[----:B------:R0:W-:Y:S01]  /*bec90*/  @P2 STG.E.U16 [R4.64], R24 ;  /* 0x0000001804002986 */ /* 0x0001e2000c101506 */
[----:B------:R-:W-:-:S04]  /*beca0*/  IADD3 R3, R6, c[0x0][0x198], RZ ;  /* 0x0000660006037a10 */ /* 0x000fc80007ffe0ff */
[C---:B------:R-:W-:Y:S02]  /*becb0*/  LEA R8, P6, R3.reuse, R0, 0x1 ;  /* 0x0000000003087211 */ /* 0x040fe400078c08ff */
[C---:B------:R-:W-:Y:S02]  /*becc0*/  IADD3 R6, R3.reuse, c[0x0][0x198], RZ ;  /* 0x0000660003067a10 */ /* 0x040fe40007ffe0ff */
[----:B------:R-:W-:Y:S02]  /*becd0*/  LEA.HI.X.SX32 R9, R3, R2, 0x1, P6 ;  /* 0x0000000203097211 */ /* 0x000fe400030f0eff */
[----:B------:R-:W-:Y:S02]  /*bece0*/  PRMT R10, R24, 0x7632, R10 ;  /* 0x00007632180a7816 */ /* 0x000fe4000000000a */
[C---:B0-----:R-:W-:Y:S02]  /*becf0*/  LEA R4, P6, R6.reuse, R0, 0x1 ;  /* 0x0000000006047211 */ /* 0x041fe400078c08ff */
[C---:B------:R-:W-:Y:S01]  /*bed00*/  IADD3 R3, R6.reuse, c[0x0][0x198], RZ ;  /* 0x0000660006037a10 */ /* 0x040fe20007ffe0ff */
[----:B------:R0:W-:Y:S01]  /*bed10*/  @P1 STG.E.U16 [R8.64], R10 ;  /* 0x0000000a08001986 */ /* 0x0001e2000c101506 */
[----:B------:R-:W-:-:S02]  /*bed20*/  LEA.HI.X.SX32 R5, R6, R2, 0x1, P6 ;  /* 0x0000000206057211 */ /* 0x000fc400030f0eff */
[----:B0-----:R-:W-:Y:S02]  /*bed30*/  LEA R8, P6, R3, R0, 0x1 ;  /* 0x0000000003087211 */ /* 0x001fe400078c08ff */
[----:B--2---:R-:W-:Y:S02]  /*bed40*/  PRMT R10, R21, 0x7632, R10 ;  /* 0x00007632150a7816 */ /* 0x004fe4000000000a */
[----:B------:R-:W-:Y:S01]  /*bed50*/  LEA.HI.X.SX32 R9, R3, R2, 0x1, P6 ;  /* 0x0000000203097211 */ /* 0x000fe200030f0eff */
[----:B------:R0:W-:Y:S04]  /*bed60*/  @P4 STG.E.U16 [R4.64], R21 ;  /* 0x0000001504004986 */ /* 0x0001e8000c101506 */
[----:B------:R1:W-:Y:S01]  /*bed70*/  @P3 STG.E.U16 [R8.64], R10 ;  /* 0x0000000a08003986 */ /* 0x0003e2000c101506 */
[----:B----4-:R-:W-:-:S03]  /*bed80*/  ISETP.LT.AND P2, PT, R17, c[0x0][0x17c], !P0 ;  /* 0x00005f0011007a0c */ /* 0x010fc60004741270 */
[----:B------:R-:W2:Y:S01]  /*bed90*/  LDL.LU R17, [R1+0x284c] ;  /* 0x00284c0001117983 */ /* 0x000ea20000300800 */
[----:B-----5:R-:W-:-:S03]  /*beda0*/  ISETP.LT.AND P1, PT, R14, c[0x0][0x17c], !P0 ;  /* 0x00005f000e007a0c */ /* 0x020fc60004721270 */
[----:B------:R-:W4:Y:S04]  /*bedb0*/  LDL.LU R14, [R1+0x2850] ;  /* 0x00285000010e7983 */ /* 0x000f280000300800 */
[----:B------:R-:W5:Y:S01]  /*bedc0*/  LDL.LU R24, [R1+0x1fc] ;  /* 0x0001fc0001187983 */ /* 0x000f620000300800 */
[----:B---3--:R-:W-:-:S03]  /*bedd0*/  ISETP.LT.AND P3, PT, R13, c[0x0][0x17c], !P0 ;  /* 0x00005f000d007a0c */ /* 0x008fc60004761270 */
[----:B------:R-:W3:Y:S01]  /*bede0*/  LDL.LU R13, [R1+0x2854] ;  /* 0x00285400010d7983 */ /* 0x000ee20000300800 */
[----:B------:R-:W-:-:S04]  /*bedf0*/  IADD3 R6, R3, c[0x0][0x198], RZ ;  /* 0x0000660003067a10 */ /* 0x000fc80007ffe0ff */
[----:B0-----:R-:W-:-:S04]  /*bee00*/  LEA R4, P6, R6, R0, 0x1 ;  /* 0x0000000006047211 */ /* 0x001fc800078c08ff */
[----:B------:R-:W-:-:S05]  /*bee10*/  LEA.HI.X.SX32 R5, R6, R2, 0x1, P6 ;  /* 0x0000000206057211 */ /* 0x000fca00030f0eff */
[----:B------:R0:W-:Y:S01]  /*bee20*/  @P5 STG.E.U16 [R4.64], R26 ;  /* 0x0000001a04005986 */ /* 0x0001e2000c101506 */
[----:B------:R-:W-:-:S04]  /*bee30*/  IADD3 R3, R6, c[0x0][0x198], RZ ;  /* 0x0000660006037a10 */ /* 0x000fc80007ffe0ff */
[C---:B-1----:R-:W-:Y:S02]  /*bee40*/  LEA R8, P6, R3.reuse, R0, 0x1 ;  /* 0x0000000003087211 */ /* 0x042fe400078c08ff */
[C---:B------:R-:W-:Y:S02]  /*bee50*/  IADD3 R6, R3.reuse, c[0x0][0x198], RZ ;  /* 0x0000660003067a10 */ /* 0x040fe40007ffe0ff */
[----:B------:R-:W-:Y:S02]  /*bee60*/  LEA.HI.X.SX32 R9, R3, R2, 0x1, P6 ;  /* 0x0000000203097211 */ /* 0x000fe400030f0eff */
[----:B0-----:R-:W-:Y:S02]  /*bee70*/  LEA R4, P6, R6, R0, 0x1 ;  /* 0x0000000006047211 */ /* 0x001fe400078c08ff */
[----:B------:R-:W-:Y:S02]  /*bee80*/  PRMT R10, R26, 0x7632, R10 ;  /* 0x000076321a0a7816 */ /* 0x000fe4000000000a */
[----:B------:R-:W-:-:S02]  /*bee90*/  LEA.HI.X.SX32 R5, R6, R2, 0x1, P6 ;  /* 0x0000000206057211 */ /* 0x000fc400030f0eff */
[----:B------:R-:W-:Y:S01]  /*beea0*/  ISETP.LT.AND P4, PT, R18, c[0x0][0x17c], !P0 ;  /* 0x00005f0012007a0c */ /* 0x000fe20004781270 */
[----:B------:R-:W-:Y:S01]  /*beeb0*/  @P2 STG.E.U16 [R8.64], R10 ;  /* 0x0000000a08002986 */ /* 0x000fe2000c101506 */
[----:B------:R-:W-:Y:S02]  /*beec0*/  IADD3 R3, R6, c[0x0][0x198], RZ ;  /* 0x0000660006037a10 */ /* 0x000fe40007ffe0ff */
[----:B------:R-:W-:Y:S01]  /*beed0*/  PRMT R6, R27, 0x7632, R6 ;  /* 0x000076321b067816 */ /* 0x000fe20000000006 */
[----:B------:R0:W-:Y:S01]  /*beee0*/  @P1 STG.E.U16 [R4.64], R27 ;  /* 0x0000001b04001986 */ /* 0x0001e2000c101506 */
[----:B--2---:R-:W-:-:S03]  /*beef0*/  ISETP.LT.AND P5, PT, R17, c[0x0][0x17c], !P0 ;  /* 0x00005f0011007a0c */ /* 0x004fc600047a1270 */
[----:B------:R-:W2:Y:S01]  /*bef00*/  LDL.LU R17, [R1+0x2858] ;  /* 0x0028580001117983 */ /* 0x000ea20000300800 */
[----:B----4-:R-:W-:-:S03]  /*bef10*/  ISETP.LT.AND P2, PT, R14, c[0x0][0x17c], !P0 ;  /* 0x00005f000e007a0c */ /* 0x010fc60004741270 */
[----:B------:R-:W4:Y:S04]  /*bef20*/  LDL.LU R21, [R1+0x1ec] ;  /* 0x0001ec0001157983 */ /* 0x000f280000300800 */
[----:B------:R-:W4:Y:S04]  /*bef30*/  LDL.LU R18, [R1+0x285c] ;  /* 0x00285c0001127983 */ /* 0x000f280000300800 */
[----:B0-----:R-:W4:Y:S04]  /*bef40*/  LDL.LU R27, [R1+0x2afc] ;  /* 0x002afc00011b7983 */ /* 0x001f280000300800 */
[----:B------:R-:W4:Y:S01]  /*bef50*/  LDL.LU R14, [R1+0x2860] ;  /* 0x00286000010e7983 */ /* 0x000f220000300800 */
[----:B---3--:R-:W-:-:S03]  /*bef60*/  ISETP.LT.AND P1, PT, R13, c[0x0][0x17c], !P0 ;  /* 0x00005f000d007a0c */ /* 0x008fc60004721270 */
[----:B------:R-:W3:Y:S01]  /*bef70*/  LDL.LU R13, [R1+0x2864] ;  /* 0x00286400010d7983 */ /* 0x000ee20000300800 */
[----:B------:R-:W-:-:S03]  /*bef80*/  LEA R8, P6, R3, R0, 0x1 ;  /* 0x0000000003087211 */ /* 0x000fc600078c08ff */
[----:B------:R-:W3:Y:S01]  /*bef90*/  LDL.LU R26, [R1+0x1bc] ;  /* 0x0001bc00011a7983 */ /* 0x000ee20000300800 */
[----:B------:R-:W-:-:S05]  /*befa0*/  LEA.HI.X.SX32 R9, R3, R2, 0x1, P6 ;  /* 0x0000000203097211 */ /* 0x000fca00030f0eff */
[----:B------:R0:W-:Y:S01]  /*befb0*/  @P4 STG.E.U16 [R8.64], R6 ;  /* 0x0000000608004986 */ /* 0x0001e2000c101506 */
[----:B------:R-:W-:-:S04]  /*befc0*/  IADD3 R5, R3, c[0x0][0x198], RZ ;  /* 0x0000660003057a10 */ /* 0x000fc80007ffe0ff */
[C---:B------:R-:W-:Y:S02]  /*befd0*/  LEA R4, P6, R5.reuse, R0, 0x1 ;  /* 0x0000000005047211 */ /* 0x040fe400078c08ff */
[C---:B------:R-:W-:Y:S02]  /*befe0*/  IADD3 R3, R5.reuse, c[0x0][0x198], RZ ;  /* 0x0000660005037a10 */ /* 0x040fe40007ffe0ff */
[----:B------:R-:W-:Y:S02]  /*beff0*/  LEA.HI.X.SX32 R5, R5, R2, 0x1, P6 ;  /* 0x0000000205057211 */ /* 0x000fe400030f0eff */
[C---:B0-----:R-:W-:Y:S02]  /*bf000*/  LEA R8, P6, R3.reuse, R0, 0x1 ;  /* 0x0000000003087211 */ /* 0x041fe400078c08ff */
[----:B-----5:R-:W-:Y:S02]  /*bf010*/  PRMT R6, R24, 0x7632, R6 ;  /* 0x0000763218067816 */ /* 0x020fe40000000006 */
[----:B------:R-:W-:-:S02]  /*bf020*/  LEA.HI.X.SX32 R9, R3, R2, 0x1, P6 ;  /* 0x0000000203097211 */ /* 0x000fc400030f0eff */
[----:B------:R-:W-:Y:S01]  /*bf030*/  IADD3 R10, R3, c[0x0][0x198], RZ ;  /* 0x00006600030a7a10 */ /* 0x000fe20007ffe0ff */
[----:B------:R0:W-:Y:S04]  /*bf040*/  @P3 STG.E.U16 [R4.64], R24 ;  /* 0x0000001804003986 */ /* 0x0001e8000c101506 */
[----:B------:R1:W-:Y:S01]  /*bf050*/  @P5 STG.E.U16 [R8.64], R6 ;  /* 0x0000000608005986 */ /* 0x0003e2000c101506 */
[----:B0-----:R-:W-:-:S04]  /*bf060*/  LEA R4, P6, R10, R0, 0x1 ;  /* 0x000000000a047211 */ /* 0x001fc800078c08ff */
[----:B------:R-:W-:Y:S02]  /*bf070*/  LEA.HI.X.SX32 R5, R10, R2, 0x1, P6 ;  /* 0x000000020a057211 */ /* 0x000fe400030f0eff */
[----:B--2---:R-:W-:Y:S02]  /*bf080*/  ISETP.LT.AND P4, PT, R17, c[0x0][0x17c], !P0 ;  /* 0x00005f0011007a0c */ /* 0x004fe40004781270 */
[----:B------:R-:W2:Y:S04]  /*bf090*/  LDL.LU R17, [R1+0x2868] ;  /* 0x0028680001117983 */ /* 0x000ea80000300800 */
[----:B----4-:R0:W-:Y:S01]  /*bf0a0*/  @P2 STG.E.U16 [R4.64], R21 ;  /* 0x0000001504002986 */ /* 0x0101e2000c101506 */
[----:B------:R-:W-:-:S03]  /*bf0b0*/  ISETP.LT.AND P5, PT, R14, c[0x0][0x17c], !P0 ;  /* 0x00005f000e007a0c */ /* 0x000fc600047a1270 */
[----:B------:R-:W4:Y:S01]  /*bf0c0*/  LDL.LU R14, [R1+0x286c] ;  /* 0x00286c00010e7983 */ /* 0x000f220000300800 */
[----:B---3--:R-:W-:-:S03]  /*bf0d0*/  ISETP.LT.AND P2, PT, R13, c[0x0][0x17c], !P0 ;  /* 0x00005f000d007a0c */ /* 0x008fc60004741270 */
[----:B------:R-:W3:Y:S01]  /*bf0e0*/  LDL.LU R13, [R1+0x2870] ;  /* 0x00287000010d7983 */ /* 0x000ee20000300800 */
[----:B------:R-:W-:-:S04]  /*bf0f0*/  IADD3 R3, R10, c[0x0][0x198], RZ ;  /* 0x000066000a037a10 */ /* 0x000fc80007ffe0ff */
[----:B-1----:R-:W-:Y:S02]  /*bf100*/  LEA R8, P6, R3, R0, 0x1 ;  /* 0x0000000003087211 */ /* 0x002fe400078c08ff */
[----:B------:R-:W-:Y:S02]  /*bf110*/  PRMT R6, R21, 0x7632, R6 ;  /* 0x0000763215067816 */ /* 0x000fe40000000006 */
[C---:B------:R-:W-:Y:S01]  /*bf120*/  LEA.HI.X.SX32 R9, R3.reuse, R2, 0x1, P6 ;  /* 0x0000000203097211 */ /* 0x040fe200030f0eff */
[----:B0-----:R-:W5:Y:S04]  /*bf130*/  LDL.LU R21, [R1+0x22c] ;  /* 0x00022c0001157983 */ /* 0x001f680000300800 */
[----:B------:R0:W-:Y:S04]  /*bf140*/  @P1 STG.E.U16 [R8.64], R6 ;  /* 0x0000000608001986 */ /* 0x0001e8000c101506 */
[----:B------:R-:W5:Y:S01]  /*bf150*/  LDL.LU R22, [R1+0x2874] ;  /* 0x0028740001167983 */ /* 0x000f620000300800 */
[----:B------:R-:W-:-:S04]  /*bf160*/  IADD3 R10, R3, c[0x0][0x198], RZ ;  /* 0x00006600030a7a10 */ /* 0x000fc80007ffe0ff */
[----:B------:R-:W-:Y:S02]  /*bf170*/  LEA R4, P6, R10, R0, 0x1 ;  /* 0x000000000a047211 */ /* 0x000fe400078c08ff */
[----:B------:R-:W-:Y:S02]  /*bf180*/  ISETP.LT.AND P3, PT, R18, c[0x0][0x17c], !P0 ;  /* 0x00005f0012007a0c */ /* 0x000fe40004761270 */
[C---:B------:R-:W-:Y:S02]  /*bf190*/  LEA.HI.X.SX32 R5, R10.reuse, R2, 0x1, P6 ;  /* 0x000000020a057211 */ /* 0x040fe400030f0eff */
[----:B------:R-:W-:-:S03]  /*bf1a0*/  IADD3 R3, R10, c[0x0][0x198], RZ ;  /* 0x000066000a037a10 */ /* 0x000fc60007ffe0ff */
[----:B------:R1:W-:Y:S01]  /*bf1b0*/  @P4 STG.E.U16 [R4.64], R26 ;  /* 0x0000001a04004986 */ /* 0x0003e2000c101506 */
[C---:B0-----:R-:W-:Y:S02]  /*bf1c0*/  LEA R8, P6, R3.reuse, R0, 0x1 ;  /* 0x0000000003087211 */ /* 0x041fe400078c08ff */
[----:B------:R-:W-:Y:S02]  /*bf1d0*/  PRMT R6, R26, 0x7632, R6 ;  /* 0x000076321a067816 */ /* 0x000fe40000000006 */
[----:B------:R-:W-:-:S05]  /*bf1e0*/  LEA.HI.X.SX32 R9, R3, R2, 0x1, P6 ;  /* 0x0000000203097211 */ /* 0x000fca00030f0eff */
[----:B------:R0:W-:Y:S01]  /*bf1f0*/  @P3 STG.E.U16 [R8.64], R6 ;  /* 0x0000000608003986 */ /* 0x0001e2000c101506 */
[----:B--2---:R-:W-:-:S03]  /*bf200*/  ISETP.LT.AND P1, PT, R17, c[0x0][0x17c], !P0 ;  /* 0x00005f0011007a0c */ /* 0x004fc60004721270 */
[----:B------:R-:W2:Y:S04]  /*bf210*/  LDL.LU R17, [R1+0x2878] ;  /* 0x0028780001117983 */ /* 0x000ea80000300800 */
[----:B------:R-:W2:Y:S01]  /*bf220*/  LDL.LU R18, [R1+0x287c] ;  /* 0x00287c0001127983 */ /* 0x000ea20000300800 */
[----:B----4-:R-:W-:-:S03]  /*bf230*/  ISETP.LT.AND P4, PT, R14, c[0x0][0x17c], !P0 ;  /* 0x00005f000e007a0c */ /* 0x010fc60004781270 */
[----:B------:R-:W4:Y:S04]  /*bf240*/  LDL.LU R14, [R1+0x2880] ;  /* 0x00288000010e7983 */ /* 0x000f280000300800 */
[----:B-1----:R-:W4:Y:S01]  /*bf250*/  LDL.LU R26, [R1+0x1dc] ;  /* 0x0001dc00011a7983 */ /* 0x002f220000300800 */
[----:B---3--:R-:W-:-:S03]  /*bf260*/  ISETP.LT.AND P3, PT, R13, c[0x0][0x17c], !P0 ;  /* 0x00005f000d007a0c */ /* 0x008fc60004761270 */
[----:B------:R-:W3:Y:S01]  /*bf270*/  LDL.LU R13, [R1+0x2884] ;  /* 0x00288400010d7983 */ /* 0x000ee20000300800 */
[----:B------:R-:W-:-:S04]  /*bf280*/  IADD3 R10, R3, c[0x0][0x198], RZ ;  /* 0x00006600030a7a10 */ /* 0x000fc80007ffe0ff */
[C---:B------:R-:W-:Y:S02]  /*bf290*/  LEA R4, P6, R10.reuse, R0, 0x1 ;  /* 0x000000000a047211 */ /* 0x040fe400078c08ff */
[C---:B------:R-:W-:Y:S02]  /*bf2a0*/  IADD3 R3, R10.reuse, c[0x0][0x198], RZ ;  /* 0x000066000a037a10 */ /* 0x040fe40007ffe0ff */
[----:B------:R-:W-:Y:S02]  /*bf2b0*/  LEA.HI.X.SX32 R5, R10, R2, 0x1, P6 ;  /* 0x000000020a057211 */ /* 0x000fe400030f0eff */
[----:B0-----:R-:W-:Y:S02]  /*bf2c0*/  LEA R8, P6, R3, R0, 0x1 ;  /* 0x0000000003087211 */ /* 0x001fe400078c08ff */
[----:B------:R-:W-:Y:S02]  /*bf2d0*/  PRMT R6, R11, 0x7632, R6 ;  /* 0x000076320b067816 */ /* 0x000fe40000000006 */
[C---:B------:R-:W-:Y:S01]  /*bf2e0*/  LEA.HI.X.SX32 R9, R3.reuse, R2, 0x1, P6 ;  /* 0x0000000203097211 */ /* 0x040fe200030f0eff */
[----:B------:R0:W-:Y:S04]  /*bf2f0*/  @P5 STG.E.U16 [R4.64], R11 ;  /* 0x0000000b04005986 */ /* 0x0001e8000c101506 */
[----:B------:R1:W-:Y:S01]  /*bf300*/  @P2 STG.E.U16 [R8.64], R6 ;  /* 0x0000000608002986 */ /* 0x0003e2000c101506 */
[----:B------:R-:W-:-:S04]  /*bf310*/  IADD3 R10, R3, c[0x0][0x198], RZ ;  /* 0x00006600030a7a10 */ /* 0x000fc80007ffe0ff */
[C---:B------:R-:W-:Y:S02]  /*bf320*/  IADD3 R3, R10.reuse, c[0x0][0x198], RZ ;  /* 0x000066000a037a10 */ /* 0x040fe40007ffe0ff */
[----:B0-----:R-:W-:-:S04]  /*bf330*/  LEA R4, P6, R10, R0, 0x1 ;  /* 0x000000000a047211 */ /* 0x001fc800078c08ff */
[----:B------:R-:W-:Y:S02]  /*bf340*/  LEA.HI.X.SX32 R5, R10, R2, 0x1, P6 ;  /* 0x000000020a057211 */ /* 0x000fe400030f0eff */
[----:B-1----:R-:W-:Y:S02]  /*bf350*/  LEA R8, P6, R3, R0, 0x1 ;  /* 0x0000000003087211 */ /* 0x002fe400078c08ff */
[----:B-----5:R-:W-:Y:S02]  /*bf360*/  PRMT R6, R21, 0x7632, R6 ;  /* 0x0000763215067816 */ /* 0x020fe40000000006 */
[C---:B------:R-:W-:Y:S02]  /*bf370*/  LEA.HI.X.SX32 R9, R3.reuse, R2, 0x1, P6 ;  /* 0x0000000203097211 */ /* 0x040fe400030f0eff */
[----:B------:R-:W-:Y:S01]  /*bf380*/  IADD3 R10, R3, c[0x0][0x198], RZ ;  /* 0x00006600030a7a10 */ /* 0x000fe20007ffe0ff */
[----:B------:R0:W-:Y:S04]  /*bf390*/  @P1 STG.E.U16 [R4.64], R21 ;  /* 0x0000001504001986 */ /* 0x0001e8000c101506 */
[----:B------:R1:W-:Y:S01]  /*bf3a0*/  @P4 STG.E.U16 [R8.64], R6 ;  /* 0x0000000608004986 */ /* 0x0003e2000c101506 */
[----:B0-----:R-:W-:-:S04]  /*bf3b0*/  LEA R4, P6, R10, R0, 0x1 ;  /* 0x000000000a047211 */ /* 0x001fc800078c08ff */
[----:B------:R-:W-:Y:S02]  /*bf3c0*/  LEA.HI.X.SX32 R5, R10, R2, 0x1, P6 ;  /* 0x000000020a057211 */ /* 0x000fe400030f0eff */
[----:B--2---:R-:W-:Y:S02]  /*bf3d0*/  ISETP.LT.AND P2, PT, R17, c[0x0][0x17c], !P0 ;  /* 0x00005f0011007a0c */ /* 0x004fe40004741270 */
[----:B------:R-:W2:Y:S04]  /*bf3e0*/  LDL.LU R17, [R1+0x2888] ;  /* 0x0028880001117983 */ /* 0x000ea80000300800 */
[----:B------:R-:W5:Y:S01]  /*bf3f0*/  LDL.LU R21, [R1+0x288c] ;  /* 0x00288c0001157983 */ /* 0x000f620000300800 */
[----:B----4-:R-:W-:-:S03]  /*bf400*/  ISETP.LT.AND P4, PT, R14, c[0x0][0x17c], !P0 ;  /* 0x00005f000e007a0c */ /* 0x010fc60004781270 */
[----:B------:R-:W4:Y:S04]  /*bf410*/  LDL.LU R14, [R1+0x2890] ;  /* 0x00289000010e7983 */ /* 0x000f280000300800 */
[----:B------:R0:W-:Y:S01]  /*bf420*/  @P3 STG.E.U16 [R4.64], R26 ;  /* 0x0000001a04003986 */ /* 0x0001e2000c101506 */
[----:B---3--:R-:W-:-:S03]  /*bf430*/  ISETP.LT.AND P3, PT, R13, c[0x0][0x17c], !P0 ;  /* 0x00005f000d007a0c */ /* 0x008fc60004761270 */
[----:B------:R-:W3:Y:S04]  /*bf440*/  LDL.LU R13, [R1+0x2894] ;  /* 0x00289400010d7983 */ /* 0x000ee80000300800 */
[----:B------:R-:W5:Y:S01]  /*bf450*/  LDL.LU R11, [R1+0x2898] ;  /* 0x00289800010b7983 */ /* 0x000f620000300800 */
[----:B------:R-:W-:Y:S02]  /*bf460*/  IADD3 R3, R10, c[0x0][0x198], RZ ;  /* 0x000066000a037a10 */ /* 0x000fe40007ffe0ff */
[----:B------:R-:W-:Y:S02]  /*bf470*/  ISETP.LT.AND P5, PT, R22, c[0x0][0x17c], !P0 ;  /* 0x00005f0016007a0c */ /* 0x000fe400047a1270 */
[C---:B-1----:R-:W-:Y:S02]  /*bf480*/  LEA R8, P6, R3.reuse, R0, 0x1 ;  /* 0x0000000003087211 */ /* 0x042fe400078c08ff */
[----:B------:R-:W-:-:S02]  /*bf490*/  IADD3 R10, R3, c[0x0][0x198], RZ ;  /* 0x00006600030a7a10 */ /* 0x000fc40007ffe0ff */
[----:B------:R-:W-:Y:S02]  /*bf4a0*/  LEA.HI.X.SX32 R9, R3, R2, 0x1, P6 ;  /* 0x0000000203097211 */ /* 0x000fe400030f0eff */
[----:B0-----:R-:W-:Y:S02]  /*bf4b0*/  LEA R4, P6, R10, R0, 0x1 ;  /* 0x000000000a047211 */ /* 0x001fe400078c08ff */
[----:B------:R-:W-:Y:S02]  /*bf4c0*/  PRMT R6, R26, 0x7632, R6 ;  /* 0x000076321a067816 */ /* 0x000fe40000000006 */
[----:B------:R-:W5:Y:S01]  /*bf4d0*/  LDL.LU R26, [R1+0x21c] ;  /* 0x00021c00011a7983 */ /* 0x000f620000300800 */
[----:B------:R-:W-:-:S03]  /*bf4e0*/  LEA.HI.X.SX32 R5, R10, R2, 0x1, P6 ;  /* 0x000000020a057211 */ /* 0x000fc600030f0eff */
[----:B------:R0:W-:Y:S01]  /*bf4f0*/  @P5 STG.E.U16 [R8.64], R6 ;  /* 0x0000000608005986 */ /* 0x0001e2000c101506 */
[----:B------:R-:W-:-:S03]  /*bf500*/  ISETP.LT.AND P1, PT, R18, c[0x0][0x17c], !P0 ;  /* 0x00005f0012007a0c */ /* 0x000fc60004721270 */
[----:B------:R1:W-:Y:S01]  /*bf510*/  @P2 STG.E.U16 [R4.64], R20 ;  /* 0x0000001404002986 */ /* 0x0003e2000c101506 */
[----:B0-----:R-:W-:-:S03]  /*bf520*/  PRMT R6, R20, 0x7632, R6 ;  /* 0x0000763214067816 */ /* 0x001fc60000000006 */
[----:B-1----:R-:W5:Y:S04]  /*bf530*/  LDL.LU R20, [R1+0x2af8] ;  /* 0x002af80001147983 */ /* 0x002f680000300800 */
[----:B------:R-:W5:Y:S01]  /*bf540*/  LDL.LU R18, [R1+0x289c] ;  /* 0x00289c0001127983 */ /* 0x000f620000300800 */
        /* <DEDUP_REMOVED lines=10> */
[----:B------:R-:W-:Y:S01]  /*bf5f0*/  LEA.HI.X.SX32 R9, R3, R2, 0x1, P6 ;  /* 0x0000000203097211 */ /* 0x000fe200030f0eff */
[----:B------:R0:W-:Y:S04]  /*bf600*/  @P4 STG.E.U16 [R4.64], R15 ;  /* 0x0000000f04004986 */ /* 0x0001e8000c101506 */
[----:B------:R1:W-:Y:S01]  /*bf610*/  @P3 STG.E.U16 [R8.64], R6 ;  /* 0x0000000608003986 */ /* 0x0003e2000c101506 */
[----:B--2---:R-:W-:-:S03]  /*bf620*/  ISETP.LT.AND P5, PT, R17, c[0x0][0x17c], !P0 ;  /* 0x00005f0011007a0c */ /* 0x004fc600047a1270 */
[----:B------:R-:W2:Y:S01]  /*bf630*/  LDL.LU R17, [R1+0x28a0] ;  /* 0x0028a00001117983 */ /* 0x000ea20000300800 */
[----:B----4-:R-:W-:-:S03]  /*bf640*/  ISETP.LT.AND P1, PT, R14, c[0x0][0x17c], !P0 ;  /* 0x00005f000e007a0c */ /* 0x010fc60004721270 */
[----:B------:R-:W4:Y:S01]  /*bf650*/  LDL.LU R14, [R1+0x28a4] ;  /* 0x0028a400010e7983 */ /* 0x000f220000300800 */
[----:B---3--:R-:W-:-:S03]  /*bf660*/  ISETP.LT.AND P4, PT, R13, c[0x0][0x17c], !P0 ;  /* 0x00005f000d007a0c */ /* 0x008fc60004781270 */
[----:B------:R-:W3:Y:S01]  /*bf670*/  LDL.LU R13, [R1+0x28a8] ;  /* 0x0028a800010d7983 */ /* 0x000ee20000300800 */
[----:B-----5:R-:W-:-:S03]  /*bf680*/  ISETP.LT.AND P3, PT, R11, c[0x0][0x17c], !P0 ;  /* 0x00005f000b007a0c */ /* 0x020fc60004761270 */
[----:B------:R-:W5:Y:S01]  /*bf690*/  LDL.LU R11, [R1+0x28b0] ;  /* 0x0028b000010b7983 */ /* 0x000f620000300800 */
[----:B------:R-:W-:-:S04]  /*bf6a0*/  IADD3 R10, R3, c[0x0][0x198], RZ ;  /* 0x00006600030a7a10 */ /* 0x000fc80007ffe0ff */
[C---:B0-----:R-:W-:Y:S02]  /*bf6b0*/  LEA R4, P6, R10.reuse, R0, 0x1 ;  /* 0x000000000a047211 */ /* 0x041fe400078c08ff */
[C---:B------:R-:W-:Y:S02]  /*bf6c0*/  IADD3 R3, R10.reuse, c[0x0][0x198], RZ ;  /* 0x000066000a037a10 */ /* 0x040fe40007ffe0ff */
[----:B------:R-:W-:Y:S02]  /*bf6d0*/  ISETP.LT.AND P2, PT, R21, c[0x0][0x17c], !P0 ;  /* 0x00005f0015007a0c */ /* 0x000fe40004741270 */
        /* <DEDUP_REMOVED lines=10> */
[----:B0-----:R-:W-:Y:S02]  /*bf780*/  PRMT R6, R20, 0x7632, R6 ;  /* 0x0000763214067816 */ /* 0x001fe40000000006 */
[----:B------:R-:W-:-:S04]  /*bf790*/  IADD3 R3, R10, c[0x0][0x198], RZ ;  /* 0x000066000a037a10 */ /* 0x000fc80007ffe0ff */
[C---:B------:R-:W-:Y:S02]  /*bf7a0*/  LEA R8, P6, R3.reuse, R0, 0x1 ;  /* 0x0000000003087211 */ /* 0x040fe400078c08ff */
[C---:B------:R-:W-:Y:S02]  /*bf7b0*/  IADD3 R10, R3.reuse, c[0x0][0x198], RZ ;  /* 0x00006600030a7a10 */ /* 0x040fe40007ffe0ff */
[----:B------:R-:W-:Y:S02]  /*bf7c0*/  LEA.HI.X.SX32 R9, R3, R2, 0x1, P6 ;  /* 0x0000000203097211 */ /* 0x000fe400030f0eff */
[----:B-1----:R-:W-:-:S04]  /*bf7d0*/  LEA R4, P6, R10, R0, 0x1 ;  /* 0x000000000a047211 */ /* 0x002fc800078c08ff */
[----:B------:R-:W-:Y:S01]  /*bf7e0*/  LEA.HI.X.SX32 R5, R10, R2, 0x1, P6 ;  /* 0x000000020a057211 */ /* 0x000fe200030f0eff */
[----:B------:R0:W-:Y:S04]  /*bf7f0*/  @P4 STG.E.U16 [R8.64], R6 ;  /* 0x0000000608004986 */ /* 0x0001e8000c101506 */
[----:B------:R1:W-:Y:S01]  /*bf800*/  @P3 STG.E.U16 [R4.64], R7 ;  /* 0x0000000704003986 */ /* 0x0003e2000c101506 */
[----:B--2---:R-:W-:-:S03]  /*bf810*/  ISETP.LT.AND P2, PT, R17, c[0x0][0x17c], !P0 ;  /* 0x00005f0011007a0c */ /* 0x004fc60004741270 */
[----:B------:R-:W2:Y:S04]  /*bf820*/  LDL.LU R17, [R1+0x28b4] ;  /* 0x0028b40001117983 */ /* 0x000ea80000300800 */
[----:B------:R-:W2:Y:S04]  /*bf830*/  LDL.LU R15, [R1+0x28bc] ;  /* 0x0028bc00010f7983 */ /* 0x000ea80000300800 */
[----:B------:R-:W2:Y:S01]  /*bf840*/  LDL.LU R20, [R1+0x2af4] ;  /* 0x002af40001147983 */ /* 0x000ea20000300800 */
[----:B----4-:R-:W-:-:S03]  /*bf850*/  ISETP.LT.AND P1, PT, R14, c[0x0][0x17c], !P0 ;  /* 0x00005f000e007a0c */ /* 0x010fc60004721270 */
[----:B------:R-:W4:Y:S04]  /*bf860*/  LDL.LU R14, [R1+0x28c0] ;  /* 0x0028c000010e7983 */ /* 0x000f280000300800 */
[----:B------:R-:W4:Y:S01]  /*bf870*/  LDL.LU R26, [R1+0x20c] ;  /* 0x00020c00011a7983 */ /* 0x000f220000300800 */
[----:B---3--:R-:W-:-:S03]  /*bf880*/  ISETP.LT.AND P4, PT, R13, c[0x0][0x17c], !P0 ;  /* 0x00005f000d007a0c */ /* 0x008fc60004781270 */
[----:B------:R-:W3:Y:S01]  /*bf890*/  LDL.LU R13, [R1+0x28b8] ;  /* 0x0028b800010d7983 */ /* 0x000ee20000300800 */
[----:B-----5:R-:W-:-:S03]  /*bf8a0*/  ISETP.LT.AND P3, PT, R11, c[0x0][0x17c], !P0 ;  /* 0x00005f000b007a0c */ /* 0x020fc60004761270 */
[----:B------:R-:W5:Y:S01]  /*bf8b0*/  LDL.LU R11, [R1+0x28ac] ;  /* 0x0028ac00010b7983 */ /* 0x000f620000300800 */
[----:B------:R-:W-:Y:S02]  /*bf8c0*/  IADD3 R3, R10, c[0x0][0x198], RZ ;  /* 0x000066000a037a10 */ /* 0x000fe40007ffe0ff */
[----:B------:R-:W-:Y:S01]  /*bf8d0*/  ISETP.LT.AND P5, PT, R18, c[0x0][0x17c], !P0 ;  /* 0x00005f0012007a0c */ /* 0x000fe200047a1270 */
[----:B------:R-:W3:Y:S01]  /*bf8e0*/  LDL.LU R24, [R1+0x23c] ;  /* 0x00023c0001187983 */ /* 0x000ee20000300800 */
[C---:B0-----:R-:W-:Y:S02]  /*bf8f0*/  LEA R8, P6, R3.reuse, R0, 0x1 ;  /* 0x0000000003087211 */ /* 0x041fe400078c08ff */
[C---:B------:R-:W-:Y:S02]  /*bf900*/  IADD3 R10, R3.reuse, c[0x0][0x198], RZ ;  /* 0x00006600030a7a10 */ /* 0x040fe40007ffe0ff */
[----:B------:R-:W-:Y:S02]  /*bf910*/  LEA.HI.X.SX32 R9, R3, R2, 0x1, P6 ;  /* 0x0000000203097211 */ /* 0x000fe400030f0eff */
[----:B-1----:R-:W-:-:S02]  /*bf920*/  LEA R4, P6, R10, R0, 0x1 ;  /* 0x000000000a047211 */ /* 0x002fc400078c08ff */
[----:B------:R-:W-:Y:S02]  /*bf930*/  PRMT R6, R7, 0x7632, R6 ;  /* 0x0000763207067816 */ /* 0x000fe40000000006 */
[----:B------:R-:W-:Y:S01]  /*bf940*/  LEA.HI.X.SX32 R5, R10, R2, 0x1, P6 ;  /* 0x000000020a057211 */ /* 0x000fe200030f0eff */
[----:B------:R-:W-:Y:S04]  /*bf950*/  STL [R1+0x2ae8], R19 ;  /* 0x002ae81301007387 */ /* 0x000fe80000100800 */
[----:B------:R0:W-:Y:S04]  /*bf960*/  @P5 STG.E.U16 [R8.64], R6 ;  /* 0x0000000608005986 */ /* 0x0001e8000c101506 */
[----:B------:R1:W-:Y:S04]  /*bf970*/  @P2 STG.E.U16 [R4.64], R19 ;  /* 0x0000001304002986 */ /* 0x0003e8000c101506 */
[----:B------:R-:W-:Y:S01]  /*bf980*/  STL [R1+0x2ae4], R16 ;  /* 0x002ae41001007387 */ /* 0x000fe20000100800 */
[----:B0-----:R-:W-:-:S03]  /*bf990*/  PRMT R8, R19, 0x7632, R8 ;  /* 0x0000763213087816 */ /* 0x001fc60000000008 */
[----:B------:R-:W3:Y:S01]  /*bf9a0*/  LDL.LU R21, [R1+0x24c] ;  /* 0x00024c0001157983 */ /* 0x000ee20000300800 */
[----:B------:R-:W-:-:S04]  /*bf9b0*/  IADD3 R3, R10, c[0x0][0x198], RZ ;  /* 0x000066000a037a10 */ /* 0x000fc80007ffe0ff */
[C---:B------:R-:W-:Y:S02]  /*bf9c0*/  LEA R6, P6, R3.reuse, R0, 0x1 ;  /* 0x0000000003067211 */ /* 0x040fe400078c08ff */
[C---:B------:R-:W-:Y:S02]  /*bf9d0*/  IADD3 R9, R3.reuse, c[0x0][0x198], RZ ;  /* 0x0000660003097a10 */ /* 0x040fe40007ffe0ff */
[----:B------:R-:W-:Y:S02]  /*bf9e0*/  LEA.HI.X.SX32 R7, R3, R2, 0x1, P6 ;  /* 0x0000000203077211 */ /* 0x000fe400030f0eff */
[C---:B-1----:R-:W-:Y:S02]  /*bf9f0*/  LEA R4, P6, R9.reuse, R0, 0x1 ;  /* 0x0000000009047211 */ /* 0x042fe400078c08ff */
[C---:B------:R-:W-:Y:S02]  /*bfa00*/  IADD3 R3, R9.reuse, c[0x0][0x198], RZ ;  /* 0x0000660009037a10 */ /* 0x040fe40007ffe0ff */
[----:B------:R-:W-:Y:S01]  /*bfa10*/  LEA.HI.X.SX32 R5, R9, R2, 0x1, P6 ;  /* 0x0000000209057211 */ /* 0x000fe200030f0eff */
[----:B------:R0:W-:Y:S02]  /*bfa20*/  @P1 STG.E.U16 [R6.64], R8 ;  /* 0x0000000806001986 */ /* 0x0001e4000c101506 */
[----:B0-----:R-:W-:-:S04]  /*bfa30*/  LEA R6, P6, R3, R0, 0x1 ;  /* 0x0000000003067211 */ /* 0x001fc800078c08ff */
[----:B------:R-:W-:Y:S02]  /*bfa40*/  LEA.HI.X.SX32 R7, R3, R2, 0x1, P6 ;  /* 0x0000000203077211 */ /* 0x000fe400030f0eff */
[----:B--2---:R-:W-:Y:S02]  /*bfa50*/  ISETP.LT.AND P5, PT, R17, c[0x0][0x17c], !P0 ;  /* 0x00005f0011007a0c */ /* 0x004fe400047a1270 */
[----:B------:R-:W0:Y:S01]  /*bfa60*/  LDS.128 R16, [R20] ;  /* 0x0000000014107984 */ /* 0x000e220000000c00 */
[----:B------:R-:W-:-:S03]  /*bfa70*/  ISETP.LT.AND P2, PT, R15, c[0x0][0x17c], !P0 ;  /* 0x00005f000f007a0c */ /* 0x000fc60004741270 */
[----:B------:R-:W2:Y:S01]  /*bfa80*/  LDL.LU R15, [R1+0x28c4] ;  /* 0x0028c400010f7983 */ /* 0x000ea20000300800 */
[----:B----4-:R-:W-:-:S03]  /*bfa90*/  ISETP.LT.AND P1, PT, R14, c[0x0][0x17c], !P0 ;  /* 0x00005f000e007a0c */ /* 0x010fc60004721270 */
[----:B------:R-:W4:Y:S01]  /*bfaa0*/  LDL.LU R14, [R1+0x28c8] ;  /* 0x0028c800010e7983 */ /* 0x000f220000300800 */
[----:B------:R-:W-:-:S03]  /*bfab0*/  PRMT R8, R26, 0x7632, R8 ;  /* 0x000076321a087816 */ /* 0x000fc60000000008 */
[----:B------:R1:W-:Y:S04]  /*bfac0*/  @P4 STG.E.U16 [R4.64], R26 ;  /* 0x0000001a04004986 */ /* 0x0003e8000c101506 */
[----:B------:R-:W-:Y:S04]  /*bfad0*/  @P3 STG.E.U16 [R6.64], R8 ;  /* 0x0000000806003986 */ /* 0x000fe8000c101506 */
[----:B-1----:R-:W2:Y:S01]  /*bfae0*/  LDL.LU R26, [R1+0x25c] ;  /* 0x00025c00011a7983 */ /* 0x002ea20000300800 */
[----:B-----5:R-:W-:-:S03]  /*bfaf0*/  ISETP.LT.AND P3, PT, R11, c[0x0][0x17c], !P0 ;  /* 0x00005f000b007a0c */ /* 0x020fc60004761270 */
[----:B0-----:R-:W-:Y:S04]  /*bfb00*/  STL [R1+0x54], R17 ;  /* 0x0000541101007387 */ /* 0x001fe80000100800 */
[----:B------:R0:W-:Y:S02]  /*bfb10*/  STL.64 [R1+0x58], R18 ;  /* 0x0000581201007387 */ /* 0x0001e40000100a00 */
[----:B0-----:R-:W-:-:S05]  /*bfb20*/  IMAD.MOV.U32 R18, RZ, RZ, R16 ;  /* 0x000000ffff127224 */ /* 0x001fca00078e0010 */
[----:B------:R-:W-:Y:S04]  /*bfb30*/  STL [R1+0x2af0], R18 ;  /* 0x002af01201007387 */ /* 0x000fe80000100800 */
[----:B------:R-:W5:Y:S04]  /*bfb40*/  LDL.LU R11, [R1+0x28d0] ;  /* 0x0028d000010b7983 */ /* 0x000f680000300800 */
[----:B------:R-:W0:Y:S01]  /*bfb50*/  LDS.128 R16, [R27] ;  /* 0x000000001b107984 */ /* 0x000e220000000c00 */
[----:B------:R-:W-:-:S04]  /*bfb60*/  IADD3 R9, R3, c[0x0][0x198], RZ ;  /* 0x0000660003097a10 */ /* 0x000fc80007ffe0ff */
[C---:B------:R-:W-:Y:S02]  /*bfb70*/  LEA R4, P6, R9.reuse, R0, 0x1 ;  /* 0x0000000009047211 */ /* 0x040fe400078c08ff */
[C---:B------:R-:W-:Y:S02]  /*bfb80*/  IADD3 R3, R9.reuse, c[0x0][0x198], RZ ;  /* 0x0000660009037a10 */ /* 0x040fe40007ffe0ff */
[----:B------:R-:W-:Y:S02]  /*bfb90*/  LEA.HI.X.SX32 R5, R9, R2, 0x1, P6 ;  /* 0x0000000209057211 */ /* 0x000fe400030f0eff */
[C---:B------:R-:W-:Y:S02]  /*bfba0*/  LEA R6, P6, R3.reuse, R0, 0x1 ;  /* 0x0000000003067211 */ /* 0x040fe400078c08ff */
[C---:B------:R-:W-:Y:S01]  /*bfbb0*/  IADD3 R8, R3.reuse, c[0x0][0x198], RZ ;  /* 0x0000660003087a10 */ /* 0x040fe20007ffe0ff */
[----:B---3--:R1:W-:Y:S01]  /*bfbc0*/  @P5 STG.E.U16 [R4.64], R24 ;  /* 0x0000001804005986 */ /* 0x0083e2000c101506 */
[----:B------:R-:W-:-:S02]  /*bfbd0*/  LEA.HI.X.SX32 R7, R3, R2, 0x1, P6 ;  /* 0x0000000203077211 */ /* 0x000fc400030f0eff */
[----:B------:R-:W-:Y:S01]  /*bfbe0*/  PRMT R9, R24, 0x7632, R9 ;  /* 0x0000763218097816 */ /* 0x000fe20000000009 */
[----:B------:R-:W-:Y:S01]  /*bfbf0*/  STL [R1+0x2aec], R20 ;  /* 0x002aec1401007387 */ /* 0x000fe20000100800 */
[----:B------:R-:W-:-:S03]  /*bfc00*/  ISETP.LT.AND P4, PT, R13, c[0x0][0x17c], !P0 ;  /* 0x00005f000d007a0c */ /* 0x000fc60004781270 */
[----:B------:R-:W3:Y:S01]  /*bfc10*/  LDL.LU R13, [R1+0x28cc] ;  /* 0x0028cc00010d7983 */ /* 0x000ee20000300800 */
[----:B-1----:R-:W-:-:S04]  /*bfc20*/  LEA R4, P6, R8, R0, 0x1 ;  /* 0x0000000008047211 */ /* 0x002fc800078c08ff */
[----:B------:R-:W-:Y:S01]  /*bfc30*/  LEA.HI.X.SX32 R5, R8, R2, 0x1, P6 ;  /* 0x0000000208057211 */ /* 0x000fe200030f0eff */
[----:B------:R-:W-:Y:S04]  /*bfc40*/  @P2 STG.E.U16 [R6.64], R9 ;  /* 0x0000000906002986 */ /* 0x000fe8000c101506 */
[----:B------:R-:W-:Y:S04]  /*bfc50*/  @P1 STG.E.U16 [R4.64], R21 ;  /* 0x0000001504001986 */ /* 0x000fe8000c101506 */
[----:B0-----:R-:W-:Y:S04]  /*bfc60*/  STL [R1+0x44], R17 ;  /* 0x0000441101007387 */ /* 0x001fe80000100800 */
[----:B------:R0:W-:Y:S04]  /*bfc70*/  STL.64 [R1+0x48], R18 ;  /* 0x0000481201007387 */ /* 0x0001e80000100a00 */
[----:B0-----:R-:W3:Y:S01]  /*bfc80*/  LDL.LU R18, [R1+0x2af0] ;  /* 0x002af00001127983 */ /* 0x001ee20000300800 */
[----:B----4-:R-:W-:-:S03]  /*bfc90*/  ISETP.LT.AND P2, PT, R14, c[0x0][0x17c], !P0 ;  /* 0x00005f000e007a0c */ /* 0x010fc60004741270 */
[----:B------:R-:W4:Y:S01]  /*bfca0*/  LDL.LU R14, [R1+0x28d4] ;  /* 0x0028d400010e7983 */ /* 0x000f220000300800 */
[----:B-----5:R-:W-:-:S03]  /*bfcb0*/  ISETP.LT.AND P1, PT, R11, c[0x0][0x17c], !P0 ;  /* 0x00005f000b007a0c */ /* 0x020fc60004721270 */
[----:B------:R-:W5:Y:S01]  /*bfcc0*/  LDL.LU R11, [R1+0x28d8] ;  /* 0x0028d800010b7983 */ /* 0x000f620000300800 */
[----:B------:R-:W-:-:S03]  /*bfcd0*/  PRMT R10, R21, 0x7632, R10 ;  /* 0x00007632150a7816 */ /* 0x000fc6000000000a */
[----:B------:R-:W0:Y:S01]  /*bfce0*/  LDS.128 R20, [R28] ;  /* 0x000000001c147984 */ /* 0x000e220000000c00 */
[----:B------:R-:W-:-:S04]  /*bfcf0*/  IADD3 R3, R8, c[0x0][0x198], RZ ;  /* 0x0000660008037a10 */ /* 0x000fc80007ffe0ff */
[C---:B------:R-:W-:Y:S02]  /*bfd00*/  LEA R6, P6, R3.reuse, R0, 0x1 ;  /* 0x0000000003067211 */ /* 0x040fe400078c08ff */
[C---:B------:R-:W-:Y:S02]  /*bfd10*/  IADD3 R9, R3.reuse, c[0x0][0x198], RZ ;  /* 0x0000660003097a10 */ /* 0x040fe40007ffe0ff */
[----:B------:R-:W-:Y:S02]  /*bfd20*/  LEA.HI.X.SX32 R7, R3, R2, 0x1, P6 ;  /* 0x0000000203077211 */ /* 0x000fe400030f0eff */
[----:B------:R-:W-:Y:S02]  /*bfd30*/  LEA R8, P6, R9, R0, 0x1 ;  /* 0x0000000009087211 */ /* 0x000fe400078c08ff */
[----:B--2---:R-:W-:Y:S02]  /*bfd40*/  ISETP.LT.AND P5, PT, R15, c[0x0][0x17c], !P0 ;  /* 0x00005f000f007a0c */ /* 0x004fe400047a1270 */
[----:B------:R-:W-:-:S02]  /*bfd50*/  IADD3 R3, R9, c[0x0][0x198], RZ ;  /* 0x0000660009037a10 */ /* 0x000fc40007ffe0ff */
[----:B------:R-:W-:Y:S02]  /*bfd60*/  LEA.HI.X.SX32 R9, R9, R2, 0x1, P6 ;  /* 0x0000000209097211 */ /* 0x000fe400030f0eff */
[C---:B------:R-:W-:Y:S01]  /*bfd70*/  LEA R4, P6, R3.reuse, R0, 0x1 ;  /* 0x0000000003047211 */ /* 0x040fe200078c08ff */
[----:B------:R-:W-:Y:S03]  /*bfd80*/  @P4 STG.E.U16 [R6.64], R10 ;  /* 0x0000000a06004986 */ /* 0x000fe6000c101506 */
[----:B------:R-:W-:Y:S01]  /*bfd90*/  LEA.HI.X.SX32 R5, R3, R2, 0x1, P6 ;  /* 0x0000000203057211 */ /* 0x000fe200030f0eff */
[----:B------:R1:W-:Y:S01]  /*bfda0*/  @P3 STG.E.U16 [R8.64], R26 ;  /* 0x0000001a08003986 */ /* 0x0003e2000c101506 */
[----:B---3--:R-:W-:Y:S01]  /*bfdb0*/  ISETP.LT.AND P4, PT, R13, c[0x0][0x17c], !P0 ;  /* 0x00005f000d007a0c */ /* 0x008fe20004781270 */
[----:B------:R-:W-:Y:S01]  /*bfdc0*/  IMAD.MOV.U32 R15, RZ, RZ, R16 ;  /* 0x000000ffff0f7224 */ /* 0x000fe200078e0010 */
[----:B-1----:R-:W-:Y:S01]  /*bfdd0*/  PRMT R8, R26, 0x7632, R8 ;  /* 0x000076321a087816 */ /* 0x002fe20000000008 */
[----:B0-----:R-:W-:Y:S01]  /*bfde0*/  STL [R1+0x74], R21 ;  /* 0x0000741501007387 */ /* 0x001fe20000100800 */
[----:B------:R-:W-:-:S03]  /*bfdf0*/  IMAD.MOV.U32 R13, RZ, RZ, R20 ;  /* 0x000000ffff0d7224 */ /* 0x000fc600078e0014 */
[----:B------:R-:W-:Y:S04]  /*bfe00*/  STL.64 [R1+0x78], R22 ;  /* 0x0000781601007387 */ /* 0x000fe80000100a00 */
[----:B------:R-:W2:Y:S04]  /*bfe10*/  LDL.LU R20, [R1+0x2aec] ;  /* 0x002aec0001147983 */ /* 0x000ea80000300800 */
[----:B------:R-:W-:Y:S04]  /*bfe20*/  @P5 STG.E.U16 [R4.64], R8 ;  /* 0x0000000804005986 */ /* 0x000fe8000c101506 */
[----:B------:R-:W3:Y:S04]  /*bfe30*/  LDL.LU R17, [R1+0x28dc] ;  /* 0x0028dc0001117983 */ /* 0x000ee80000300800 */
[----:B------:R-:W2:Y:S01]  /*bfe40*/  LDL.LU R16, [R1+0x28e0] ;  /* 0x0028e00001107983 */ /* 0x000ea20000300800 */
[----:B----4-:R-:W-:-:S02]  /*bfe50*/  ISETP.LT.AND P3, PT, R14, c[0x0][0x17c], !P0 ;  /* 0x00005f000e007a0c */ /* 0x010fc40004761270 */
[----:B-----5:R-:W-:Y:S02]  /*bfe60*/  ISETP.LT.AND P5, PT, R11, c[0x0][0x17c], !P0 ;  /* 0x00005f000b007a0c */ /* 0x020fe400047a1270 */
[----:B------:R-:W0:Y:S04]  /*bfe70*/  LDS.128 R8, [R29] ;  /* 0x000000001d087984 */ /* 0x000e280000000c00 */
[----:B0-----:R-:W-:Y:S04]  /*bfe80*/  STL [R1+0x14], R9 ;  /* 0x0000140901007387 */ /* 0x001fe80000100800 */
[----:B------:R0:W-:Y:S04]  /*bfe90*/  STL.64 [R1+0x18], R10 ;  /* 0x0000180a01007387 */ /* 0x0001e80000100a00 */
[----:B------:R-:W4:Y:S04]  /*bfea0*/  LDL.LU R14, [R1+0x28e4] ;  /* 0x0028e400010e7983 */ /* 0x000f280000300800 */
[----:B0-----:R-:W5:Y:S01]  /*bfeb0*/  LDL.LU R11, [R1+0x28e8] ;  /* 0x0028e800010b7983 */ /* 0x001f620000300800 */
[----:B------:R-:W-:-:S04]  /*bfec0*/  IADD3 R7, R3, c[0x0][0x198], RZ ;  /* 0x0000660003077a10 */ /* 0x000fc80007ffe0ff */
[C---:B------:R-:W-:Y:S02]  /*bfed0*/  LEA R6, P6, R7.reuse, R0, 0x1 ;  /* 0x0000000007067211 */ /* 0x040fe400078c08ff */
[C---:B------:R-:W-:Y:S02]  /*bfee0*/  IADD3 R3, R7.reuse, c[0x0][0x198], RZ ;  /* 0x0000660007037a10 */ /* 0x040fe40007ffe0ff */
[----:B------:R-:W-:Y:S02]  /*bfef0*/  LEA.HI.X.SX32 R7, R7, R2, 0x1, P6 ;  /* 0x0000000207077211 */ /* 0x000fe400030f0eff */
[----:B------:R-:W-:-:S03]  /*bff00*/  LEA R4, P6, R3, R0, 0x1 ;  /* 0x0000000003047211 */ /* 0x000fc600078c08ff */
[----:B------:R0:W-:Y:S01]  /*bff10*/  @P2 STG.E.U16 [R6.64], R18 ;  /* 0x0000001206002986 */ /* 0x0001e2000c101506 */
[----:B------:R-:W-:Y:S02]  /*bff20*/  LEA.HI.X.SX32 R5, R3, R2, 0x1, P6 ;  /* 0x0000000203057211 */ /* 0x000fe400030f0eff */
[----:B---3--:R-:W-:Y:S02]  /*bff30*/  ISETP.LT.AND P2, PT, R17, c[0x0][0x17c], !P0 ;  /* 0x00005f0011007a0c */ /* 0x008fe40004741270 */
[----:B0-----:R-:W-:-:S05]  /*bff40*/  PRMT R7, R18, 0x7632, R7 ;  /* 0x0000763212077816 */ /* 0x001fca0000000007 */
[----:B------:R0:W-:Y:S01]  /*bff50*/  @P1 STG.E.U16 [R4.64], R7 ;  /* 0x0000000704001986 */ /* 0x0001e2000c101506 */
[----:B--2---:R-:W-:-:S03]  /*bff60*/  ISETP.LT.AND P1, PT, R16, c[0x0][0x17c], !P0 ;  /* 0x00005f0010007a0c */ /* 0x004fc60004721270 */
[----:B------:R-:W1:Y:S01]  /*bff70*/  LDS.128 R16, [R20+0x800] ;  /* 0x0008000014107984 */ /* 0x000e620000000c00 */
[----:B------:R-:W-:Y:S01]  /*bff80*/  IADD3 R6, R3, c[0x0][0x198], RZ ;  /* 0x0000660003067a10 */ /* 0x000fe20007ffe0ff */
[----:B------:R-:W-:-:S03]  /*bff90*/  IMAD.MOV.U32 R10, RZ, RZ, R8 ;  /* 0x000000ffff0a7224 */ /* 0x000fc600078e0008 */
[C---:B------:R-:W-:Y:S02]  /*bffa0*/  LEA R8, P6, R6.reuse, R0, 0x1 ;  /* 0x0000000006087211 */ /* 0x040fe400078c08ff */
[C---:B------:R-:W-:Y:S02]  /*bffb0*/  IADD3 R3, R6.reuse, c[0x0][0x198], RZ ;  /* 0x0000660006037a10 */ /* 0x040fe40007ffe0ff */
[----:B------:R-:W-:Y:S02]  /*bffc0*/  LEA.HI.X.SX32 R9, R6, R2, 0x1, P6 ;  /* 0x0000000206097211 */ /* 0x000fe400030f0eff */
[----:B0-----:R-:W-:-:S03]  /*bffd0*/  LEA R4, P6, R3, R0, 0x1 ;  /* 0x0000000003047211 */ /* 0x001fc600078c08ff */
[----:B------:R0:W-:Y:S01]  /*bffe0*/  @P4 STG.E.U16 [R8.64], R15 ;  /* 0x0000000f08004986 */ /* 0x0001e2000c101506 */
[----:B------:R-:W-:Y:S02]  /*bfff0*/  LEA.HI.X.SX32 R5, R3, R2, 0x1, P6 ;  /* 0x0000000203057211 */ /* 0x000fe400030f0eff */
[----:B0-----:R-:W-:-:S05]  /*c0000*/  PRMT R8, R15, 0x7632, R8 ;  /* 0x000076320f087816 */ /* 0x001fca0000000008 */
[----:B------:R-:W-:Y:S04]  /*c0010*/  @P3 STG.E.U16 [R4.64], R8 ;  /* 0x0000000804003986 */ /* 0x000fe8000c101506 */
[----:B-1----:R-:W-:Y:S04]  /*c0020*/  STL [R1+0xa4], R17 ;  /* 0x0000a41101007387 */ /* 0x002fe80000100800 */
[----:B------:R-:W-:Y:S04]  /*c0030*/  STL.64 [R1+0xa8], R18 ;  /* 0x0000a81201007387 */ /* 0x000fe80000100a00 */
[----:B------:R-:W2:Y:S01]  /*c0040*/  LDL.LU R15, [R1+0x28ec] ;  /* 0x0028ec00010f7983 */ /* 0x000ea20000300800 */
[----:B------:R-:W-:-:S03]  /*c0050*/  IMAD.MOV.U32 R21, RZ, RZ, R16 ;  /* 0x000000ffff157224 */ /* 0x000fc600078e0010 */
[----:B------:R-:W0:Y:S01]  /*c0060*/  LDS.128 R16, [R27+0x800] ;  /* 0x000800001b107984 */ /* 0x000e220000000c00 */
[----:B------:R-:W-:-:S04]  /*c0070*/  IADD3 R7, R3, c[0x0][0x198], RZ ;  /* 0x0000660003077a10 */ /* 0x000fc80007ffe0ff */
[C---:B------:R-:W-:Y:S02]  /*c0080*/  LEA R6, P6, R7.reuse, R0, 0x1 ;  /* 0x0000000007067211 */ /* 0x040fe400078c08ff */
[C---:B------:R-:W-:Y:S02]  /*c0090*/  IADD3 R3, R7.reuse, c[0x0][0x198], RZ ;  /* 0x0000660007037a10 */ /* 0x040fe40007ffe0ff */
[----:B------:R-:W-:-:S05]  /*c00a0*/  LEA.HI.X.SX32 R7, R7, R2, 0x1, P6 ;  /* 0x0000000207077211 */ /* 0x000fca00030f0eff */
[----:B------:R1:W-:Y:S02]  /*c00b0*/  @P5 STG.E.U16 [R6.64], R13 ;  /* 0x0000000d06005986 */ /* 0x0003e4000c101506 */
[----:B-1----:R-:W-:Y:S02]  /*c00c0*/  PRMT R7, R13, 0x7632, R7 ;  /* 0x000076320d077816 */ /* 0x002fe40000000007 */
[----:B-----5:R-:W-:Y:S02]  /*c00d0*/  ISETP.LT.AND P3, PT, R11, c[0x0][0x17c], !P0 ;  /* 0x00005f000b007a0c */ /* 0x020fe40004761270 */
[----:B------:R-:W3:Y:S04]  /*c00e0*/  LDL.LU R11, [R1+0x28f0] ;  /* 0x0028f000010b7983 */ /* 0x000ee80000300800 */
[----:B0-----:R-:W-:Y:S04]  /*c00f0*/  STL [R1+0x94], R17 ;  /* 0x0000941101007387 */ /* 0x001fe80000100800 */
[----:B------:R0:W-:Y:S01]  /*c0100*/  STL.64 [R1+0x98], R18 ;  /* 0x0000981201007387 */ /* 0x0001e20000100a00 */
[----:B----4-:R-:W-:Y:S01]  /*c0110*/  ISETP.LT.AND P4, PT, R14, c[0x0][0x17c], !P0 ;  /* 0x00005f000e007a0c */ /* 0x010fe20004781270 */
[----:B0-----:R-:W-:-:S02]  /*c0120*/  IMAD.MOV.U32 R18, RZ, RZ, R16 ;  /* 0x000000ffff127224 */ /* 0x001fc400078e0010 */
[----:B------:R-:W4:Y:S04]  /*c0130*/  LDL.LU R19, [R1+0x2ae8] ;  /* 0x002ae80001137983 */ /* 0x000f280000300800 */
[----:B------:R-:W5:Y:S04]  /*c0140*/  LDL.LU R16, [R1+0x2ae4] ;  /* 0x002ae40001107983 */ /* 0x000f680000300800 */
[----:B------:R-:W-:Y:S04]  /*c0150*/  STL [R1+0x2ae0], R27 ;  /* 0x002ae01b01007387 */ /* 0x000fe80000100800 */
[----:B------:R-:W-:Y:S04]  /*c0160*/  STL [R1+0x2adc], R25 ;  /* 0x002adc1901007387 */ /* 0x000fe80000100800 */
[----:B------:R-:W4:Y:S04]  /*c0170*/  LDL.LU R14, [R1+0x28f4] ;  /* 0x0028f400010e7983 */ /* 0x000f280000300800 */
[----:B------:R-:W4:Y:S04]  /*c0180*/  LDL.LU R13, [R1+0x28f8] ;  /* 0x0028f800010d7983 */ /* 0x000f280000300800 */
[----:B------:R-:W0:Y:S01]  /*c0190*/  LDS.128 R24, [R28+0x800] ;  /* 0x000800001c187984 */ /* 0x000e220000000c00 */
[----:B------:R-:W-:-:S04]  /*c01a0*/  LEA R4, P6, R3, R0, 0x1 ;  /* 0x0000000003047211 */ /* 0x000fc800078c08ff */
[----:B------:R-:W-:-:S05]  /*c01b0*/  LEA.HI.X.SX32 R5, R3, R2, 0x1, P6 ;  /* 0x0000000203057211 */ /* 0x000fca00030f0eff */
[----:B------:R-:W-:Y:S01]  /*c01c0*/  @P2 STG.E.U16 [R4.64], R7 ;  /* 0x0000000704002986 */ /* 0x000fe2000c101506 */
[----:B------:R-:W-:-:S03]  /*c01d0*/  IADD3 R6, R3, c[0x0][0x198], RZ ;  /* 0x0000660003067a10 */ /* 0x000fc60007ffe0ff */
[----:B0-----:R-:W-:Y:S04]  /*c01e0*/  STL [R1+0x84], R25 ;  /* 0x0000841901007387 */ /* 0x001fe80000100800 */
[----:B------:R-:W-:Y:S01]  /*c01f0*/  STL.64 [R1+0x88], R26 ;  /* 0x0000881a01007387 */ /* 0x000fe20000100a00 */
[----:B------:R-:W-:-:S04]  /*c0200*/  LEA R8, P6, R6, R0, 0x1 ;  /* 0x0000000006087211 */ /* 0x000fc800078c08ff */
[----:B------:R-:W-:Y:S02]  /*c0210*/  LEA.HI.X.SX32 R9, R6, R2, 0x1, P6 ;  /* 0x0000000206097211 */ /* 0x000fe400030f0eff */
[----:B--2---:R-:W-:Y:S02]  /*c0220*/  ISETP.LT.AND P5, PT, R15, c[0x0][0x17c], !P0 ;  /* 0x00005f000f007a0c */ /* 0x004fe400047a1270 */
[----:B------:R-:W2:Y:S04]  /*c0230*/  LDL.LU R15, [R1+0x28fc] ;  /* 0x0028fc00010f7983 */ /* 0x000ea80000300800 */
[----:B------:R0:W-:Y:S02]  /*c0240*/  @P1 STG.E.U16 [R8.64], R10 ;  /* 0x0000000a08001986 */ /* 0x0001e4000c101506 */
[----:B0-----:R-:W-:-:S02]  /*c0250*/  PRMT R8, R10, 0x7632, R8 ;  /* 0x000076320a087816 */ /* 0x001fc40000000008 */
[----:B------:R-:W2:Y:S01]  /*c0260*/  LDL.LU R10, [R1+0x2900] ;  /* 0x00290000010a7983 */ /* 0x000ea20000300800 */
[----:B------:R-:W-:-:S04]  /*c0270*/  IADD3 R3, R6, c[0x0][0x198], RZ ;  /* 0x0000660006037a10 */ /* 0x000fc80007ffe0ff */
[----:B------:R-:W-:-:S04]  /*c0280*/  LEA R4, P6, R3, R0, 0x1 ;  /* 0x0000000003047211 */ /* 0x000fc800078c08ff */
[----:B------:R-:W-:-:S05]  /*c0290*/  LEA.HI.X.SX32 R5, R3, R2, 0x1, P6 ;  /* 0x0000000203057211 */ /* 0x000fca00030f0eff */
[----:B------:R-:W-:Y:S01]  /*c02a0*/  @P4 STG.E.U16 [R4.64], R8 ;  /* 0x0000000804004986 */ /* 0x000fe2000c101506 */
[----:B---3--:R-:W-:Y:S01]  /*c02b0*/  ISETP.LT.AND P2, PT, R11, c[0x0][0x17c], !P0 ;  /* 0x00005f000b007a0c */ /* 0x008fe20004741270 */
[----:B------:R-:W-:Y:S02]  /*c02c0*/  IMAD.MOV.U32 R11, RZ, RZ, R24 ;  /* 0x000000ffff0b7224 */ /* 0x000fe400078e0018 */
[----:B------:R-:W0:Y:S04]  /*c02d0*/  LDS.128 R24, [R29+0x800] ;  /* 0x000800001d187984 */ /* 0x000e280000000c00 */
[----:B0-----:R-:W-:Y:S01]  /*c02e0*/  STL [R1+0x4], R25 ;  /* 0x0000041901007387 */ /* 0x001fe20000100800 */
[----:B------:R-:W-:-:S03]  /*c02f0*/  IMAD.MOV.U32 R17, RZ, RZ, R24 ;  /* 0x000000ffff117224 */ /* 0x000fc600078e0018 */
[----:B------:R-:W-:Y:S04]  /*c0300*/  STL.64 [R1+0x8], R26 ;  /* 0x0000081a01007387 */ /* 0x000fe80000100a00 */
[----:B------:R-:W0:Y:S01]  /*c0310*/  LDS.128 R24, [R20+0x1000] ;  /* 0x0010000014187984 */ /* 0x000e220000000c00 */
[----:B----4-:R-:W-:Y:S02]  /*c0320*/  ISETP.LT.AND P1, PT, R14, c[0x0][0x17c], !P0 ;  /* 0x00005f000e007a0c */ /* 0x010fe40004721270 */
[----:B------:R-:W-:Y:S01]  /*c0330*/  ISETP.LT.AND P4, PT, R13, c[0x0][0x17c], !P0 ;  /* 0x00005f000d007a0c */ /* 0x000fe20004781270 */
[----:B------:R-:W3:Y:S04]  /*c0340*/  LDL.LU R14, [R1+0x2904] ;  /* 0x00290400010e7983 */ /* 0x000ee80000300800 */
[----:B------:R-:W4:Y:S04]  /*c0350*/  LDL.LU R13, [R1+0x2908] ;  /* 0x00290800010d7983 */ /* 0x000f280000300800 */
[----:B------:R-:W-:Y:S04]  /*c0360*/  STL [R1+0x2ad8], R19 ;  /* 0x002ad81301007387 */ /* 0x000fe80000100800 */
[----:B-----5:R-:W-:Y:S04]  /*c0370*/  STL.64 [R1+0x2ad0], R16 ;  /* 0x002ad01001007387 */ /* 0x020fe80000100a00 */
[----:B0-----:R-:W-:Y:S04]  /*c0380*/  STL [R1+0x64], R25 ;  /* 0x0000641901007387 */ /* 0x001fe80000100800 */
[----:B------:R0:W-:Y:S04]  /*c0390*/  STL.64 [R1+0x68], R26 ;  /* 0x0000681a01007387 */ /* 0x0001e80000100a00 */
[----:B0-----:R-:W5:Y:S01]  /*c03a0*/  LDL.LU R27, [R1+0x2ae0] ;  /* 0x002ae000011b7983 */ /* 0x001f620000300800 */
[----:B------:R-:W-:-:S03]  /*c03b0*/  IADD3 R7, R3, c[0x0][0x198], RZ ;  /* 0x0000660003077a10 */ /* 0x000fc60007ffe0ff */
[----:B------:R-:W3:Y:S01]  /*c03c0*/  LDL.LU R25, [R1+0x2adc] ;  /* 0x002adc0001197983 */ /* 0x000ee20000300800 */
[C---:B------:R-:W-:Y:S02]  /*c03d0*/  LEA R6, P6, R7.reuse, R0, 0x1 ;  /* 0x0000000007067211 */ /* 0x040fe400078c08ff */
[C---:B------:R-:W-:Y:S02]  /*c03e0*/  IADD3 R3, R7.reuse, c[0x0][0x198], RZ ;  /* 0x0000660007037a10 */ /* 0x040fe40007ffe0ff */
[----:B------:R-:W-:Y:S02]  /*c03f0*/  LEA.HI.X.SX32 R7, R7, R2, 0x1, P6 ;  /* 0x0000000207077211 */ /* 0x000fe400030f0eff */
[----:B------:R-:W-:-:S03]  /*c0400*/  LEA R4, P6, R3, R0, 0x1 ;  /* 0x0000000003047211 */ /* 0x000fc600078c08ff */
[----:B------:R0:W-:Y:S01]  /*c0410*/  @P3 STG.E.U16 [R6.64], R21 ;  /* 0x0000001506003986 */ /* 0x0001e2000c101506 */
[----:B------:R-:W-:Y:S02]  /*c0420*/  LEA.HI.X.SX32 R5, R3, R2, 0x1, P6 ;  /* 0x0000000203057211 */ /* 0x000fe400030f0eff */
[----:B--2---:R-:W-:Y:S01]  /*c0430*/  ISETP.LT.AND P3, PT, R15, c[0x0][0x17c], !P0 ;  /* 0x00005f000f007a0c */ /* 0x004fe20004761270 */
[----:B------:R-:W-:Y:S01]  /*c0440*/  IMAD.MOV.U32 R15, RZ, RZ, R24 ;  /* 0x000000ffff0f7224 */ /* 0x000fe200078e0018 */
[----:B0-----:R-:W-:-:S05]  /*c0450*/  PRMT R7, R21, 0x7632, R7 ;  /* 0x0000763215077816 */ /* 0x001fca0000000007 */
[----:B------:R-:W-:Y:S01]  /*c0460*/  @P5 STG.E.U16 [R4.64], R7 ;  /* 0x0000000704005986 */ /* 0x000fe2000c101506 */
[----:B------:R-:W-:-:S03]  /*c0470*/  ISETP.LT.AND P5, PT, R10, c[0x0][0x17c], !P0 ;  /* 0x00005f000a007a0c */ /* 0x000fc600047a1270 */
[----:B------:R-:W2:Y:S04]  /*c0480*/  LDL.LU R10, [R1+0x290c] ;  /* 0x00290c00010a7983 */ /* 0x000ea80000300800 */
[----:B------:R-:W-:Y:S04]  /*c0490*/  STL [R1+0x2acc], R15 ;  /* 0x002acc0f01007387 */ /* 0x000fe80000100800 */
[----:B------:R0:W-:Y:S04]  /*c04a0*/  STL [R1+0x2ac8], R12 ;  /* 0x002ac80c01007387 */ /* 0x0001e80000100800 */
[----:B0-----:R-:W2:Y:S01]  /*c04b0*/  LDL.LU R12, [R1+0x2910] ;  /* 0x00291000010c7983 */ /* 0x001ea20000300800 */
[----:B------:R-:W-:-:S04]  /*c04c0*/  IADD3 R6, R3, c[0x0][0x198], RZ ;  /* 0x0000660003067a10 */ /* 0x000fc80007ffe0ff */
[----:B------:R-:W-:-:S04]  /*c04d0*/  LEA R8, P6, R6, R0, 0x1 ;  /* 0x0000000006087211 */ /* 0x000fc800078c08ff */
[----:B------:R-:W-:-:S05]  /*c04e0*/  LEA.HI.X.SX32 R9, R6, R2, 0x1, P6 ;  /* 0x0000000206097211 */ /* 0x000fca00030f0eff */
[----:B------:R0:W-:Y:S02]  /*c04f0*/  @P2 STG.E.U16 [R8.64], R18 ;  /* 0x0000001208002986 */ /* 0x0001e4000c101506 */
[----:B0-----:R-:W-:Y:S02]  /*c0500*/  PRMT R8, R18, 0x7632, R8 ;  /* 0x0000763212087816 */ /* 0x001fe40000000008 */
[----:B-----5:R-:W0:Y:S04]  /*c0510*/  LDS.128 R16, [R27+0x1000] ;  /* 0x001000001b107984 */ /* 0x020e280000000c00 */
[----:B0-----:R-:W-:Y:S01]  /*c0520*/  STL [R1+0x34], R17 ;  /* 0x0000341101007387 */ /* 0x001fe20000100800 */
[----:B------:R-:W-:-:S03]  /*c0530*/  IMAD.MOV.U32 R23, RZ, RZ, R16 ;  /* 0x000000ffff177224 */ /* 0x000fc600078e0010 */
[----:B------:R0:W-:Y:S04]  /*c0540*/  STL.64 [R1+0x38], R18 ;  /* 0x0000381201007387 */ /* 0x0001e80000100a00 */
[----:B0-----:R-:W5:Y:S04]  /*c0550*/  LDL.LU R19, [R1+0x2ad8] ;  /* 0x002ad80001137983 */ /* 0x001f680000300800 */
[----:B------:R-:W5:Y:S01]  /*c0560*/  LDL.LU.64 R16, [R1+0x2ad0] ;  /* 0x002ad00001107983 */ /* 0x000f620000300a00 */
[----:B------:R-:W-:-:S04]  /*c0570*/  IADD3 R3, R6, c[0x0][0x198], RZ ;  /* 0x0000660006037a10 */ /* 0x000fc80007ffe0ff */
[C---:B------:R-:W-:Y:S02]  /*c0580*/  LEA R4, P6, R3.reuse, R0, 0x1 ;  /* 0x0000000003047211 */ /* 0x040fe400078c08ff */
[C---:B------:R-:W-:Y:S02]  /*c0590*/  IADD3 R7, R3.reuse, c[0x0][0x198], RZ ;  /* 0x0000660003077a10 */ /* 0x040fe40007ffe0ff */
[----:B------:R-:W-:Y:S02]  /*c05a0*/  LEA.HI.X.SX32 R5, R3, R2, 0x1, P6 ;  /* 0x0000000203057211 */ /* 0x000fe400030f0eff */
[C---:B------:R-:W-:Y:S02]  /*c05b0*/  LEA R6, P6, R7.reuse, R0, 0x1 ;  /* 0x0000000007067211 */ /* 0x040fe400078c08ff */
[C---:B------:R-:W-:Y:S01]  /*c05c0*/  IADD3 R3, R7.reuse, c[0x0][0x198], RZ ;  /* 0x0000660007037a10 */ /* 0x040fe20007ffe0ff */
[----:B------:R0:W-:Y:S01]  /*c05d0*/  @P1 STG.E.U16 [R4.64], R8 ;  /* 0x0000000804001986 */ /* 0x0001e2000c101506 */
[----:B------:R-:W-:-:S05]  /*c05e0*/  LEA.HI.X.SX32 R7, R7, R2, 0x1, P6 ;  /* 0x0000000207077211 */ /* 0x000fca00030f0eff */
[----:B------:R1:W-:Y:S01]  /*c05f0*/  @P4 STG.E.U16 [R6.64], R11 ;  /* 0x0000000b06004986 */ /* 0x0003e2000c101506 */
[----:B0-----:R-:W-:-:S04]  /*c0600*/  LEA R4, P6, R3, R0, 0x1 ;  /* 0x0000000003047211 */ /* 0x001fc800078c08ff */
[----:B------:R-:W-:Y:S02]  /*c0610*/  LEA.HI.X.SX32 R5, R3, R2, 0x1, P6 ;  /* 0x0000000203057211 */ /* 0x000fe400030f0eff */
[----:B-1----:R-:W-:Y:S02]  /*c0620*/  PRMT R7, R11, 0x7632, R7 ;  /* 0x000076320b077816 */ /* 0x002fe40000000007 */
[----:B---3--:R-:W-:Y:S01]  /*c0630*/  ISETP.LT.AND P2, PT, R14, c[0x0][0x17c], !P0 ;  /* 0x00005f000e007a0c */ /* 0x008fe20004741270 */
[----:B------:R-:W3:Y:S01]  /*c0640*/  LDL.LU R11, [R1+0x2914] ;  /* 0x00291400010b7983 */ /* 0x000ee20000300800 */
[----:B----4-:R-:W-:-:S03]  /*c0650*/  ISETP.LT.AND P1, PT, R13, c[0x0][0x17c], !P0 ;  /* 0x00005f000d007a0c */ /* 0x010fc60004721270 */
[----:B------:R-:W-:Y:S01]  /*c0660*/  @P3 STG.E.U16 [R4.64], R7 ;  /* 0x0000000704003986 */ /* 0x000fe2000c101506 */
[----:B--2---:R-:W-:-:S03]  /*c0670*/  ISETP.LT.AND P3, PT, R12, c[0x0][0x17c], !P0 ;  /* 0x00005f000c007a0c */ /* 0x004fc60004761270 */
[----:B------:R-:W0:Y:S01]  /*c0680*/  LDS.128 R12, [R28+0x1000] ;  /* 0x001000001c0c7984 */ /* 0x000e220000000c00 */
[----:B------:R-:W-:-:S03]  /*c0690*/  ISETP.LT.AND P4, PT, R10, c[0x0][0x17c], !P0 ;  /* 0x00005f000a007a0c */ /* 0x000fc60004781270 */
[----:B------:R-:W2:Y:S01]  /*c06a0*/  LDL.LU R10, [R1+0x2918] ;  /* 0x00291800010a7983 */ /* 0x000ea20000300800 */
[----:B------:R-:W-:-:S04]  /*c06b0*/  IADD3 R6, R3, c[0x0][0x198], RZ ;  /* 0x0000660003067a10 */ /* 0x000fc80007ffe0ff */
[----:B------:R-:W-:-:S04]  /*c06c0*/  LEA R8, P6, R6, R0, 0x1 ;  /* 0x0000000006087211 */ /* 0x000fc800078c08ff */
[----:B------:R-:W-:Y:S01]  /*c06d0*/  LEA.HI.X.SX32 R9, R6, R2, 0x1, P6 ;  /* 0x0000000206097211 */ /* 0x000fe200030f0eff */
[----:B0-----:R-:W-:Y:S04]  /*c06e0*/  STL [R1+0x24], R13 ;  /* 0x0000240d01007387 */ /* 0x001fe80000100800 */
[----:B------:R0:W-:Y:S01]  /*c06f0*/  STL.64 [R1+0x28], R14 ;  /* 0x0000280e01007387 */ /* 0x0001e20000100a00 */
[----:B------:R-:W-:-:S03]  /*c0700*/  IMAD.MOV.U32 R22, RZ, RZ, R12 ;  /* 0x000000ffff167224 */ /* 0x000fc600078e000c */
[----:B0-----:R-:W4:Y:S04]  /*c0710*/  LDL.LU R15, [R1+0x2acc] ;  /* 0x002acc00010f7983 */ /* 0x001f280000300800 */
[----:B------:R-:W4:Y:S04]  /*c0720*/  LDL.LU R12, [R1+0x2ac8] ;  /* 0x002ac800010c7983 */ /* 0x000f280000300800 */
[----:B------:R-:W4:Y:S04]  /*c0730*/  LDL.LU R14, [R1+0x291c] ;  /* 0x00291c00010e7983 */ /* 0x000f280000300800 */
[----:B------:R-:W4:Y:S04]  /*c0740*/  LDL.LU R13, [R1+0x2920] ;  /* 0x00292000010d7983 */ /* 0x000f280000300800 */
[----:B------:R-:W4:Y:S04]  /*c0750*/  LDL.LU R18, [R1+0x2924] ;  /* 0x0029240001127983 */ /* 0x000f280000300800 */
[----:B-----5:R0:W-:Y:S02]  /*c0760*/  @P5 STG.E.U16 [R8.64], R17 ;  /* 0x0000001108005986 */ /* 0x0201e4000c101506 */
[----:B0-----:R-:W-:-:S02]  /*c0770*/  PRMT R8, R17, 0x7632, R8 ;  /* 0x0000763211087816 */ /* 0x001fc40000000008 */
[----:B------:R-:W5:Y:S01]  /*c0780*/  LDL.LU R17, [R1+0x2928] ;  /* 0x0029280001117983 */ /* 0x000f620000300800 */
[----:B------:R-:W-:Y:S02]  /*c0790*/  IADD3 R3, R6, c[0x0][0x198], RZ ;  /* 0x0000660006037a10 */ /* 0x000fe40007ffe0ff */
[----:B------:R-:W-:Y:S01]  /*c07a0*/  PRMT R16, R23, 0x7632, R16 ;  /* 0x0000763217107816 */ /* 0x000fe20000000010 */
[----:B------:R-:W5:Y:S01]  /*c07b0*/  LDL.LU R21, [R1+0x292c] ;  /* 0x00292c0001157983 */ /* 0x000f620000300800 */
[C---:B------:R-:W-:Y:S02]  /*c07c0*/  LEA R6, P6, R3.reuse, R0, 0x1 ;  /* 0x0000000003067211 */ /* 0x040fe400078c08ff */
[C---:B------:R-:W-:Y:S02]  /*c07d0*/  IADD3 R5, R3.reuse, c[0x0][0x198], RZ ;  /* 0x0000660003057a10 */ /* 0x040fe40007ffe0ff */
[----:B------:R-:W-:Y:S02]  /*c07e0*/  LEA.HI.X.SX32 R7, R3, R2, 0x1, P6 ;  /* 0x0000000203077211 */ /* 0x000fe400030f0eff */
[----:B------:R-:W-:-:S02]  /*c07f0*/  LEA R4, P6, R5, R0, 0x1 ;  /* 0x0000000005047211 */ /* 0x000fc400078c08ff */
[C---:B------:R-:W-:Y:S02]  /*c0800*/  IADD3 R3, R5.reuse, c[0x0][0x198], RZ ;  /* 0x0000660005037a10 */ /* 0x040fe40007ffe0ff */
[----:B------:R-:W-:Y:S01]  /*c0810*/  LEA.HI.X.SX32 R5, R5, R2, 0x1, P6 ;  /* 0x0000000205057211 */ /* 0x000fe200030f0eff */
[----:B------:R0:W-:Y:S01]  /*c0820*/  @P2 STG.E.U16 [R6.64], R8 ;  /* 0x0000000806002986 */ /* 0x0001e2000c101506 */
[----:B------:R-:W-:Y:S02]  /*c0830*/  IADD3 R9, R3, c[0x0][0x198], RZ ;  /* 0x0000660003097a10 */ /* 0x000fe40007ffe0ff */
[----:B---3--:R-:W-:Y:S02]  /*c0840*/  ISETP.LT.AND P5, PT, R11, c[0x0][0x17c], !P0 ;  /* 0x00005f000b007a0c */ /* 0x008fe400047a1270 */
[----:B--2---:R-:W-:Y:S02]  /*c0850*/  ISETP.LT.AND P2, PT, R10, c[0x0][0x17c], !P0 ;  /* 0x00005f000a007a0c */ /* 0x004fe40004741270 */
[----:B------:R-:W-:-:S04]  /*c0860*/  LEA R10, P6, R3, R0, 0x1 ;  /* 0x00000000030a7211 */ /* 0x000fc800078c08ff */
[----:B------:R-:W-:Y:S02]  /*c0870*/  LEA.HI.X.SX32 R11, R3, R2, 0x1, P6 ;  /* 0x00000002030b7211 */ /* 0x000fe400030f0eff */
[C---:B0-----:R-:W-:Y:S02]  /*c0880*/  LEA R8, P6, R9.reuse, R0, 0x1 ;  /* 0x0000000009087211 */ /* 0x041fe400078c08ff */
[C---:B------:R-:W-:Y:S02]  /*c0890*/  IADD3 R3, R9.reuse, c[0x0][0x198], RZ ;  /* 0x0000660009037a10 */ /* 0x040fe40007ffe0ff */
[----:B------:R-:W-:Y:S02]  /*c08a0*/  LEA.HI.X.SX32 R9, R9, R2, 0x1, P6 ;  /* 0x0000000209097211 */ /* 0x000fe400030f0eff */
[----:B------:R-:W-:Y:S01]  /*c08b0*/  PRMT R19, R22, 0x7632, R19 ;  /* 0x0000763216137816 */ /* 0x000fe20000000013 */
[----:B----4-:R0:W-:Y:S04]  /*c08c0*/  @P1 STG.E.U16 [R4.64], R15 ;  /* 0x0000000f04001986 */ /* 0x0101e8000c101506 */
[----:B------:R-:W1:Y:S01]  /*c08d0*/  LDS.128 R4, [R29+0x1000] ;  /* 0x001000001d047984 */ /* 0x000e620000000c00 */
[----:B------:R-:W-:-:S05]  /*c08e0*/  PRMT R12, R15, 0x7632, R12 ;  /* 0x000076320f0c7816 */ /* 0x000fca000000000c */
[----:B------:R2:W-:Y:S01]  /*c08f0*/  @P4 STG.E.U16 [R10.64], R12 ;  /* 0x0000000c0a004986 */ /* 0x0005e2000c101506 */
[----:B0-----:R-:W-:Y:S02]  /*c0900*/  IADD3 R15, R3, c[0x0][0x198], RZ ;  /* 0x00006600030f7a10 */ /* 0x001fe40007ffe0ff */
[----:B------:R-:W-:Y:S02]  /*c0910*/  ISETP.LT.AND P4, PT, R13, c[0x0][0x17c], !P0 ;  /* 0x00005f000d007a0c */ /* 0x000fe40004781270 */
[----:B------:R-:W-:Y:S02]  /*c0920*/  ISETP.LT.AND P1, PT, R14, c[0x0][0x17c], !P0 ;  /* 0x00005f000e007a0c */ /* 0x000fe40004721270 */
[----:B--2---:R-:W-:-:S04]  /*c0930*/  LEA R12, P6, R3, R0, 0x1 ;  /* 0x00000000030c7211 */ /* 0x004fc800078c08ff */
[----:B------:R-:W-:Y:S02]  /*c0940*/  LEA.HI.X.SX32 R13, R3, R2, 0x1, P6 ;  /* 0x00000002030d7211 */ /* 0x000fe400030f0eff */
[C---:B------:R-:W-:Y:S02]  /*c0950*/  LEA R14, P6, R15.reuse, R0, 0x1 ;  /* 0x000000000f0e7211 */ /* 0x040fe400078c08ff */
[C---:B------:R-:W-:Y:S01]  /*c0960*/  IADD3 R3, R15.reuse, c[0x0][0x198], RZ ;  /* 0x000066000f037a10 */ /* 0x040fe20007ffe0ff */
[----:B------:R-:W-:Y:S01]  /*c0970*/  @P3 STG.E.U16 [R8.64], R23 ;  /* 0x0000001708003986 */ /* 0x000fe2000c101506 */
[----:B------:R-:W-:Y:S02]  /*c0980*/  LEA.HI.X.SX32 R15, R15, R2, 0x1, P6 ;  /* 0x000000020f0f7211 */ /* 0x000fe400030f0eff */
[----:B------:R-:W-:Y:S01]  /*c0990*/  ISETP.LT.AND P3, PT, R18, c[0x0][0x17c], !P0 ;  /* 0x00005f0012007a0c */ /* 0x000fe20004761270 */
[----:B------:R0:W-:Y:S01]  /*c09a0*/  @P5 STG.E.U16 [R12.64], R16 ;  /* 0x000000100c005986 */ /* 0x0001e2000c101506 */
[----:B------:R-:W-:-:S03]  /*c09b0*/  IADD3 R18, R3, c[0x0][0x198], RZ ;  /* 0x0000660003127a10 */ /* 0x000fc60007ffe0ff */
[----:B------:R2:W3:Y:S04]  /*c09c0*/  LDS.128 R8, [R20+0x1800] ;  /* 0x0018000014087984 */ /* 0x0004e80000000c00 */
[----:B------:R4:W-:Y:S01]  /*c09d0*/  @P2 STG.E.U16 [R14.64], R22 ;  /* 0x000000160e002986 */ /* 0x0009e2000c101506 */
[----:B0-----:R-:W-:-:S03]  /*c09e0*/  LEA R16, P6, R3, R0, 0x1 ;  /* 0x0000000003107211 */ /* 0x001fc600078c08ff */
[----:B--2---:R-:W2:Y:S04]  /*c09f0*/  LDL.LU R20, [R1+0x2930] ;  /* 0x0029300001147983 */ /* 0x004ea80000300800 */
[----:B------:R-:W3:Y:S01]  /*c0a00*/  LDL.LU R26, [R1+0x2934] ;  /* 0x00293400011a7983 */ /* 0x000ee20000300800 */
[----:B-1----:R-:W-:-:S03]  /*c0a10*/  PRMT R25, R4, 0x7632, R25 ;  /* 0x0000763204197816 */ /* 0x002fc60000000019 */
[----:B------:R-:W0:Y:S01]  /*c0a20*/  LDS.128 R12, [R27+0x1800] ;  /* 0x001800001b0c7984 */ /* 0x000e220000000c00 */
[----:B-----5:R-:W-:Y:S02]  /*c0a30*/  ISETP.LT.AND P5, PT, R17, c[0x0][0x17c], !P0 ;  /* 0x00005f0011007a0c */ /* 0x020fe400047a1270 */
[----:B------:R-:W-:Y:S02]  /*c0a40*/  LEA.HI.X.SX32 R17, R3, R2, 0x1, P6 ;  /* 0x0000000203117211 */ /* 0x000fe400030f0eff */
[----:B----4-:R-:W-:-:S04]  /*c0a50*/  LEA R22, P6, R18, R0, 0x1 ;  /* 0x0000000012167211 */ /* 0x010fc800078c08ff */
[C---:B------:R-:W-:Y:S01]  /*c0a60*/  LEA.HI.X.SX32 R23, R18.reuse, R2, 0x1, P6 ;  /* 0x0000000212177211 */ /* 0x040fe200030f0eff */
[----:B------:R-:W-:Y:S04]  /*c0a70*/  @P1 STG.E.U16 [R16.64], R19 ;  /* 0x0000001310001986 */ /* 0x000fe8000c101506 */
[----:B------:R1:W-:Y:S04]  /*c0a80*/  @P4 STG.E.U16 [R22.64], R4 ;  /* 0x0000000416004986 */ /* 0x0003e8000c101506 */
[----:B-1----:R-:W4:Y:S01]  /*c0a90*/  LDL.LU R23, [R1+0x2938] ;  /* 0x0029380001177983 */ /* 0x002f220000300800 */
[----:B------:R-:W-:-:S02]  /*c0aa0*/  IADD3 R3, R18, c[0x0][0x198], RZ ;  /* 0x0000660012037a10 */ /* 0x000fc40007ffe0ff */
[----:B------:R-:W-:Y:S01]  /*c0ab0*/  ISETP.LT.AND P2, PT, R21, c[0x0][0x17c], !P0 ;  /* 0x00005f0015007a0c */ /* 0x000fe20004741270 */
[----:B------:R1:W5:Y:S01]  /*c0ac0*/  LDS.128 R16, [R28+0x1800] ;  /* 0x001800001c107984 */ /* 0x0003620000000c00 */
[----:B------:R-:W-:-:S03]  /*c0ad0*/  IADD3 R24, R3, c[0x0][0x198], RZ ;  /* 0x0000660003187a10 */ /* 0x000fc60007ffe0ff */
[----:B-1----:R-:W5:Y:S01]  /*c0ae0*/  LDL.LU R28, [R1+0x2940] ;  /* 0x00294000011c7983 */ /* 0x002f620000300800 */
[----:B--2---:R-:W-:Y:S02]  /*c0af0*/  ISETP.LT.AND P1, PT, R20, c[0x0][0x17c], !P0 ;  /* 0x00005f0014007a0c */ /* 0x004fe40004721270 */
[C---:B------:R-:W-:Y:S02]  /*c0b00*/  LEA R20, P6, R3.reuse, R0, 0x1 ;  /* 0x0000000003147211 */ /* 0x040fe400078c08ff */
[----:B---3--:R-:W-:Y:S02]  /*c0b10*/  ISETP.LT.AND P4, PT, R26, c[0x0][0x17c], !P0 ;  /* 0x00005f001a007a0c */ /* 0x008fe40004781270 */
[----:B------:R-:W-:Y:S02]  /*c0b20*/  LEA.HI.X.SX32 R21, R3, R2, 0x1, P6 ;  /* 0x0000000203157211 */ /* 0x000fe400030f0eff */
[C---:B------:R-:W-:Y:S02]  /*c0b30*/  LEA R26, P6, R24.reuse, R0, 0x1 ;  /* 0x00000000181a7211 */ /* 0x040fe400078c08ff */
[----:B------:R-:W-:-:S02]  /*c0b40*/  IADD3 R3, R24, c[0x0][0x198], RZ ;  /* 0x0000660018037a10 */ /* 0x000fc40007ffe0ff */
[----:B------:R-:W-:Y:S01]  /*c0b50*/  LEA.HI.X.SX32 R27, R24, R2, 0x1, P6 ;  /* 0x00000002181b7211 */ /* 0x000fe200030f0eff */
[----:B------:R1:W-:Y:S01]  /*c0b60*/  @P3 STG.E.U16 [R20.64], R25 ;  /* 0x0000001914003986 */ /* 0x0003e2000c101506 */
[C---:B------:R-:W-:Y:S02]  /*c0b70*/  LEA R24, P6, R3.reuse, R0, 0x1 ;  /* 0x0000000003187211 */ /* 0x040fe400078c08ff */
[C---:B------:R-:W-:Y:S02]  /*c0b80*/  IADD3 R4, R3.reuse, c[0x0][0x198], RZ ;  /* 0x0000660003047a10 */ /* 0x040fe40007ffe0ff */
[----:B-1----:R-:W-:Y:S02]  /*c0b90*/  LEA.HI.X.SX32 R25, R3, R2, 0x1, P6 ;  /* 0x0000000203197211 */ /* 0x002fe400030f0eff */
[----:B----4-:R-:W-:Y:S02]  /*c0ba0*/  ISETP.LT.AND P3, PT, R23, c[0x0][0x17c], !P0 ;  /* 0x00005f0017007a0c */ /* 0x010fe40004761270 */
[----:B------:R1:W2:Y:S04]  /*c0bb0*/  LDS.128 R20, [R29+0x1800] ;  /* 0x001800001d147984 */ /* 0x0002a80000000c00 */
[----:B-1----:R-:W3:Y:S04]  /*c0bc0*/  LDL.LU R29, [R1+0x2948] ;  /* 0x00294800011d7983 */ /* 0x002ee80000300800 */
[----:B------:R-:W4:Y:S04]  /*c0bd0*/  LDL.LU R3, [R1+0x293c] ;  /* 0x00293c0001037983 */ /* 0x000f280000300800 */
[----:B------:R1:W-:Y:S02]  /*c0be0*/  @P5 STG.E.U16 [R26.64], R8 ;  /* 0x000000081a005986 */ /* 0x0003e4000c101506 */
[----:B-1----:R-:W-:-:S04]  /*c0bf0*/  LEA R26, P6, R4, R0, 0x1 ;  /* 0x00000000041a7211 */ /* 0x002fc800078c08ff */
[----:B------:R-:W-:Y:S02]  /*c0c00*/  LEA.HI.X.SX32 R27, R4, R2, 0x1, P6 ;  /* 0x00000002041b7211 */ /* 0x000fe400030f0eff */
[----:B------:R-:W-:-:S05]  /*c0c10*/  PRMT R8, R8, 0x7632, R8 ;  /* 0x0000763208087816 */ /* 0x000fca0000000008 */
[----:B------:R1:W-:Y:S01]  /*c0c20*/  @P2 STG.E.U16 [R24.64], R8 ;  /* 0x0000000818002986 */ /* 0x0003e2000c101506 */
[----:B-----5:R-:W-:Y:S02]  /*c0c30*/  ISETP.LT.AND P2, PT, R28, c[0x0][0x17c], !P0 ;  /* 0x00005f001c007a0c */ /* 0x020fe40004741270 */
[----:B----4-:R-:W-:Y:S02]  /*c0c40*/  ISETP.LT.AND P5, PT, R3, c[0x0][0x17c], !P0 ;  /* 0x00005f0003007a0c */ /* 0x010fe400047a1270 */
[----:B------:R-:W-:Y:S02]  /*c0c50*/  IADD3 R3, R4, c[0x0][0x198], RZ ;  /* 0x0000660004037a10 */ /* 0x000fe40007ffe0ff */
[----:B------:R-:W4:Y:S04]  /*c0c60*/  LDL.LU R4, [R1+0x2944] ;  /* 0x0029440001047983 */ /* 0x000f280000300800 */
[----:B------:R-:W5:Y:S01]  /*c0c70*/  LDL.LU R28, [R1+0x294c] ;  /* 0x00294c00011c7983 */ /* 0x000f620000300800 */
[----:B-1----:R-:W-:-:S02]  /*c0c80*/  LEA R24, P6, R3, R0, 0x1 ;  /* 0x0000000003187211 */ /* 0x002fc400078c08ff */
[C---:B------:R-:W-:Y:S01]  /*c0c90*/  IADD3 R8, R3.reuse, c[0x0][0x198], RZ ;  /* 0x0000660003087a10 */ /* 0x040fe20007ffe0ff */
[----:B0-----:R0:W-:Y:S01]  /*c0ca0*/  @P1 STG.E.U16 [R26.64], R12 ;  /* 0x0000000c1a001986 */ /* 0x0011e2000c101506 */
[----:B------:R-:W-:Y:S02]  /*c0cb0*/  LEA.HI.X.SX32 R25, R3, R2, 0x1, P6 ;  /* 0x0000000203197211 */ /* 0x000fe400030f0eff */
[----:B0-----:R-:W-:Y:S02]  /*c0cc0*/  PRMT R12, R12, 0x7632, R12 ;  /* 0x000076320c0c7816 */ /* 0x001fe4000000000c */
[----:B------:R-:W-:-:S03]  /*c0cd0*/  LEA R26, P6, R8, R0, 0x1 ;  /* 0x00000000081a7211 */ /* 0x000fc600078c08ff */
[----:B------:R-:W-:Y:S01]  /*c0ce0*/  @P4 STG.E.U16 [R24.64], R12 ;  /* 0x0000000c18004986 */ /* 0x000fe2000c101506 */
[----:B------:R-:W-:-:S05]  /*c0cf0*/  LEA.HI.X.SX32 R27, R8, R2, 0x1, P6 ;  /* 0x00000002081b7211 */ /* 0x000fca00030f0eff */
[----:B------:R0:W-:Y:S01]  /*c0d00*/  @P3 STG.E.U16 [R26.64], R16 ;  /* 0x000000101a003986 */ /* 0x0001e2000c101506 */
[----:B---3--:R-:W-:Y:S02]  /*c0d10*/  ISETP.LT.AND P4, PT, R29, c[0x0][0x17c], !P0 ;  /* 0x00005f001d007a0c */ /* 0x008fe40004781270 */
[----:B0-----:R-:W-:Y:S02]  /*c0d20*/  PRMT R16, R16, 0x7632, R16 ;  /* 0x0000763210107816 */ /* 0x001fe40000000010 */
[----:B----4-:R-:W-:Y:S02]  /*c0d30*/  ISETP.LT.AND P1, PT, R4, c[0x0][0x17c], !P0 ;  /* 0x00005f0004007a0c */ /* 0x010fe40004721270 */
[----:B------:R-:W-:-:S04]  /*c0d40*/  IADD3 R4, R8, c[0x0][0x198], RZ ;  /* 0x0000660008047a10 */ /* 0x000fc80007ffe0ff */
[C---:B------:R-:W-:Y:S02]  /*c0d50*/  LEA R24, P6, R4.reuse, R0, 0x1 ;  /* 0x0000000004187211 */ /* 0x040fe400078c08ff */
[C---:B------:R-:W-:Y:S02]  /*c0d60*/  IADD3 R3, R4.reuse, c[0x0][0x198], RZ ;  /* 0x0000660004037a10 */ /* 0x040fe40007ffe0ff */
[----:B------:R-:W-:Y:S02]  /*c0d70*/  LEA.HI.X.SX32 R25, R4, R2, 0x1, P6 ;  /* 0x0000000204197211 */ /* 0x000fe400030f0eff */
[C---:B------:R-:W-:Y:S02]  /*c0d80*/  LEA R26, P6, R3.reuse, R0, 0x1 ;  /* 0x00000000031a7211 */ /* 0x040fe400078c08ff */
[----:B-----5:R-:W-:Y:S02]  /*c0d90*/  ISETP.LT.AND P3, PT, R28, c[0x0][0x17c], !P0 ;  /* 0x00005f001c007a0c */ /* 0x020fe40004761270 */
[----:B------:R-:W3:Y:S01]  /*c0da0*/  LDL.LU R28, [R1+0x2958] ;  /* 0x00295800011c7983 */ /* 0x000ee20000300800 */
[----:B------:R-:W-:-:S02]  /*c0db0*/  IADD3 R4, R3, c[0x0][0x198], RZ ;  /* 0x0000660003047a10 */ /* 0x000fc40007ffe0ff */
[----:B------:R-:W-:Y:S01]  /*c0dc0*/  LEA.HI.X.SX32 R27, R3, R2, 0x1, P6 ;  /* 0x00000002031b7211 */ /* 0x000fe200030f0eff */
[----:B------:R-:W4:Y:S04]  /*c0dd0*/  LDL.LU R29, [R1+0x44] ;  /* 0x00004400011d7983 */ /* 0x000f280000300800 */
[----:B------:R-:W5:Y:S04]  /*c0de0*/  LDL.LU R3, [R1+0x2950] ;  /* 0x0029500001037983 */ /* 0x000f680000300800 */
[----:B------:R0:W-:Y:S04]  /*c0df0*/  @P5 STG.E.U16 [R24.64], R16 ;  /* 0x0000001018005986 */ /* 0x0001e8000c101506 */
[----:B0-----:R-:W3:Y:S01]  /*c0e00*/  LDL.LU R16, [R1+0x2954] ;  /* 0x0029540001107983 */ /* 0x001ee20000300800 */
[----:B------:R-:W-:-:S03]  /*c0e10*/  LEA R24, P6, R4, R0, 0x1 ;  /* 0x0000000004187211 */ /* 0x000fc600078c08ff */
[----:B--2---:R0:W-:Y:S01]  /*c0e20*/  @P2 STG.E.U16 [R26.64], R20 ;  /* 0x000000141a002986 */ /* 0x0041e2000c101506 */
[----:B------:R-:W-:Y:S02]  /*c0e30*/  LEA.HI.X.SX32 R25, R4, R2, 0x1, P6 ;  /* 0x0000000204197211 */ /* 0x000fe400030f0eff */
[----:B0-----:R-:W-:-:S05]  /*c0e40*/  PRMT R20, R20, 0x7632, R20 ;  /* 0x0000763214147816 */ /* 0x001fca0000000014 */
[----:B------:R0:W-:Y:S01]  /*c0e50*/  @P1 STG.E.U16 [R24.64], R20 ;  /* 0x0000001418001986 */ /* 0x0001e2000c101506 */
[----:B-----5:R-:W-:Y:S02]  /*c0e60*/  ISETP.LT.AND P5, PT, R3, c[0x0][0x17c], !P0 ;  /* 0x00005f0003007a0c */ /* 0x020fe400047a1270 */
[----:B------:R-:W-:-:S04]  /*c0e70*/  IADD3 R3, R4, c[0x0][0x198], RZ ;  /* 0x0000660004037a10 */ /* 0x000fc80007ffe0ff */
[C---:B------:R-:W-:Y:S02]  /*c0e80*/  LEA R26, P6, R3.reuse, R0, 0x1 ;  /* 0x00000000031a7211 */ /* 0x040fe400078c08ff */
[C---:B------:R-:W-:Y:S02]  /*c0e90*/  IADD3 R4, R3.reuse, c[0x0][0x198], RZ ;  /* 0x0000660003047a10 */ /* 0x040fe40007ffe0ff */
[----:B------:R-:W-:Y:S02]  /*c0ea0*/  LEA.HI.X.SX32 R27, R3, R2, 0x1, P6 ;  /* 0x00000002031b7211 */ /* 0x000fe400030f0eff */
[----:B---3--:R-:W-:Y:S02]  /*c0eb0*/  ISETP.LT.AND P2, PT, R16, c[0x0][0x17c], !P0 ;  /* 0x00005f0010007a0c */ /* 0x008fe40004741270 */
[----:B------:R-:W2:Y:S04]  /*c0ec0*/  LDL.LU R16, [R1+0x2960] ;  /* 0x0029600001107983 */ /* 0x000ea80000300800 */
[----:B------:R-:W3:Y:S01]  /*c0ed0*/  LDL.LU R3, [R1+0x54] ;  /* 0x0000540001037983 */ /* 0x000ee20000300800 */
[----:B------:R-:W-:-:S03]  /*c0ee0*/  ISETP.LT.AND P1, PT, R28, c[0x0][0x17c], !P0 ;  /* 0x00005f001c007a0c */ /* 0x000fc60004721270 */
[----:B0-----:R-:W5:Y:S04]  /*c0ef0*/  LDL.LU R20, [R1+0x295c] ;  /* 0x00295c0001147983 */ /* 0x001f680000300800 */
[----:B------:R-:W2:Y:S01]  /*c0f00*/  LDL.LU R28, [R1+0x2964] ;  /* 0x00296400011c7983 */ /* 0x000ea20000300800 */
[C---:B------:R-:W-:Y:S01]  /*c0f10*/  LEA R24, P6, R4.reuse, R0, 0x1 ;  /* 0x0000000004187211 */ /* 0x040fe200078c08ff */
[----:B---3--:R-:W-:Y:S01]  /*c0f20*/  IMAD.MOV.U32 R25, RZ, RZ, R3 ;  /* 0x000000ffff197224 */ /* 0x008fe200078e0003 */
[----:B------:R-:W-:-:S04]  /*c0f30*/  IADD3 R3, R4, c[0x0][0x198], RZ ;  /* 0x0000660004037a10 */ /* 0x000fc80007ffe0ff */
[----:B------:R0:W-:Y:S02]  /*c0f40*/  @P4 STG.E.U16 [R26.64], R25 ;  /* 0x000000191a004986 */ /* 0x0001e4000c101506 */
[----:B0-----:R-:W-:Y:S01]  /*c0f50*/  IMAD.MOV.U32 R27, RZ, RZ, R25 ;  /* 0x000000ffff1b7224 */ /* 0x001fe200078e0019 */
[----:B------:R-:W-:Y:S02]  /*c0f60*/  LEA.HI.X.SX32 R25, R4, R2, 0x1, P6 ;  /* 0x0000000204197211 */ /* 0x000fe400030f0eff */
[----:B------:R-:W-:Y:S02]  /*c0f70*/  LEA R26, P6, R3, R0, 0x1 ;  /* 0x00000000031a7211 */ /* 0x000fe400078c08ff */
[----:B------:R-:W-:Y:S02]  /*c0f80*/  PRMT R8, R27, 0x7632, R8 ;  /* 0x000076321b087816 */ /* 0x000fe40000000008 */
[C---:B------:R-:W-:Y:S02]  /*c0f90*/  IADD3 R4, R3.reuse, c[0x0][0x198], RZ ;  /* 0x0000660003047a10 */ /* 0x040fe40007ffe0ff */
[----:B------:R-:W-:Y:S01]  /*c0fa0*/  LEA.HI.X.SX32 R27, R3, R2, 0x1, P6 ;  /* 0x00000002031b7211 */ /* 0x000fe200030f0eff */
[----:B------:R0:W-:Y:S01]  /*c0fb0*/  @P3 STG.E.U16 [R24.64], R8 ;  /* 0x0000000818003986 */ /* 0x0001e2000c101506 */
[----:B------:R-:W-:-:S02]  /*c0fc0*/  IADD3 R3, R4, c[0x0][0x198], RZ ;  /* 0x0000660004037a10 */ /* 0x000fc40007ffe0ff */
[----:B-----5:R-:W-:Y:S01]  /*c0fd0*/  ISETP.LT.AND P4, PT, R20, c[0x0][0x17c], !P0 ;  /* 0x00005f0014007a0c */ /* 0x020fe20004781270 */
[----:B----4-:R1:W-:Y:S01]  /*c0fe0*/  @P5 STG.E.U16 [R26.64], R29 ;  /* 0x0000001d1a005986 */ /* 0x0103e2000c101506 */
[----:B--2---:R-:W-:Y:S02]  /*c0ff0*/  ISETP.LT.AND P3, PT, R16, c[0x0][0x17c], !P0 ;  /* 0x00005f0010007a0c */ /* 0x004fe40004761270 */
[C---:B0-----:R-:W-:Y:S01]  /*c1000*/  LEA R24, P6, R4.reuse, R0, 0x1 ;  /* 0x0000000004187211 */ /* 0x041fe200078c08ff */
[----:B------:R-:W2:Y:S03]  /*c1010*/  LDL.LU R20, [R1+0x2968] ;  /* 0x0029680001147983 */ /* 0x000ea60000300800 */
[----:B------:R-:W-:Y:S01]  /*c1020*/  LEA.HI.X.SX32 R25, R4, R2, 0x1, P6 ;  /* 0x0000000204197211 */ /* 0x000fe200030f0eff */
[----:B------:R-:W3:Y:S01]  /*c1030*/  LDL.LU R16, [R1+0x296c] ;  /* 0x00296c0001107983 */ /* 0x000ee20000300800 */
[----:B-1----:R-:W-:-:S02]  /*c1040*/  LEA R26, P6, R3, R0, 0x1 ;  /* 0x00000000031a7211 */ /* 0x002fc400078c08ff */
[----:B------:R-:W-:Y:S02]  /*c1050*/  ISETP.LT.AND P5, PT, R28, c[0x0][0x17c], !P0 ;  /* 0x00005f001c007a0c */ /* 0x000fe400047a1270 */
[----:B------:R-:W-:Y:S01]  /*c1060*/  PRMT R8, R29, 0x7632, R8 ;  /* 0x000076321d087816 */ /* 0x000fe20000000008 */
[----:B------:R-:W4:Y:S01]  /*c1070*/  LDL.LU R28, [R1+0x2970] ;  /* 0x00297000011c7983 */ /* 0x000f220000300800 */
[C---:B------:R-:W-:Y:S02]  /*c1080*/  IADD3 R4, R3.reuse, c[0x0][0x198], RZ ;  /* 0x0000660003047a10 */ /* 0x040fe40007ffe0ff */
[----:B------:R-:W-:Y:S01]  /*c1090*/  LEA.HI.X.SX32 R27, R3, R2, 0x1, P6 ;  /* 0x00000002031b7211 */ /* 0x000fe200030f0eff */
[----:B------:R-:W5:Y:S04]  /*c10a0*/  LDL.LU R29, [R1+0xa4] ;  /* 0x0000a400011d7983 */ /* 0x000f680000300800 */
[----:B------:R-:W3:Y:S04]  /*c10b0*/  LDL.LU R3, [R1+0x74] ;  /* 0x0000740001037983 */ /* 0x000ee80000300800 */
[----:B------:R0:W-:Y:S02]  /*c10c0*/  @P2 STG.E.U16 [R24.64], R8 ;  /* 0x0000000818002986 */ /* 0x0001e4000c101506 */
[----:B0-----:R-:W-:-:S02]  /*c10d0*/  LEA R24, P6, R4, R0, 0x1 ;  /* 0x0000000004187211 */ /* 0x001fc400078c08ff */
[----:B--2---:R-:W-:Y:S02]  /*c10e0*/  ISETP.LT.AND P2, PT, R20, c[0x0][0x17c], !P0 ;  /* 0x00005f0014007a0c */ /* 0x004fe40004741270 */
[----:B------:R-:W2:Y:S01]  /*c10f0*/  LDL.LU R20, [R1+0x2974] ;  /* 0x0029740001147983 */ /* 0x000ea20000300800 */
[----:B---3--:R-:W-:Y:S01]  /*c1100*/  IMAD.MOV.U32 R25, RZ, RZ, R3 ;  /* 0x000000ffff197224 */ /* 0x008fe200078e0003 */
[----:B------:R-:W-:-:S04]  /*c1110*/  IADD3 R3, R4, c[0x0][0x198], RZ ;  /* 0x0000660004037a10 */ /* 0x000fc80007ffe0ff */
[----:B------:R0:W-:Y:S01]  /*c1120*/  @P1 STG.E.U16 [R26.64], R25 ;  /* 0x000000191a001986 */ /* 0x0001e2000c101506 */
[----:B------:R-:W-:-:S03]  /*c1130*/  ISETP.LT.AND P1, PT, R16, c[0x0][0x17c], !P0 ;  /* 0x00005f0010007a0c */ /* 0x000fc60004721270 */
[----:B------:R-:W3:Y:S01]  /*c1140*/  LDL.LU R16, [R1+0x2978] ;  /* 0x0029780001107983 */ /* 0x000ee20000300800 */
[----:B0-----:R-:W-:Y:S01]  /*c1150*/  IMAD.MOV.U32 R27, RZ, RZ, R25 ;  /* 0x000000ffff1b7224 */ /* 0x001fe200078e0019 */
[----:B------:R-:W-:Y:S02]  /*c1160*/  LEA.HI.X.SX32 R25, R4, R2, 0x1, P6 ;  /* 0x0000000204197211 */ /* 0x000fe400030f0eff */
[----:B------:R-:W-:Y:S02]  /*c1170*/  LEA R26, P6, R3, R0, 0x1 ;  /* 0x00000000031a7211 */ /* 0x000fe400078c08ff */
[----:B------:R-:W-:Y:S02]  /*c1180*/  PRMT R8, R27, 0x7632, R8 ;  /* 0x000076321b087816 */ /* 0x000fe40000000008 */
[C---:B------:R-:W-:Y:S02]  /*c1190*/  IADD3 R4, R3.reuse, c[0x0][0x198], RZ ;  /* 0x0000660003047a10 */ /* 0x040fe40007ffe0ff */
[----:B------:R-:W-:-:S02]  /*c11a0*/  LEA.HI.X.SX32 R27, R3, R2, 0x1, P6 ;  /* 0x00000002031b7211 */ /* 0x000fc400030f0eff */
[----:B------:R-:W2:Y:S04]  /*c11b0*/  LDL.LU R3, [R1+0x14] ;  /* 0x0000140001037983 */ /* 0x000ea80000300800 */
        /* <DEDUP_REMOVED lines=15> */
[----:B------:R-:W-:Y:S01]  /*c12b0*/  ISETP.LT.AND P3, PT, R20, c[0x0][0x17c], !P0 ;  /* 0x00005f0014007a0c */ /* 0x000fe20004761270 */
[----:B-----5:R1:W-:Y:S01]  /*c12c0*/  @P2 STG.E.U16 [R26.64], R29 ;  /* 0x0000001d1a002986 */ /* 0x0203e2000c101506 */
[----:B---3--:R-:W-:Y:S02]  /*c12d0*/  ISETP.LT.AND P5, PT, R16, c[0x0][0x17c], !P0 ;  /* 0x00005f0010007a0c */ /* 0x008fe400047a1270 */
[C---:B0-----:R-:W-:Y:S01]  /*c12e0*/  LEA R24, P6, R4.reuse, R0, 0x1 ;  /* 0x0000000004187211 */ /* 0x041fe200078c08ff */
[----:B------:R-:W2:Y:S03]  /*c12f0*/  LDL.LU R20, [R1+0x2980] ;  /* 0x0029800001147983 */ /* 0x000ea60000300800 */
[----:B------:R-:W-:Y:S01]  /*c1300*/  LEA.HI.X.SX32 R25, R4, R2, 0x1, P6 ;  /* 0x0000000204197211 */ /* 0x000fe200030f0eff */
[----:B------:R-:W3:Y:S01]  /*c1310*/  LDL.LU R16, [R1+0x2984] ;  /* 0x0029840001107983 */ /* 0x000ee20000300800 */
[----:B-1----:R-:W-:-:S02]  /*c1320*/  LEA R26, P6, R3, R0, 0x1 ;  /* 0x00000000031a7211 */ /* 0x002fc400078c08ff */
[----:B----4-:R-:W-:Y:S02]  /*c1330*/  ISETP.LT.AND P2, PT, R28, c[0x0][0x17c], !P0 ;  /* 0x00005f001c007a0c */ /* 0x010fe40004741270 */
        /* <DEDUP_REMOVED lines=71> */
[----:B0-----:R-:W-:Y:S01]  /*c17b0*/  LEA R24, P6, R4, R0, 0x1 ;  /* 0x0000000004187211 */ /* 0x001fe200078c08ff */
[----:B--2---:R-:W-:-:S05]  /*c17c0*/  IMAD.MOV.U32 R25, RZ, RZ, R3 ;  /* 0x000000ffff197224 */ /* 0x004fca00078e0003 */
[----:B------:R0:W-:Y:S01]  /*c17d0*/  @P2 STG.E.U16 [R26.64], R25 ;  /* 0x000000191a002986 */ /* 0x0001e2000c101506 */
[----:B------:R-:W-:-:S03]  /*c17e0*/  ISETP.LT.AND P2, PT, R20, c[0x0][0x17c], !P0 ;  /* 0x00005f0014007a0c */ /* 0x000fc60004741270 */
[----:B------:R-:W2:Y:S01]  /*c17f0*/  LDL.LU R20, [R1+0x29b0] ;  /* 0x0029b00001147983 */ /* 0x000ea20000300800 */
[----:B0-----:R-:W-:Y:S01]  /*c1800*/  IMAD.MOV.U32 R27, RZ, RZ, R25 ;  /* 0x000000ffff1b7224 */ /* 0x001fe200078e0019 */
[----:B------:R-:W-:-:S04]  /*c1810*/  LEA.HI.X.SX32 R25, R4, R2, 0x1, P6 ;  /* 0x0000000204197211 */ /* 0x000fc800030f0eff */
[----:B------:R-:W-:-:S05]  /*c1820*/  PRMT R8, R27, 0x7632, R8 ;  /* 0x000076321b087816 */ /* 0x000fca0000000008 */
[----:B------:R0:W-:Y:S01]  /*c1830*/  @P1 STG.E.U16 [R24.64], R8 ;  /* 0x0000000818001986 */ /* 0x0001e2000c101506 */
[----:B---3--:R-:W-:-:S03]  /*c1840*/  ISETP.LT.AND P1, PT, R16, c[0x0][0x17c], !P0 ;  /* 0x00005f0010007a0c */ /* 0x008fc60004721270 */
[----:B------:R-:W3:Y:S01]  /*c1850*/  LDL.LU R16, [R1+0x29b4] ;  /* 0x0029b40001107983 */ /* 0x000ee20000300800 */
[----:B------:R-:W-:-:S04]  /*c1860*/  IADD3 R3, R4, c[0x0][0x198], RZ ;  /* 0x0000660004037a10 */ /* 0x000fc80007ffe0ff */
[C---:B------:R-:W-:Y:S02]  /*c1870*/  LEA R26, P6, R3.reuse, R0, 0x1 ;  /* 0x00000000031a7211 */ /* 0x040fe400078c08ff */
[C---:B------:R-:W-:Y:S02]  /*c1880*/  IADD3 R4, R3.reuse, c[0x0][0x198], RZ ;  /* 0x0000660003047a10 */ /* 0x040fe40007ffe0ff */
[----:B------:R-:W-:Y:S02]  /*c1890*/  LEA.HI.X.SX32 R27, R3, R2, 0x1, P6 ;  /* 0x00000002031b7211 */ /* 0x000fe400030f0eff */
[C---:B0-----:R-:W-:Y:S02]  /*c18a0*/  LEA R24, P6, R4.reuse, R0, 0x1 ;  /* 0x0000000004187211 */ /* 0x041fe400078c08ff */
[C---:B------:R-:W-:Y:S01]  /*c18b0*/  IADD3 R3, R4.reuse, c[0x0][0x198], RZ ;  /* 0x0000660004037a10 */ /* 0x040fe20007ffe0ff */
[----:B-----5:R0:W-:Y:S01]  /*c18c0*/  @P4 STG.E.U16 [R26.64], R29 ;  /* 0x0000001d1a004986 */ /* 0x0201e2000c101506 */
[----:B------:R-:W-:-:S02]  /*c18d0*/  LEA.HI.X.SX32 R25, R4, R2, 0x1, P6 ;  /* 0x0000000204197211 */ /* 0x000fc400030f0eff */
[----:B------:R-:W-:Y:S02]  /*c18e0*/  PRMT R8, R29, 0x7632, R8 ;  /* 0x000076321d087816 */ /* 0x000fe40000000008 */
[----:B----4-:R-:W-:-:S03]  /*c18f0*/  ISETP.LT.AND P4, PT, R28, c[0x0][0x17c], !P0 ;  /* 0x00005f001c007a0c */ /* 0x010fc60004781270 */
[----:B------:R-:W-:Y:S01]  /*c1900*/  @P3 STG.E.U16 [R24.64], R8 ;  /* 0x0000000818003986 */ /* 0x000fe2000c101506 */
[----:B0-----:R-:W-:-:S03]  /*c1910*/  LEA R26, P6, R3, R0, 0x1 ;  /* 0x00000000031a7211 */ /* 0x001fc600078c08ff */
[----:B------:R-:W4:Y:S01]  /*c1920*/  LDL.LU R29, [R1+0x29b8] ;  /* 0x0029b800011d7983 */ /* 0x000f220000300800 */
[----:B------:R-:W-:-:S03]  /*c1930*/  LEA.HI.X.SX32 R27, R3, R2, 0x1, P6 ;  /* 0x00000002031b7211 */ /* 0x000fc600030f0eff */
[----:B------:R-:W5:Y:S04]  /*c1940*/  LDL.LU R28, [R1+0x29bc] ;  /* 0x0029bc00011c7983 */ /* 0x000f680000300800 */
[----:B------:R0:W-:Y:S01]  /*c1950*/  @P5 STG.E.U16 [R26.64], R5 ;  /* 0x000000051a005986 */ /* 0x0001e2000c101506 */
[----:B--2---:R-:W-:-:S03]  /*c1960*/  ISETP.LT.AND P3, PT, R20, c[0x0][0x17c], !P0 ;  /* 0x00005f0014007a0c */ /* 0x004fc60004761270 */
[----:B------:R-:W2:Y:S01]  /*c1970*/  LDL.LU R20, [R1+0x29c0] ;  /* 0x0029c00001147983 */ /* 0x000ea20000300800 */
[----:B---3--:R-:W-:-:S03]  /*c1980*/  ISETP.LT.AND P5, PT, R16, c[0x0][0x17c], !P0 ;  /* 0x00005f0010007a0c */ /* 0x008fc600047a1270 */
[----:B------:R-:W3:Y:S01]  /*c1990*/  LDL.LU R16, [R1+0x29c4] ;  /* 0x0029c40001107983 */ /* 0x000ee20000300800 */
[----:B------:R-:W-:Y:S02]  /*c19a0*/  IADD3 R4, R3, c[0x0][0x198], RZ ;  /* 0x0000660003047a10 */ /* 0x000fe40007ffe0ff */
[----:B------:R-:W-:Y:S01]  /*c19b0*/  PRMT R12, R5, 0x7632, R12 ;  /* 0x00007632050c7816 */ /* 0x000fe2000000000c */
[----:B0-----:R-:W5:Y:S01]  /*c19c0*/  LDL.LU R27, [R1+0x29c8] ;  /* 0x0029c800011b7983 */ /* 0x001f620000300800 */
[C---:B------:R-:W-:Y:S02]  /*c19d0*/  LEA R24, P6, R4.reuse, R0, 0x1 ;  /* 0x0000000004187211 */ /* 0x040fe400078c08ff */
[C---:B------:R-:W-:Y:S01]  /*c19e0*/  IADD3 R3, R4.reuse, c[0x0][0x198], RZ ;  /* 0x0000660004037a10 */ /* 0x040fe20007ffe0ff */
[----:B------:R-:W5:Y:S01]  /*c19f0*/  LDL.LU R26, [R1+0x29cc] ;  /* 0x0029cc00011a7983 */ /* 0x000f620000300800 */
[----:B------:R-:W-:Y:S02]  /*c1a00*/  LEA.HI.X.SX32 R25, R4, R2, 0x1, P6 ;  /* 0x0000000204197211 */ /* 0x000fe400030f0eff */
[----:B------:R-:W-:-:S02]  /*c1a10*/  LEA R4, P6, R3, R0, 0x1 ;  /* 0x0000000003047211 */ /* 0x000fc400078c08ff */
[C---:B------:R-:W-:Y:S01]  /*c1a20*/  IADD3 R8, R3.reuse, c[0x0][0x198], RZ ;  /* 0x0000660003087a10 */ /* 0x040fe20007ffe0ff */
[----:B------:R0:W-:Y:S01]  /*c1a30*/  @P2 STG.E.U16 [R24.64], R12 ;  /* 0x0000000c18002986 */ /* 0x0001e2000c101506 */
[----:B------:R-:W-:Y:S02]  /*c1a40*/  LEA.HI.X.SX32 R5, R3, R2, 0x1, P6 ;  /* 0x0000000203057211 */ /* 0x000fe400030f0eff */
[----:B------:R-:W-:-:S03]  /*c1a50*/  IADD3 R3, R8, c[0x0][0x198], RZ ;  /* 0x0000660008037a10 */ /* 0x000fc60007ffe0ff */
[----:B------:R1:W-:Y:S01]  /*c1a60*/  @P1 STG.E.U16 [R4.64], R9 ;  /* 0x0000000904001986 */ /* 0x0003e2000c101506 */
[----:B0-----:R-:W-:-:S04]  /*c1a70*/  LEA R24, P6, R8, R0, 0x1 ;  /* 0x0000000008187211 */ /* 0x001fc800078c08ff */
[----:B------:R-:W-:Y:S02]  /*c1a80*/  LEA.HI.X.SX32 R25, R8, R2, 0x1, P6 ;  /* 0x0000000208197211 */ /* 0x000fe400030f0eff */
[----:B------:R-:W-:Y:S02]  /*c1a90*/  PRMT R8, R9, 0x7632, R8 ;  /* 0x0000763209087816 */ /* 0x000fe40000000008 */
[----:B-1----:R-:W-:-:S03]  /*c1aa0*/  LEA R4, P6, R3, R0, 0x1 ;  /* 0x0000000003047211 */ /* 0x002fc600078c08ff */
[----:B------:R0:W-:Y:S01]  /*c1ab0*/  @P4 STG.E.U16 [R24.64], R8 ;  /* 0x0000000818004986 */ /* 0x0001e2000c101506 */
[----:B------:R-:W-:Y:S02]  /*c1ac0*/  LEA.HI.X.SX32 R5, R3, R2, 0x1, P6 ;  /* 0x0000000203057211 */ /* 0x000fe400030f0eff */
[----:B----4-:R-:W-:-:S03]  /*c1ad0*/  ISETP.LT.AND P2, PT, R29, c[0x0][0x17c], !P0 ;  /* 0x00005f001d007a0c */ /* 0x010fc60004741270 */
[----:B------:R1:W-:Y:S01]  /*c1ae0*/  @P3 STG.E.U16 [R4.64], R13 ;  /* 0x0000000d04003986 */ /* 0x0003e2000c101506 */
[----:B--2---:R-:W-:-:S03]  /*c1af0*/  ISETP.LT.AND P4, PT, R20, c[0x0][0x17c], !P0 ;  /* 0x00005f0014007a0c */ /* 0x004fc60004781270 */
[----:B------:R-:W2:Y:S01]  /*c1b00*/  LDL.LU R20, [R1+0x29d0] ;  /* 0x0029d00001147983 */ /* 0x000ea20000300800 */
[----:B---3--:R-:W-:-:S03]  /*c1b10*/  ISETP.LT.AND P3, PT, R16, c[0x0][0x17c], !P0 ;  /* 0x00005f0010007a0c */ /* 0x008fc60004761270 */
[----:B------:R-:W3:Y:S04]  /*c1b20*/  LDL.LU R16, [R1+0x29d4] ;  /* 0x0029d40001107983 */ /* 0x000ee80000300800 */
[----:B------:R-:W4:Y:S04]  /*c1b30*/  LDL.LU R29, [R1+0x58] ;  /* 0x00005800011d7983 */ /* 0x000f280000300800 */
[----:B0-----:R-:W4:Y:S01]  /*c1b40*/  LDL.LU R24, [R1+0x29d8] ;  /* 0x0029d80001187983 */ /* 0x001f220000300800 */
[----:B------:R-:W-:-:S04]  /*c1b50*/  IADD3 R9, R3, c[0x0][0x198], RZ ;  /* 0x0000660003097a10 */ /* 0x000fc80007ffe0ff */
[C---:B------:R-:W-:Y:S02]  /*c1b60*/  LEA R8, P6, R9.reuse, R0, 0x1 ;  /* 0x0000000009087211 */ /* 0x040fe400078c08ff */
[C---:B------:R-:W-:Y:S02]  /*c1b70*/  IADD3 R3, R9.reuse, c[0x0][0x198], RZ ;  /* 0x0000660009037a10 */ /* 0x040fe40007ffe0ff */
[----:B------:R-:W-:Y:S02]  /*c1b80*/  LEA.HI.X.SX32 R9, R9, R2, 0x1, P6 ;  /* 0x0000000209097211 */ /* 0x000fe400030f0eff */
[----:B-1----:R-:W-:Y:S02]  /*c1b90*/  PRMT R13, R13, 0x7632, R13 ;  /* 0x000076320d0d7816 */ /* 0x002fe4000000000d */
[C---:B------:R-:W-:Y:S02]  /*c1ba0*/  LEA R4, P6, R3.reuse, R0, 0x1 ;  /* 0x0000000003047211 */ /* 0x040fe400078c08ff */
[----:B------:R-:W-:-:S02]  /*c1bb0*/  IADD3 R12, R3, c[0x0][0x198], RZ ;  /* 0x00006600030c7a10 */ /* 0x000fc40007ffe0ff */
[----:B-----5:R-:W-:Y:S01]  /*c1bc0*/  ISETP.LT.AND P1, PT, R28, c[0x0][0x17c], !P0 ;  /* 0x00005f001c007a0c */ /* 0x020fe20004721270 */
[----:B------:R0:W-:Y:S01]  /*c1bd0*/  @P5 STG.E.U16 [R8.64], R13 ;  /* 0x0000000d08005986 */ /* 0x0001e2000c101506 */
[----:B------:R-:W-:Y:S02]  /*c1be0*/  LEA.HI.X.SX32 R5, R3, R2, 0x1, P6 ;  /* 0x0000000203057211 */ /* 0x000fe400030f0eff */
[C---:B------:R-:W-:Y:S01]  /*c1bf0*/  IADD3 R3, R12.reuse, c[0x0][0x198], RZ ;  /* 0x000066000c037a10 */ /* 0x040fe20007ffe0ff */
[----:B------:R-:W5:Y:S04]  /*c1c00*/  LDL.LU R28, [R1+0x48] ;  /* 0x00004800011c7983 */ /* 0x000f680000300800 */
[----:B------:R1:W-:Y:S01]  /*c1c10*/  @P2 STG.E.U16 [R4.64], R17 ;  /* 0x0000001104002986 */ /* 0x0003e2000c101506 */
[----:B0-----:R-:W-:-:S03]  /*c1c20*/  LEA R8, P6, R12, R0, 0x1 ;  /* 0x000000000c087211 */ /* 0x001fc600078c08ff */
[----:B------:R-:W5:Y:S01]  /*c1c30*/  LDL.LU R25, [R1+0x29dc] ;  /* 0x0029dc0001197983 */ /* 0x000f620000300800 */
[----:B------:R-:W-:Y:S02]  /*c1c40*/  LEA.HI.X.SX32 R9, R12, R2, 0x1, P6 ;  /* 0x000000020c097211 */ /* 0x000fe400030f0eff */
[----:B------:R-:W-:Y:S02]  /*c1c50*/  IADD3 R12, R3, c[0x0][0x198], RZ ;  /* 0x00006600030c7a10 */ /* 0x000fe40007ffe0ff */
[----:B-1----:R-:W-:Y:S02]  /*c1c60*/  PRMT R17, R17, 0x7632, R17 ;  /* 0x0000763211117816 */ /* 0x002fe40000000011 */
[----:B------:R-:W-:-:S03]  /*c1c70*/  LEA R4, P6, R3, R0, 0x1 ;  /* 0x0000000003047211 */ /* 0x000fc600078c08ff */
[----:B------:R0:W-:Y:S01]  /*c1c80*/  @P1 STG.E.U16 [R8.64], R17 ;  /* 0x0000001108001986 */ /* 0x0001e2000c101506 */
[----:B------:R-:W-:-:S05]  /*c1c90*/  LEA.HI.X.SX32 R5, R3, R2, 0x1, P6 ;  /* 0x0000000203057211 */ /* 0x000fca00030f0eff */
[----:B------:R1:W-:Y:S01]  /*c1ca0*/  @P4 STG.E.U16 [R4.64], R21 ;  /* 0x0000001504004986 */ /* 0x0003e2000c101506 */
[----:B0-----:R-:W-:-:S04]  /*c1cb0*/  LEA R8, P6, R12, R0, 0x1 ;  /* 0x000000000c087211 */ /* 0x001fc800078c08ff */
[----:B------:R-:W-:Y:S02]  /*c1cc0*/  LEA.HI.X.SX32 R9, R12, R2, 0x1, P6 ;  /* 0x000000020c097211 */ /* 0x000fe400030f0eff */
[----:B-1----:R-:W-:-:S05]  /*c1cd0*/  PRMT R21, R21, 0x7632, R21 ;  /* 0x0000763215157816 */ /* 0x002fca0000000015 */
[----:B------:R0:W-:Y:S01]  /*c1ce0*/  @P3 STG.E.U16 [R8.64], R21 ;  /* 0x0000001508003986 */ /* 0x0001e2000c101506 */
[----:B--2---:R-:W-:-:S03]  /*c1cf0*/  ISETP.LT.AND P1, PT, R20, c[0x0][0x17c], !P0 ;  /* 0x00005f0014007a0c */ /* 0x004fc60004721270 */
[----:B------:R-:W2:Y:S01]  /*c1d00*/  LDL.LU R20, [R1+0x29e0] ;  /* 0x0029e00001147983 */ /* 0x000ea20000300800 */
[----:B---3--:R-:W-:-:S03]  /*c1d10*/  ISETP.LT.AND P4, PT, R16, c[0x0][0x17c], !P0 ;  /* 0x00005f0010007a0c */ /* 0x008fc60004781270 */
[----:B------:R-:W3:Y:S01]  /*c1d20*/  LDL.LU R16, [R1+0x78] ;  /* 0x0000780001107983 */ /* 0x000ee20000300800 */
[----:B----4-:R-:W-:-:S03]  /*c1d30*/  ISETP.LT.AND P3, PT, R24, c[0x0][0x17c], !P0 ;  /* 0x00005f0018007a0c */ /* 0x010fc60004761270 */
[----:B------:R-:W4:Y:S04]  /*c1d40*/  LDL.LU R24, [R1+0x29e4] ;  /* 0x0029e40001187983 */ /* 0x000f280000300800 */
[----:B------:R-:W4:Y:S01]  /*c1d50*/  LDL.LU R17, [R1+0x29e8] ;  /* 0x0029e80001117983 */ /* 0x000f220000300800 */
[----:B------:R-:W-:Y:S02]  /*c1d60*/  ISETP.LT.AND P5, PT, R27, c[0x0][0x17c], !P0 ;  /* 0x00005f001b007a0c */ /* 0x000fe400047a1270 */
[----:B------:R-:W-:Y:S02]  /*c1d70*/  IADD3 R3, R12, c[0x0][0x198], RZ ;  /* 0x000066000c037a10 */ /* 0x000fe40007ffe0ff */
[----:B------:R-:W-:Y:S02]  /*c1d80*/  ISETP.LT.AND P2, PT, R26, c[0x0][0x17c], !P0 ;  /* 0x00005f001a007a0c */ /* 0x000fe40004741270 */
[----:B------:R-:W-:-:S02]  /*c1d90*/  LEA R4, P6, R3, R0, 0x1 ;  /* 0x0000000003047211 */ /* 0x000fc400078c08ff */
[C---:B------:R-:W-:Y:S02]  /*c1da0*/  IADD3 R12, R3.reuse, c[0x0][0x198], RZ ;  /* 0x00006600030c7a10 */ /* 0x040fe40007ffe0ff */
[----:B------:R-:W-:Y:S02]  /*c1db0*/  LEA.HI.X.SX32 R5, R3, R2, 0x1, P6 ;  /* 0x0000000203057211 */ /* 0x000fe400030f0eff */
[C---:B0-----:R-:W-:Y:S02]  /*c1dc0*/  LEA R8, P6, R12.reuse, R0, 0x1 ;  /* 0x000000000c087211 */ /* 0x041fe400078c08ff */
[C---:B------:R-:W-:Y:S01]  /*c1dd0*/  IADD3 R3, R12.reuse, c[0x0][0x198], RZ ;  /* 0x000066000c037a10 */ /* 0x040fe20007ffe0ff */
[----:B------:R0:W-:Y:S01]  /*c1de0*/  @P5 STG.E.U16 [R4.64], R29 ;  /* 0x0000001d04005986 */ /* 0x0001e2000c101506 */
[----:B------:R-:W-:Y:S02]  /*c1df0*/  LEA.HI.X.SX32 R9, R12, R2, 0x1, P6 ;  /* 0x000000020c097211 */ /* 0x000fe400030f0eff */
[----:B------:R-:W-:-:S02]  /*c1e00*/  PRMT R13, R29, 0x7632, R13 ;  /* 0x000076321d0d7816 */ /* 0x000fc4000000000d */
[----:B------:R-:W-:-:S03]  /*c1e10*/  IADD3 R12, R3, c[0x0][0x198], RZ ;  /* 0x00006600030c7a10 */ /* 0x000fc60007ffe0ff */
[----:B------:R1:W-:Y:S01]  /*c1e20*/  @P2 STG.E.U16 [R8.64], R13 ;  /* 0x0000000d08002986 */ /* 0x0003e2000c101506 */
[----:B0-----:R-:W-:-:S03]  /*c1e30*/  LEA R4, P6, R3, R0, 0x1 ;  /* 0x0000000003047211 */ /* 0x001fc600078c08ff */
[----:B------:R-:W4:Y:S01]  /*c1e40*/  LDL.LU R29, [R1+0x18] ;  /* 0x00001800011d7983 */ /* 0x000f220000300800 */
[----:B------:R-:W-:Y:S02]  /*c1e50*/  LEA.HI.X.SX32 R5, R3, R2, 0x1, P6 ;  /* 0x0000000203057211 */ /* 0x000fe400030f0eff */
[C---:B------:R-:W-:Y:S02]  /*c1e60*/  IADD3 R3, R12.reuse, c[0x0][0x198], RZ ;  /* 0x000066000c037a10 */ /* 0x040fe40007ffe0ff */
[C---:B-1----:R-:W-:Y:S01]  /*c1e70*/  LEA R8, P6, R12.reuse, R0, 0x1 ;  /* 0x000000000c087211 */ /* 0x042fe200078c08ff */
[----:B-----5:R0:W-:Y:S03]  /*c1e80*/  @P1 STG.E.U16 [R4.64], R28 ;  /* 0x0000001c04001986 */ /* 0x0201e6000c101506 */
[----:B------:R-:W-:Y:S02]  /*c1e90*/  LEA.HI.X.SX32 R9, R12, R2, 0x1, P6 ;  /* 0x000000020c097211 */ /* 0x000fe400030f0eff */
[----:B------:R-:W-:-:S02]  /*c1ea0*/  PRMT R13, R28, 0x7632, R13 ;  /* 0x000076321c0d7816 */ /* 0x000fc4000000000d */
[----:B0-----:R-:W-:-:S03]  /*c1eb0*/  LEA R4, P6, R3, R0, 0x1 ;  /* 0x0000000003047211 */ /* 0x001fc600078c08ff */
[----:B------:R0:W-:Y:S01]  /*c1ec0*/  @P4 STG.E.U16 [R8.64], R13 ;  /* 0x0000000d08004986 */ /* 0x0001e2000c101506 */
[----:B------:R-:W-:Y:S02]  /*c1ed0*/  LEA.HI.X.SX32 R5, R3, R2, 0x1, P6 ;  /* 0x0000000203057211 */ /* 0x000fe400030f0eff */
[----:B--2---:R-:W-:Y:S02]  /*c1ee0*/  ISETP.LT.AND P2, PT, R20, c[0x0][0x17c], !P0 ;  /* 0x00005f0014007a0c */ /* 0x004fe40004741270 */
[----:B------:R-:W2:Y:S04]  /*c1ef0*/  LDL.LU R20, [R1+0x29ec] ;  /* 0x0029ec0001147983 */ /* 0x000ea80000300800 */
[----:B------:R-:W5:Y:S04]  /*c1f00*/  LDL.LU R21, [R1+0x29f0] ;  /* 0x0029f00001157983 */ /* 0x000f680000300800 */
[----:B------:R-:W5:Y:S04]  /*c1f10*/  LDL.LU R28, [R1+0xa8] ;  /* 0x0000a800011c7983 */ /* 0x000f680000300800 */
[----:B---3--:R1:W-:Y:S01]  /*c1f20*/  @P3 STG.E.U16 [R4.64], R16 ;  /* 0x0000001004003986 */ /* 0x0083e2000c101506 */
[----:B0-----:R-:W-:-:S02]  /*c1f30*/  PRMT R13, R16, 0x7632, R13 ;  /* 0x00007632100d7816 */ /* 0x001fc4000000000d */
[----:B----4-:R-:W-:Y:S02]  /*c1f40*/  ISETP.LT.AND P4, PT, R17, c[0x0][0x17c], !P0 ;  /* 0x00005f0011007a0c */ /* 0x010fe40004781270 */
[----:B------:R-:W3:Y:S04]  /*c1f50*/  LDL.LU R17, [R1+0x29f4] ;  /* 0x0029f40001117983 */ /* 0x000ee80000300800 */
[----:B-1----:R-:W4:Y:S01]  /*c1f60*/  LDL.LU R16, [R1+0x29f8] ;  /* 0x0029f80001107983 */ /* 0x002f220000300800 */
[----:B------:R-:W-:Y:S02]  /*c1f70*/  ISETP.LT.AND P5, PT, R25, c[0x0][0x17c], !P0 ;  /* 0x00005f0019007a0c */ /* 0x000fe400047a1270 */
[----:B------:R-:W-:-:S04]  /*c1f80*/  IADD3 R12, R3, c[0x0][0x198], RZ ;  /* 0x00006600030c7a10 */ /* 0x000fc80007ffe0ff */
[C---:B------:R-:W-:Y:S02]  /*c1f90*/  LEA R8, P6, R12.reuse, R0, 0x1 ;  /* 0x000000000c087211 */ /* 0x040fe400078c08ff */
[C---:B------:R-:W-:Y:S02]  /*c1fa0*/  IADD3 R3, R12.reuse, c[0x0][0x198], RZ ;  /* 0x000066000c037a10 */ /* 0x040fe40007ffe0ff */
[----:B------:R-:W-:Y:S02]  /*c1fb0*/  LEA.HI.X.SX32 R9, R12, R2, 0x1, P6 ;  /* 0x000000020c097211 */ /* 0x000fe400030f0eff */
[C---:B------:R-:W-:Y:S02]  /*c1fc0*/  LEA R4, P6, R3.reuse, R0, 0x1 ;  /* 0x0000000003047211 */ /* 0x040fe400078c08ff */
[----:B------:R-:W-:Y:S02]  /*c1fd0*/  ISETP.LT.AND P1, PT, R24, c[0x0][0x17c], !P0 ;  /* 0x00005f0018007a0c */ /* 0x000fe40004721270 */
        /* <DEDUP_REMOVED lines=10> */
[----:B-----5:R-:W-:-:S03]  /*c2080*/  ISETP.LT.AND P5, PT, R21, c[0x0][0x17c], !P0 ;  /* 0x00005f0015007a0c */ /* 0x020fc600047a1270 */
[----:B------:R-:W5:Y:S04]  /*c2090*/  LDL.LU R21, [R1+0x29fc] ;  /* 0x0029fc0001157983 */ /* 0x000f680000300800 */
[----:B------:R-:W5:Y:S04]  /*c20a0*/  LDL.LU R24, [R1+0x2a00] ;  /* 0x002a000001187983 */ /* 0x000f680000300800 */
[----:B0-----:R-:W5:Y:S01]  /*c20b0*/  LDL.LU R29, [R1+0x88] ;  /* 0x00008800011d7983 */ /* 0x001f620000300800 */
[----:B---3--:R-:W-:Y:S02]  /*c20c0*/  ISETP.LT.AND P2, PT, R17, c[0x0][0x17c], !P0 ;  /* 0x00005f0011007a0c */ /* 0x008fe40004741270 */
[----:B----4-:R-:W-:-:S02]  /*c20d0*/  ISETP.LT.AND P1, PT, R16, c[0x0][0x17c], !P0 ;  /* 0x00005f0010007a0c */ /* 0x010fc40004721270 */
[----:B------:R-:W3:Y:S04]  /*c20e0*/  LDL.LU R16, [R1+0x2a04] ;  /* 0x002a040001107983 */ /* 0x000ee80000300800 */
        /* <DEDUP_REMOVED lines=10> */
[----:B------:R-:W-:-:S03]  /*c2190*/  IADD3 R12, R3, c[0x0][0x198], RZ ;  /* 0x00006600030c7a10 */ /* 0x000fc60007ffe0ff */
[----:B------:R1:W-:Y:S01]  /*c21a0*/  @P3 STG.E.U16 [R8.64], R13 ;  /* 0x0000000d08003986 */ /* 0x0003e2000c101506 */
[----:B0-----:R-:W-:-:S04]  /*c21b0*/  LEA R4, P6, R3, R0, 0x1 ;  /* 0x0000000003047211 */ /* 0x001fc800078c08ff */
[----:B------:R-:W-:Y:S02]  /*c21c0*/  LEA.HI.X.SX32 R5, R3, R2, 0x1, P6 ;  /* 0x0000000203057211 */ /* 0x000fe400030f0eff */
[----:B-1----:R-:W-:-:S04]  /*c21d0*/  LEA R8, P6, R12, R0, 0x1 ;  /* 0x000000000c087211 */ /* 0x002fc800078c08ff */
[----:B------:R-:W-:Y:S02]  /*c21e0*/  LEA.HI.X.SX32 R9, R12, R2, 0x1, P6 ;  /* 0x000000020c097211 */ /* 0x000fe400030f0eff */
[----:B--2---:R-:W-:Y:S02]  /*c21f0*/  PRMT R13, R20, 0x7632, R13 ;  /* 0x00007632140d7816 */ /* 0x004fe4000000000d */
[----:B-----5:R-:W-:Y:S02]  /*c2200*/  ISETP.LT.AND P4, PT, R21, c[0x0][0x17c], !P0 ;  /* 0x00005f0015007a0c */ /* 0x020fe40004781270 */
[----:B------:R-:W2:Y:S04]  /*c2210*/  LDL.LU R21, [R1+0x2a0c] ;  /* 0x002a0c0001157983 */ /* 0x000ea80000300800 */
[----:B------:R-:W5:Y:S04]  /*c2220*/  LDL.LU R28, [R1+0x8] ;  /* 0x00000800011c7983 */ /* 0x000f680000300800 */
[----:B------:R0:W-:Y:S04]  /*c2230*/  @P5 STG.E.U16 [R4.64], R20 ;  /* 0x0000001404005986 */ /* 0x0001e8000c101506 */
[----:B------:R1:W-:Y:S04]  /*c2240*/  @P2 STG.E.U16 [R8.64], R13 ;  /* 0x0000000d08002986 */ /* 0x0003e8000c101506 */
[----:B0-----:R-:W2:Y:S01]  /*c2250*/  LDL.LU R20, [R1+0x2a10] ;  /* 0x002a100001147983 */ /* 0x001ea20000300800 */
[----:B---3--:R-:W-:-:S03]  /*c2260*/  ISETP.LT.AND P5, PT, R16, c[0x0][0x17c], !P0 ;  /* 0x00005f0010007a0c */ /* 0x008fc600047a1270 */
[----:B------:R-:W3:Y:S01]  /*c2270*/  LDL.LU R16, [R1+0x68] ;  /* 0x0000680001107983 */ /* 0x000ee20000300800 */
[----:B----4-:R-:W-:-:S03]  /*c2280*/  ISETP.LT.AND P2, PT, R17, c[0x0][0x17c], !P0 ;  /* 0x00005f0011007a0c */ /* 0x010fc60004741270 */
[----:B------:R-:W4:Y:S01]  /*c2290*/  LDL.LU R17, [R1+0x2a14] ;  /* 0x002a140001117983 */ /* 0x000f220000300800 */
[----:B------:R-:W-:-:S04]  /*c22a0*/  IADD3 R3, R12, c[0x0][0x198], RZ ;  /* 0x000066000c037a10 */ /* 0x000fc80007ffe0ff */
[C---:B------:R-:W-:Y:S02]  /*c22b0*/  LEA R4, P6, R3.reuse, R0, 0x1 ;  /* 0x0000000003047211 */ /* 0x040fe400078c08ff */
[C---:B------:R-:W-:Y:S02]  /*c22c0*/  IADD3 R12, R3.reuse, c[0x0][0x198], RZ ;  /* 0x00006600030c7a10 */ /* 0x040fe40007ffe0ff */
[----:B------:R-:W-:Y:S02]  /*c22d0*/  LEA.HI.X.SX32 R5, R3, R2, 0x1, P6 ;  /* 0x0000000203057211 */ /* 0x000fe400030f0eff */
[----:B-1----:R-:W-:Y:S02]  /*c22e0*/  LEA R8, P6, R12, R0, 0x1 ;  /* 0x000000000c087211 */ /* 0x002fe400078c08ff */
[----:B------:R-:W-:Y:S02]  /*c22f0*/  ISETP.LT.AND P3, PT, R24, c[0x0][0x17c], !P0 ;  /* 0x00005f0018007a0c */ /* 0x000fe40004761270 */
[C---:B------:R-:W-:Y:S01]  /*c2300*/  IADD3 R3, R12.reuse, c[0x0][0x198], RZ ;  /* 0x000066000c037a10 */ /* 0x040fe20007ffe0ff */
[----:B------:R0:W-:Y:S01]  /*c2310*/  @P1 STG.E.U16 [R4.64], R29 ;  /* 0x0000001d04001986 */ /* 0x0001e2000c101506 */
[----:B------:R-:W-:-:S02]  /*c2320*/  LEA.HI.X.SX32 R9, R12, R2, 0x1, P6 ;  /* 0x000000020c097211 */ /* 0x000fc400030f0eff */
[----:B------:R-:W-:Y:S01]  /*c2330*/  PRMT R13, R29, 0x7632, R13 ;  /* 0x000076321d0d7816 */ /* 0x000fe2000000000d */
[----:B------:R-:W4:Y:S01]  /*c2340*/  LDL.LU R24, [R1+0x2a18] ;  /* 0x002a180001187983 */ /* 0x000f220000300800 */
[----:B------:R-:W-:-:S03]  /*c2350*/  IADD3 R12, R3, c[0x0][0x198], RZ ;  /* 0x00006600030c7a10 */ /* 0x000fc60007ffe0ff */
[----:B------:R1:W-:Y:S01]  /*c2360*/  @P4 STG.E.U16 [R8.64], R13 ;  /* 0x0000000d08004986 */ /* 0x0003e2000c101506 */
[----:B0-----:R-:W-:-:S03]  /*c2370*/  LEA R4, P6, R3, R0, 0x1 ;  /* 0x0000000003047211 */ /* 0x001fc600078c08ff */
[----:B------:R-:W4:Y:S01]  /*c2380*/  LDL.LU R29, [R1+0x38] ;  /* 0x00003800011d7983 */ /* 0x000f220000300800 */
[----:B------:R-:W-:Y:S02]  /*c2390*/  LEA.HI.X.SX32 R5, R3, R2, 0x1, P6 ;  /* 0x0000000203057211 */ /* 0x000fe400030f0eff */
[C---:B------:R-:W-:Y:S02]  /*c23a0*/  IADD3 R3, R12.reuse, c[0x0][0x198], RZ ;  /* 0x000066000c037a10 */ /* 0x040fe40007ffe0ff */
[----:B-1----:R-:W-:-:S04]  /*c23b0*/  LEA R8, P6, R12, R0, 0x1 ;  /* 0x000000000c087211 */ /* 0x002fc800078c08ff */
[----:B------:R-:W-:Y:S01]  /*c23c0*/  LEA.HI.X.SX32 R9, R12, R2, 0x1, P6 ;  /* 0x000000020c097211 */ /* 0x000fe200030f0eff */
[----:B-----5:R0:W-:Y:S01]  /*c23d0*/  @P3 STG.E.U16 [R4.64], R28 ;  /* 0x0000001c04003986 */ /* 0x0201e2000c101506 */
[----:B------:R-:W-:Y:S02]  /*c23e0*/  PRMT R13, R28, 0x7632, R13 ;  /* 0x000076321c0d7816 */ /* 0x000fe4000000000d */
[----:B--2---:R-:W-:Y:S02]  /*c23f0*/  ISETP.LT.AND P1, PT, R21, c[0x0][0x17c], !P0 ;  /* 0x00005f0015007a0c */ /* 0x004fe40004721270 */
[----:B------:R-:W2:Y:S01]  /*c2400*/  LDL.LU R21, [R1+0x2a1c] ;  /* 0x002a1c0001157983 */ /* 0x000ea20000300800 */
[----:B0-----:R-:W-:-:S04]  /*c2410*/  LEA R4, P6, R3, R0, 0x1 ;  /* 0x0000000003047211 */ /* 0x001fc800078c08ff */
[----:B------:R-:W-:Y:S02]  /*c2420*/  LEA.HI.X.SX32 R5, R3, R2, 0x1, P6 ;  /* 0x0000000203057211 */ /* 0x000fe400030f0eff */
[----:B------:R-:W-:Y:S01]  /*c2430*/  ISETP.LT.AND P4, PT, R20, c[0x0][0x17c], !P0 ;  /* 0x00005f0014007a0c */ /* 0x000fe20004781270 */
[----:B------:R0:W-:Y:S04]  /*c2440*/  @P5 STG.E.U16 [R8.64], R13 ;  /* 0x0000000d08005986 */ /* 0x0001e8000c101506 */
[----:B------:R-:W5:Y:S04]  /*c2450*/  LDL.LU R20, [R1+0x2a20] ;  /* 0x002a200001147983 */ /* 0x000f680000300800 */
[----:B---3--:R1:W-:Y:S01]  /*c2460*/  @P2 STG.E.U16 [R4.64], R16 ;  /* 0x0000001004002986 */ /* 0x0083e2000c101506 */
[----:B0-----:R-:W-:-:S02]  /*c2470*/  PRMT R13, R16, 0x7632, R13 ;  /* 0x00007632100d7816 */ /* 0x001fc4000000000d */
[----:B----4-:R-:W-:Y:S02]  /*c2480*/  ISETP.LT.AND P3, PT, R17, c[0x0][0x17c], !P0 ;  /* 0x00005f0011007a0c */ /* 0x010fe40004761270 */
[----:B------:R-:W3:Y:S04]  /*c2490*/  LDL.LU R17, [R1+0x2a24] ;  /* 0x002a240001117983 */ /* 0x000ee80000300800 */
[----:B------:R-:W4:Y:S04]  /*c24a0*/  LDL.LU R28, [R1+0x28] ;  /* 0x00002800011c7983 */ /* 0x000f280000300800 */
[----:B-1----:R-:W3:Y:S01]  /*c24b0*/  LDL.LU R16, [R1+0x2a28] ;  /* 0x002a280001107983 */ /* 0x002ee20000300800 */
        /* <DEDUP_REMOVED lines=8> */
[----:B------:R-:W-:Y:S02]  /*c2540*/  ISETP.LT.AND P5, PT, R24, c[0x0][0x17c], !P0 ;  /* 0x00005f0018007a0c */ /* 0x000fe400047a1270 */
        /* <DEDUP_REMOVED lines=10> */
[----:B------:R-:W5:Y:S01]  /*c25f0*/  LDL.LU R24, [R1+0x2a38] ;  /* 0x002a380001187983 */ /* 0x000f620000300800 */
[----:B---3--:R-:W-:-:S03]  /*c2600*/  ISETP.LT.AND P3, PT, R16, c[0x0][0x17c], !P0 ;  /* 0x00005f0010007a0c */ /* 0x008fc60004761270 */
[----:B------:R-:W3:Y:S01]  /*c2610*/  LDL.LU R16, [R1+0x2a3c] ;  /* 0x002a3c0001107983 */ /* 0x000ee20000300800 */
[----:B------:R-:W-:-:S03]  /*c2620*/  ISETP.LT.AND P4, PT, R17, c[0x0][0x17c], !P0 ;  /* 0x00005f0011007a0c */ /* 0x000fc60004781270 */
[----:B------:R-:W3:Y:S01]  /*c2630*/  LDL.LU R17, [R1+0x2a40] ;  /* 0x002a400001117983 */ /* 0x000ee20000300800 */
[----:B------:R-:W-:-:S04]  /*c2640*/  IADD3 R3, R12, c[0x0][0x198], RZ ;  /* 0x000066000c037a10 */ /* 0x000fc80007ffe0ff */
[C---:B0-----:R-:W-:Y:S02]  /*c2650*/  LEA R4, P6, R3.reuse, R0, 0x1 ;  /* 0x0000000003047211 */ /* 0x041fe400078c08ff */
[C---:B------:R-:W-:Y:S02]  /*c2660*/  IADD3 R12, R3.reuse, c[0x0][0x198], RZ ;  /* 0x00006600030c7a10 */ /* 0x040fe40007ffe0ff */
[----:B------:R-:W-:Y:S02]  /*c2670*/  LEA.HI.X.SX32 R5, R3, R2, 0x1, P6 ;  /* 0x0000000203057211 */ /* 0x000fe400030f0eff */
[C---:B-1----:R-:W-:Y:S02]  /*c2680*/  LEA R8, P6, R12.reuse, R0, 0x1 ;  /* 0x000000000c087211 */ /* 0x042fe400078c08ff */
[C---:B------:R-:W-:Y:S01]  /*c2690*/  IADD3 R3, R12.reuse, c[0x0][0x198], RZ ;  /* 0x000066000c037a10 */ /* 0x040fe20007ffe0ff */
[----:B----4-:R0:W-:Y:S01]  /*c26a0*/  @P5 STG.E.U16 [R4.64], R28 ;  /* 0x0000001c04005986 */ /* 0x0101e2000c101506 */
[----:B------:R-:W-:-:S02]  /*c26b0*/  LEA.HI.X.SX32 R9, R12, R2, 0x1, P6 ;  /* 0x000000020c097211 */ /* 0x000fc400030f0eff */
[----:B------:R-:W-:Y:S02]  /*c26c0*/  PRMT R13, R28, 0x7632, R13 ;  /* 0x000076321c0d7816 */ /* 0x000fe4000000000d */
[----:B------:R-:W-:-:S03]  /*c26d0*/  IADD3 R12, R3, c[0x0][0x198], RZ ;  /* 0x00006600030c7a10 */ /* 0x000fc60007ffe0ff */
[----:B------:R1:W-:Y:S01]  /*c26e0*/  @P2 STG.E.U16 [R8.64], R13 ;  /* 0x0000000d08002986 */ /* 0x0003e2000c101506 */
[----:B0-----:R-:W-:-:S04]  /*c26f0*/  LEA R4, P6, R3, R0, 0x1 ;  /* 0x0000000003047211 */ /* 0x001fc800078c08ff */
[----:B------:R-:W-:Y:S02]  /*c2700*/  LEA.HI.X.SX32 R5, R3, R2, 0x1, P6 ;  /* 0x0000000203057211 */ /* 0x000fe400030f0eff */
[C---:B------:R-:W-:Y:S02]  /*c2710*/  IADD3 R3, R12.reuse, c[0x0][0x198], RZ ;  /* 0x000066000c037a10 */ /* 0x040fe40007ffe0ff */
[C---:B-1----:R-:W-:Y:S01]  /*c2720*/  LEA R8, P6, R12.reuse, R0, 0x1 ;  /* 0x000000000c087211 */ /* 0x042fe200078c08ff */
[----:B------:R0:W-:Y:S03]  /*c2730*/  @P1 STG.E.U16 [R4.64], R6 ;  /* 0x0000000604001986 */ /* 0x0001e6000c101506 */
[----:B------:R-:W-:Y:S02]  /*c2740*/  LEA.HI.X.SX32 R9, R12, R2, 0x1, P6 ;  /* 0x000000020c097211 */ /* 0x000fe400030f0eff */
[----:B------:R-:W-:-:S02]  /*c2750*/  PRMT R12, R6, 0x7632, R12 ;  /* 0x00007632060c7816 */ /* 0x000fc4000000000c */
[----:B0-----:R-:W-:-:S04]  /*c2760*/  LEA R4, P6, R3, R0, 0x1 ;  /* 0x0000000003047211 */ /* 0x001fc800078c08ff */
[C---:B------:R-:W-:Y:S01]  /*c2770*/  LEA.HI.X.SX32 R5, R3.reuse, R2, 0x1, P6 ;  /* 0x0000000203057211 */ /* 0x040fe200030f0eff */
[----:B------:R0:W-:Y:S04]  /*c2780*/  @P4 STG.E.U16 [R8.64], R12 ;  /* 0x0000000c08004986 */ /* 0x0001e8000c101506 */
[----:B------:R1:W-:Y:S01]  /*c2790*/  @P3 STG.E.U16 [R4.64], R10 ;  /* 0x0000000a04003986 */ /* 0x0003e2000c101506 */
[----:B------:R-:W-:-:S04]  /*c27a0*/  IADD3 R6, R3, c[0x0][0x198], RZ ;  /* 0x0000660003067a10 */ /* 0x000fc80007ffe0ff */
[----:B0-----:R-:W-:-:S04]  /*c27b0*/  LEA R8, P6, R6, R0, 0x1 ;  /* 0x0000000006087211 */ /* 0x001fc800078c08ff */
[----:B------:R-:W-:Y:S02]  /*c27c0*/  LEA.HI.X.SX32 R9, R6, R2, 0x1, P6 ;  /* 0x0000000206097211 */ /* 0x000fe400030f0eff */
[----:B-1----:R-:W-:Y:S02]  /*c27d0*/  PRMT R10, R10, 0x7632, R10 ;  /* 0x000076320a0a7816 */ /* 0x002fe4000000000a */
[----:B--2---:R-:W-:Y:S02]  /*c27e0*/  ISETP.LT.AND P5, PT, R21, c[0x0][0x17c], !P0 ;  /* 0x00005f0015007a0c */ /* 0x004fe400047a1270 */
[----:B------:R-:W2:Y:S01]  /*c27f0*/  LDL.LU R21, [R1+0x2a48] ;  /* 0x002a480001157983 */ /* 0x000ea20000300800 */
[----:B-----5:R-:W-:-:S03]  /*c2800*/  ISETP.LT.AND P2, PT, R20, c[0x0][0x17c], !P0 ;  /* 0x00005f0014007a0c */ /* 0x020fc60004741270 */
[----:B------:R-:W4:Y:S04]  /*c2810*/  LDL.LU R20, [R1+0x2a44] ;  /* 0x002a440001147983 */ /* 0x000f280000300800 */
[----:B------:R-:W5:Y:S01]  /*c2820*/  LDL.LU R13, [R1+0x2a50] ;  /* 0x002a5000010d7983 */ /* 0x000f620000300800 */
[----:B---3--:R-:W-:-:S03]  /*c2830*/  ISETP.LT.AND P3, PT, R16, c[0x0][0x17c], !P0 ;  /* 0x00005f0010007a0c */ /* 0x008fc60004761270 */
[----:B------:R-:W3:Y:S04]  /*c2840*/  LDL.LU R16, [R1+0x2a4c] ;  /* 0x002a4c0001107983 */ /* 0x000ee80000300800 */
[----:B------:R0:W-:Y:S01]  /*c2850*/  @P5 STG.E.U16 [R8.64], R10 ;  /* 0x0000000a08005986 */ /* 0x0001e2000c101506 */
[----:B------:R-:W-:-:S03]  /*c2860*/  ISETP.LT.AND P5, PT, R17, c[0x0][0x17c], !P0 ;  /* 0x00005f0011007a0c */ /* 0x000fc600047a1270 */
[----:B------:R-:W2:Y:S01]  /*c2870*/  LDL.LU R17, [R1+0x2a54] ;  /* 0x002a540001117983 */ /* 0x000ea20000300800 */
[----:B------:R-:W-:Y:S02]  /*c2880*/  IADD3 R3, R6, c[0x0][0x198], RZ ;  /* 0x0000660006037a10 */ /* 0x000fe40007ffe0ff */
[----:B------:R-:W-:Y:S02]  /*c2890*/  ISETP.LT.AND P1, PT, R25, c[0x0][0x17c], !P0 ;  /* 0x00005f0019007a0c */ /* 0x000fe40004721270 */
[C---:B------:R-:W-:Y:S02]  /*c28a0*/  LEA R4, P6, R3.reuse, R0, 0x1 ;  /* 0x0000000003047211 */ /* 0x040fe400078c08ff */
[C---:B------:R-:W-:Y:S01]  /*c28b0*/  IADD3 R6, R3.reuse, c[0x0][0x198], RZ ;  /* 0x0000660003067a10 */ /* 0x040fe20007ffe0ff */
[----:B0-----:R-:W2:Y:S01]  /*c28c0*/  LDL.LU R10, [R1+0x2a58] ;  /* 0x002a5800010a7983 */ /* 0x001ea20000300800 */
[----:B------:R-:W-:Y:S02]  /*c28d0*/  LEA.HI.X.SX32 R5, R3, R2, 0x1, P6 ;  /* 0x0000000203057211 */ /* 0x000fe400030f0eff */
[----:B------:R-:W-:Y:S01]  /*c28e0*/  LEA R8, P6, R6, R0, 0x1 ;  /* 0x0000000006087211 */ /* 0x000fe200078c08ff */
[----:B------:R-:W2:Y:S01]  /*c28f0*/  LDL.LU R29, [R1+0x5c] ;  /* 0x00005c00011d7983 */ /* 0x000ea20000300800 */
[----:B------:R-:W-:-:S02]  /*c2900*/  ISETP.LT.AND P4, PT, R24, c[0x0][0x17c], !P0 ;  /* 0x00005f0018007a0c */ /* 0x000fc40004781270 */
[C---:B------:R-:W-:Y:S01]  /*c2910*/  IADD3 R3, R6.reuse, c[0x0][0x198], RZ ;  /* 0x0000660006037a10 */ /* 0x040fe20007ffe0ff */
[----:B------:R0:W-:Y:S01]  /*c2920*/  @P2 STG.E.U16 [R4.64], R14 ;  /* 0x0000000e04002986 */ /* 0x0001e2000c101506 */
[----:B------:R-:W-:Y:S02]  /*c2930*/  LEA.HI.X.SX32 R9, R6, R2, 0x1, P6 ;  /* 0x0000000206097211 */ /* 0x000fe400030f0eff */
[C---:B------:R-:W-:Y:S01]  /*c2940*/  IADD3 R6, R3.reuse, c[0x0][0x198], RZ ;  /* 0x0000660003067a10 */ /* 0x040fe20007ffe0ff */
[----:B------:R-:W2:Y:S01]  /*c2950*/  LDL.LU R12, [R1+0x2a5c] ;  /* 0x002a5c00010c7983 */ /* 0x000ea20000300800 */
[----:B0-----:R-:W-:Y:S02]  /*c2960*/  PRMT R14, R14, 0x7632, R14 ;  /* 0x000076320e0e7816 */ /* 0x001fe4000000000e */
        /* <DEDUP_REMOVED lines=8> */
[----:B------:R-:W-:-:S04]  /*c29f0*/  IADD3 R3, R6, c[0x0][0x198], RZ ;  /* 0x0000660006037a10 */ /* 0x000fc80007ffe0ff */
[----:B------:R-:W-:-:S04]  /*c2a00*/  LEA R4, P6, R3, R0, 0x1 ;  /* 0x0000000003047211 */ /* 0x000fc800078c08ff */
[----:B------:R-:W-:-:S05]  /*c2a10*/  LEA.HI.X.SX32 R5, R3, R2, 0x1, P6 ;  /* 0x0000000203057211 */ /* 0x000fca00030f0eff */
[----:B------:R1:W-:Y:S01]  /*c2a20*/  @P5 STG.E.U16 [R4.64], R22 ;  /* 0x0000001604005986 */ /* 0x0003e2000c101506 */
[----:B-----5:R-:W-:-:S03]  /*c2a30*/  ISETP.LT.AND P4, PT, R13, c[0x0][0x17c], !P0 ;  /* 0x00005f000d007a0c */ /* 0x020fc60004781270 */
[----:B------:R-:W5:Y:S04]  /*c2a40*/  LDL.LU R13, [R1+0x2a60] ;  /* 0x002a6000010d7983 */ /* 0x000f680000300800 */
[----:B------:R-:W5:Y:S01]  /*c2a50*/  LDL.LU R28, [R1+0x4c] ;  /* 0x00004c00011c7983 */ /* 0x000f620000300800 */
[----:B---3--:R-:W-:-:S03]  /*c2a60*/  ISETP.LT.AND P3, PT, R16, c[0x0][0x17c], !P0 ;  /* 0x00005f0010007a0c */ /* 0x008fc60004761270 */
[----:B------:R-:W3:Y:S01]  /*c2a70*/  LDL.LU R16, [R1+0x2a64] ;  /* 0x002a640001107983 */ /* 0x000ee20000300800 */
[----:B----4-:R-:W-:Y:S02]  /*c2a80*/  ISETP.LT.AND P1, PT, R20, c[0x0][0x17c], !P0 ;  /* 0x00005f0014007a0c */ /* 0x010fe40004721270 */
[----:B--2---:R-:W-:Y:S02]  /*c2a90*/  ISETP.LT.AND P5, PT, R17, c[0x0][0x17c], !P0 ;  /* 0x00005f0011007a0c */ /* 0x004fe400047a1270 */
[----:B------:R-:W2:Y:S04]  /*c2aa0*/  LDL.LU R17, [R1+0x2a68] ;  /* 0x002a680001117983 */ /* 0x000ea80000300800 */
[----:B------:R-:W4:Y:S04]  /*c2ab0*/  LDL.LU R20, [R1+0x7c] ;  /* 0x00007c0001147983 */ /* 0x000f280000300800 */
[----:B------:R-:W4:Y:S01]  /*c2ac0*/  LDL.LU R14, [R1+0x2a6c] ;  /* 0x002a6c00010e7983 */ /* 0x000f220000300800 */
[----:B------:R-:W-:-:S02]  /*c2ad0*/  ISETP.LT.AND P2, PT, R21, c[0x0][0x17c], !P0 ;  /* 0x00005f0015007a0c */ /* 0x000fc40004741270 */
[----:B------:R-:W-:-:S04]  /*c2ae0*/  IADD3 R6, R3, c[0x0][0x198], RZ ;  /* 0x0000660003067a10 */ /* 0x000fc80007ffe0ff */
[C---:B0-----:R-:W-:Y:S02]  /*c2af0*/  LEA R8, P6, R6.reuse, R0, 0x1 ;  /* 0x0000000006087211 */ /* 0x041fe400078c08ff */
[C---:B------:R-:W-:Y:S02]  /*c2b00*/  IADD3 R3, R6.reuse, c[0x0][0x198], RZ ;  /* 0x0000660006037a10 */ /* 0x040fe40007ffe0ff */
[----:B------:R-:W-:Y:S02]  /*c2b10*/  LEA.HI.X.SX32 R9, R6, R2, 0x1, P6 ;  /* 0x0000000206097211 */ /* 0x000fe400030f0eff */
[----:B-1----:R-:W-:Y:S02]  /*c2b20*/  PRMT R22, R22, 0x7632, R22 ;  /* 0x0000763216167816 */ /* 0x002fe40000000016 */
[C---:B------:R-:W-:Y:S02]  /*c2b30*/  LEA R4, P6, R3.reuse, R0, 0x1 ;  /* 0x0000000003047211 */ /* 0x040fe400078c08ff */
[C---:B------:R-:W-:Y:S01]  /*c2b40*/  IADD3 R6, R3.reuse, c[0x0][0x198], RZ ;  /* 0x0000660003067a10 */ /* 0x040fe20007ffe0ff */
[----:B------:R0:W-:Y:S01]  /*c2b50*/  @P2 STG.E.U16 [R8.64], R22 ;  /* 0x0000001608002986 */ /* 0x0001e2000c101506 */
[----:B------:R-:W-:-:S02]  /*c2b60*/  LEA.HI.X.SX32 R5, R3, R2, 0x1, P6 ;  /* 0x0000000203057211 */ /* 0x000fc400030f0eff */
[----:B------:R-:W-:Y:S02]  /*c2b70*/  ISETP.LT.AND P2, PT, R10, c[0x0][0x17c], !P0 ;  /* 0x00005f000a007a0c */ /* 0x000fe40004741270 */
[C---:B------:R-:W-:Y:S01]  /*c2b80*/  IADD3 R10, R6.reuse, c[0x0][0x198], RZ ;  /* 0x00006600060a7a10 */ /* 0x040fe20007ffe0ff */
[----:B------:R1:W-:Y:S01]  /*c2b90*/  @P1 STG.E.U16 [R4.64], R29 ;  /* 0x0000001d04001986 */ /* 0x0003e2000c101506 */
[----:B0-----:R-:W-:-:S04]  /*c2ba0*/  LEA R8, P6, R6, R0, 0x1 ;  /* 0x0000000006087211 */ /* 0x001fc800078c08ff */
[----:B------:R-:W-:Y:S02]  /*c2bb0*/  LEA.HI.X.SX32 R9, R6, R2, 0x1, P6 ;  /* 0x0000000206097211 */ /* 0x000fe400030f0eff */
[----:B-1----:R-:W-:Y:S02]  /*c2bc0*/  LEA R4, P6, R10, R0, 0x1 ;  /* 0x000000000a047211 */ /* 0x002fe400078c08ff */
[----:B------:R-:W-:Y:S02]  /*c2bd0*/  PRMT R3, R29, 0x7632, R3 ;  /* 0x000076321d037816 */ /* 0x000fe40000000003 */
[----:B------:R-:W-:Y:S02]  /*c2be0*/  ISETP.LT.AND P1, PT, R12, c[0x0][0x17c], !P0 ;  /* 0x00005f000c007a0c */ /* 0x000fe40004721270 */
[----:B------:R-:W4:Y:S01]  /*c2bf0*/  LDL.LU R12, [R1+0x2a70] ;  /* 0x002a7000010c7983 */ /* 0x000f220000300800 */
[----:B------:R-:W-:-:S03]  /*c2c00*/  LEA.HI.X.SX32 R5, R10, R2, 0x1, P6 ;  /* 0x000000020a057211 */ /* 0x000fc600030f0eff */
[----:B------:R-:W4:Y:S04]  /*c2c10*/  LDL.LU R29, [R1+0x1c] ;  /* 0x00001c00011d7983 */ /* 0x000f280000300800 */
[----:B------:R0:W-:Y:S01]  /*c2c20*/  @P4 STG.E.U16 [R8.64], R3 ;  /* 0x0000000308004986 */ /* 0x0001e2000c101506 */
[----:B------:R-:W-:-:S04]  /*c2c30*/  IADD3 R6, R10, c[0x0][0x198], RZ ;  /* 0x000066000a067a10 */ /* 0x000fc80007ffe0ff */
[C---:B------:R-:W-:Y:S02]  /*c2c40*/  IADD3 R10, R6.reuse, c[0x0][0x198], RZ ;  /* 0x00006600060a7a10 */ /* 0x040fe40007ffe0ff */
[----:B0-----:R-:W-:-:S04]  /*c2c50*/  LEA R8, P6, R6, R0, 0x1 ;  /* 0x0000000006087211 */ /* 0x001fc800078c08ff */
[----:B------:R-:W-:Y:S02]  /*c2c60*/  LEA.HI.X.SX32 R9, R6, R2, 0x1, P6 ;  /* 0x0000000206097211 */ /* 0x000fe400030f0eff */
[----:B-----5:R-:W-:Y:S02]  /*c2c70*/  ISETP.LT.AND P4, PT, R13, c[0x0][0x17c], !P0 ;  /* 0x00005f000d007a0c */ /* 0x020fe40004781270 */
[----:B------:R-:W5:Y:S04]  /*c2c80*/  LDL.LU R13, [R1+0x2a74] ;  /* 0x002a7400010d7983 */ /* 0x000f680000300800 */
[----:B------:R0:W-:Y:S01]  /*c2c90*/  @P3 STG.E.U16 [R4.64], R28 ;  /* 0x0000001c04003986 */ /* 0x0001e2000c101506 */
[----:B---3--:R-:W-:-:S03]  /*c2ca0*/  ISETP.LT.AND P3, PT, R16, c[0x0][0x17c], !P0 ;  /* 0x00005f0010007a0c */ /* 0x008fc60004761270 */
[----:B------:R-:W3:Y:S01]  /*c2cb0*/  LDL.LU R16, [R1+0x2a78] ;  /* 0x002a780001107983 */ /* 0x000ee20000300800 */
[----:B0-----:R-:W-:Y:S02]  /*c2cc0*/  LEA R4, P6, R10, R0, 0x1 ;  /* 0x000000000a047211 */ /* 0x001fe400078c08ff */
[----:B------:R-:W-:Y:S02]  /*c2cd0*/  PRMT R3, R28, 0x7632, R3 ;  /* 0x000076321c037816 */ /* 0x000fe40000000003 */
[----:B------:R-:W-:Y:S01]  /*c2ce0*/  LEA.HI.X.SX32 R5, R10, R2, 0x1, P6 ;  /* 0x000000020a057211 */ /* 0x000fe200030f0eff */
[----:B------:R-:W3:Y:S04]  /*c2cf0*/  LDL.LU R28, [R1+0xac] ;  /* 0x0000ac00011c7983 */ /* 0x000ee80000300800 */
[----:B------:R0:W-:Y:S01]  /*c2d00*/  @P5 STG.E.U16 [R8.64], R3 ;  /* 0x0000000308005986 */ /* 0x0001e2000c101506 */
[----:B--2---:R-:W-:-:S03]  /*c2d10*/  ISETP.LT.AND P5, PT, R17, c[0x0][0x17c], !P0 ;  /* 0x00005f0011007a0c */ /* 0x004fc600047a1270 */
[----:B------:R-:W2:Y:S04]  /*c2d20*/  LDL.LU R17, [R1+0x2a7c] ;  /* 0x002a7c0001117983 */ /* 0x000ea80000300800 */
[----:B----4-:R1:W-:Y:S01]  /*c2d30*/  @P2 STG.E.U16 [R4.64], R20 ;  /* 0x0000001404002986 */ /* 0x0103e2000c101506 */
[----:B------:R-:W-:-:S03]  /*c2d40*/  ISETP.LT.AND P2, PT, R14, c[0x0][0x17c], !P0 ;  /* 0x00005f000e007a0c */ /* 0x000fc60004741270 */
[----:B------:R-:W4:Y:S01]  /*c2d50*/  LDL.LU R14, [R1+0x2a80] ;  /* 0x002a8000010e7983 */ /* 0x000f220000300800 */
[----:B------:R-:W-:-:S04]  /*c2d60*/  IADD3 R6, R10, c[0x0][0x198], RZ ;  /* 0x000066000a067a10 */ /* 0x000fc80007ffe0ff */
[C---:B0-----:R-:W-:Y:S02]  /*c2d70*/  LEA R8, P6, R6.reuse, R0, 0x1 ;  /* 0x0000000006087211 */ /* 0x041fe400078c08ff */
[----:B------:R-:W-:Y:S02]  /*c2d80*/  IADD3 R10, R6, c[0x0][0x198], RZ ;  /* 0x00006600060a7a10 */ /* 0x000fe40007ffe0ff */
[----:B------:R-:W-:Y:S02]  /*c2d90*/  PRMT R3, R20, 0x7632, R3 ;  /* 0x0000763214037816 */ /* 0x000fe40000000003 */
[----:B------:R-:W-:Y:S01]  /*c2da0*/  LEA.HI.X.SX32 R9, R6, R2, 0x1, P6 ;  /* 0x0000000206097211 */ /* 0x000fe200030f0eff */
[----:B-1----:R-:W4:Y:S01]  /*c2db0*/  LDL.LU R20, [R1+0x9c] ;  /* 0x00009c0001147983 */ /* 0x002f220000300800 */
[C---:B------:R-:W-:Y:S02]  /*c2dc0*/  LEA R4, P6, R10.reuse, R0, 0x1 ;  /* 0x000000000a047211 */ /* 0x040fe400078c08ff */
[C---:B------:R-:W-:Y:S01]  /*c2dd0*/  IADD3 R6, R10.reuse, c[0x0][0x198], RZ ;  /* 0x000066000a067a10 */ /* 0x040fe20007ffe0ff */
[----:B------:R0:W-:Y:S01]  /*c2de0*/  @P1 STG.E.U16 [R8.64], R3 ;  /* 0x0000000308001986 */ /* 0x0001e2000c101506 */
[----:B------:R-:W-:-:S02]  /*c2df0*/  LEA.HI.X.SX32 R5, R10, R2, 0x1, P6 ;  /* 0x000000020a057211 */ /* 0x000fc400030f0eff */
[----:B0-----:R-:W-:-:S04]  /*c2e00*/  LEA R8, P6, R6, R0, 0x1 ;  /* 0x0000000006087211 */ /* 0x001fc800078c08ff */
[----:B------:R-:W-:Y:S02]  /*c2e10*/  LEA.HI.X.SX32 R9, R6, R2, 0x1, P6 ;  /* 0x0000000206097211 */ /* 0x000fe400030f0eff */
[----:B------:R-:W-:Y:S02]  /*c2e20*/  ISETP.LT.AND P1, PT, R12, c[0x0][0x17c], !P0 ;  /* 0x00005f000c007a0c */ /* 0x000fe40004721270 */
[----:B------:R-:W4:Y:S01]  /*c2e30*/  LDL.LU R12, [R1+0x2a84] ;  /* 0x002a8400010c7983 */ /* 0x000f220000300800 */
[----:B------:R-:W-:-:S03]  /*c2e40*/  PRMT R3, R29, 0x7632, R3 ;  /* 0x000076321d037816 */ /* 0x000fc60000000003 */
[----:B------:R0:W-:Y:S04]  /*c2e50*/  @P4 STG.E.U16 [R4.64], R29 ;  /* 0x0000001d04004986 */ /* 0x0001e8000c101506 */
[----:B------:R1:W-:Y:S01]  /*c2e60*/  @P3 STG.E.U16 [R8.64], R3 ;  /* 0x0000000308003986 */ /* 0x0003e2000c101506 */
[----:B------:R-:W-:-:S04]  /*c2e70*/  IADD3 R10, R6, c[0x0][0x198], RZ ;  /* 0x00006600060a7a10 */ /* 0x000fc80007ffe0ff */
[C---:B------:R-:W-:Y:S02]  /*c2e80*/  IADD3 R6, R10.reuse, c[0x0][0x198], RZ ;  /* 0x000066000a067a10 */ /* 0x040fe40007ffe0ff */
[----:B0-----:R-:W-:-:S04]  /*c2e90*/  LEA R4, P6, R10, R0, 0x1 ;  /* 0x000000000a047211 */ /* 0x001fc800078c08ff */
[----:B------:R-:W-:Y:S02]  /*c2ea0*/  LEA.HI.X.SX32 R5, R10, R2, 0x1, P6 ;  /* 0x000000020a057211 */ /* 0x000fe400030f0eff */
[----:B-1----:R-:W-:-:S04]  /*c2eb0*/  LEA R8, P6, R6, R0, 0x1 ;  /* 0x0000000006087211 */ /* 0x002fc800078c08ff */
[----:B------:R-:W-:Y:S02]  /*c2ec0*/  LEA.HI.X.SX32 R9, R6, R2, 0x1, P6 ;  /* 0x0000000206097211 */ /* 0x000fe400030f0eff */
[----:B-----5:R-:W-:Y:S02]  /*c2ed0*/  ISETP.LT.AND P4, PT, R13, c[0x0][0x17c], !P0 ;  /* 0x00005f000d007a0c */ /* 0x020fe40004781270 */
[----:B------:R-:W5:Y:S04]  /*c2ee0*/  LDL.LU R13, [R1+0x2a88] ;  /* 0x002a8800010d7983 */ /* 0x000f680000300800 */
[----:B------:R-:W5:Y:S01]  /*c2ef0*/  LDL.LU R29, [R1+0x8c] ;  /* 0x00008c00011d7983 */ /* 0x000f620000300800 */
[----:B---3--:R-:W-:-:S03]  /*c2f00*/  ISETP.LT.AND P3, PT, R16, c[0x0][0x17c], !P0 ;  /* 0x00005f0010007a0c */ /* 0x008fc60004761270 */
[----:B------:R-:W3:Y:S01]  /*c2f10*/  LDL.LU R16, [R1+0x2a90] ;  /* 0x002a900001107983 */ /* 0x000ee20000300800 */
[----:B------:R-:W-:-:S03]  /*c2f20*/  PRMT R3, R28, 0x7632, R3 ;  /* 0x000076321c037816 */ /* 0x000fc60000000003 */
[----:B------:R0:W-:Y:S04]  /*c2f30*/  @P5 STG.E.U16 [R4.64], R28 ;  /* 0x0000001c04005986 */ /* 0x0001e8000c101506 */
[----:B------:R1:W-:Y:S01]  /*c2f40*/  @P2 STG.E.U16 [R8.64], R3 ;  /* 0x0000000308002986 */ /* 0x0003e2000c101506 */
[----:B--2---:R-:W-:-:S03]  /*c2f50*/  ISETP.LT.AND P5, PT, R17, c[0x0][0x17c], !P0 ;  /* 0x00005f0011007a0c */ /* 0x004fc600047a1270 */
[----:B------:R-:W2:Y:S04]  /*c2f60*/  LDL.LU R17, [R1+0x2a94] ;  /* 0x002a940001117983 */ /* 0x000ea80000300800 */
[----:B0-----:R-:W2:Y:S01]  /*c2f70*/  LDL.LU R28, [R1+0xc] ;  /* 0x00000c00011c7983 */ /* 0x001ea20000300800 */
        /* <DEDUP_REMOVED lines=11> */
[----:B0-----:R-:W-:-:S04]  /*c3030*/  LEA R4, P6, R10, R0, 0x1 ;  /* 0x000000000a047211 */ /* 0x001fc800078c08ff */
[----:B------:R-:W-:Y:S02]  /*c3040*/  LEA.HI.X.SX32 R5, R10, R2, 0x1, P6 ;  /* 0x000000020a057211 */ /* 0x000fe400030f0eff */
[----:B------:R-:W-:Y:S02]  /*c3050*/  ISETP.LT.AND P1, PT, R12, c[0x0][0x17c], !P0 ;  /* 0x00005f000c007a0c */ /* 0x000fe40004721270 */
[----:B------:R-:W4:Y:S04]  /*c3060*/  LDL.LU R12, [R1+0x2aa0] ;  /* 0x002aa000010c7983 */ /* 0x000f280000300800 */
        /* <DEDUP_REMOVED lines=11> */
[----:B------:R-:W-:Y:S02]  /*c3120*/  PRMT R3, R29, 0x7632, R3 ;  /* 0x000076321d037816 */ /* 0x000fe40000000003 */
[C---:B0-----:R-:W-:Y:S01]  /*c3130*/  LEA R4, P6, R10.reuse, R0, 0x1 ;  /* 0x000000000a047211 */ /* 0x041fe200078c08ff */
[----:B------:R-:W3:Y:S03]  /*c3140*/  LDL.LU R29, [R1+0x3c] ;  /* 0x00003c00011d7983 */ /* 0x000ee60000300800 */
[----:B------:R-:W-:Y:S01]  /*c3150*/  LEA.HI.X.SX32 R5, R10, R2, 0x1, P6 ;  /* 0x000000020a057211 */ /* 0x000fe200030f0eff */
[----:B------:R0:W-:Y:S04]  /*c3160*/  @P5 STG.E.U16 [R8.64], R3 ;  /* 0x0000000308005986 */ /* 0x0001e8000c101506 */
[----:B------:R-:W3:Y:S04]  /*c3170*/  LDL.LU R20, [R1+0x2ab4] ;  /* 0x002ab40001147983 */ /* 0x000ee80000300800 */
[----:B--2---:R1:W-:Y:S01]  /*c3180*/  @P2 STG.E.U16 [R4.64], R28 ;  /* 0x0000001c04002986 */ /* 0x0043e2000c101506 */
[----:B0-----:R-:W-:-:S03]  /*c3190*/  PRMT R3, R28, 0x7632, R3 ;  /* 0x000076321c037816 */ /* 0x001fc60000000003 */
[----:B------:R-:W2:Y:S01]  /*c31a0*/  LDL.LU R18, [R1+0x2ab8] ;  /* 0x002ab80001127983 */ /* 0x000ea20000300800 */
[----:B----4-:R-:W-:-:S03]  /*c31b0*/  ISETP.LT.AND P2, PT, R14, c[0x0][0x17c], !P0 ;  /* 0x00005f000e007a0c */ /* 0x010fc60004741270 */
[----:B-1----:R-:W4:Y:S04]  /*c31c0*/  LDL.LU R28, [R1+0x2c] ;  /* 0x00002c00011c7983 */ /* 0x002f280000300800 */
[----:B------:R-:W4:Y:S01]  /*c31d0*/  LDL.LU R14, [R1+0x2ac0] ;  /* 0x002ac000010e7983 */ /* 0x000f220000300800 */
        /* <DEDUP_REMOVED lines=9> */
[C---:B0-----:R-:W-:Y:S01]  /*c3270*/  LEA R8, P6, R6.reuse, R0, 0x1 ;  /* 0x0000000006087211 */ /* 0x041fe200078c08ff */
[----:B------:R-:W4:Y:S01]  /*c3280*/  LDL.LU R12, [R1+0x2ac4] ;  /* 0x002ac400010c7983 */ /* 0x000f220000300800 */
[----:B------:R-:W-:Y:S02]  /*c3290*/  PRMT R3, R27, 0x7632, R3 ;  /* 0x000076321b037816 */ /* 0x000fe40000000003 */
[----:B------:R-:W-:Y:S01]  /*c32a0*/  LEA.HI.X.SX32 R9, R6, R2, 0x1, P6 ;  /* 0x0000000206097211 */ /* 0x000fe200030f0eff */
[----:B------:R0:W-:Y:S04]  /*c32b0*/  @P4 STG.E.U16 [R4.64], R27 ;  /* 0x0000001b04004986 */ /* 0x0001e8000c101506 */
[----:B------:R1:W-:Y:S01]  /*c32c0*/  @P3 STG.E.U16 [R8.64], R3 ;  /* 0x0000000308003986 */ /* 0x0003e2000c101506 */
[----:B------:R-:W-:-:S02]  /*c32d0*/  ISETP.LT.AND P5, PT, R17, c[0x0][0x17c], !P0 ;  /* 0x00005f0011007a0c */ /* 0x000fc400047a1270 */
[----:B------:R-:W-:-:S04]  /*c32e0*/  IADD3 R10, R6, c[0x0][0x198], RZ ;  /* 0x00006600060a7a10 */ /* 0x000fc80007ffe0ff */
[----:B0-----:R-:W-:-:S04]  /*c32f0*/  LEA R4, P6, R10, R0, 0x1 ;  /* 0x000000000a047211 */ /* 0x001fc800078c08ff */
[C---:B------:R-:W-:Y:S02]  /*c3300*/  LEA.HI.X.SX32 R5, R10.reuse, R2, 0x1, P6 ;  /* 0x000000020a057211 */ /* 0x040fe400030f0eff */
[----:B-----5:R-:W-:Y:S02]  /*c3310*/  ISETP.LT.AND P4, PT, R13, c[0x0][0x17c], !P0 ;  /* 0x00005f000d007a0c */ /* 0x020fe40004781270 */
[----:B------:R-:W-:Y:S02]  /*c3320*/  IADD3 R13, R10, c[0x0][0x198], RZ ;  /* 0x000066000a0d7a10 */ /* 0x000fe40007ffe0ff */
[----:B---3--:R-:W-:Y:S02]  /*c3330*/  ISETP.LT.AND P3, PT, R16, c[0x0][0x17c], !P0 ;  /* 0x00005f0010007a0c */ /* 0x008fe40004761270 */
[----:B------:R-:W3:Y:S01]  /*c3340*/  LDL.LU R16, [R1+0x2abc] ;  /* 0x002abc0001107983 */ /* 0x000ee20000300800 */
[C---:B------:R-:W-:Y:S02]  /*c3350*/  IADD3 R17, R13.reuse, c[0x0][0x198], RZ ;  /* 0x000066000d117a10 */ /* 0x040fe40007ffe0ff */
[----:B-1----:R-:W-:Y:S01]  /*c3360*/  LEA R8, P6, R13, R0, 0x1 ;  /* 0x000000000d087211 */ /* 0x002fe200078c08ff */
[----:B------:R0:W-:Y:S01]  /*c3370*/  @P5 STG.E.U16 [R4.64], R29 ;  /* 0x0000001d04005986 */ /* 0x0001e2000c101506 */
[----:B------:R-:W-:-:S02]  /*c3380*/  PRMT R6, R29, 0x7632, R6 ;  /* 0x000076321d067816 */ /* 0x000fc40000000006 */
[----:B------:R-:W-:Y:S01]  /*c3390*/  LEA.HI.X.SX32 R9, R13, R2, 0x1, P6 ;  /* 0x000000020d097211 */ /* 0x000fe200030f0eff */
[----:B------:R-:W5:Y:S01]  /*c33a0*/  LDL.LU R22, [R1+0x2ab0] ;  /* 0x002ab00001167983 */ /* 0x000f620000300800 */
[----:B0-----:R-:W-:-:S04]  /*c33b0*/  LEA R4, P5, R17, R0, 0x1 ;  /* 0x0000000011047211 */ /* 0x001fc800078a08ff */
[----:B------:R-:W-:Y:S01]  /*c33c0*/  LEA.HI.X.SX32 R5, R17, R2, 0x1, P5 ;  /* 0x0000000211057211 */ /* 0x000fe200028f0eff */
[----:B------:R0:W-:Y:S01]  /*c33d0*/  @P2 STG.E.U16 [R8.64], R6 ;  /* 0x0000000608002986 */ /* 0x0001e2000c101506 */
[----:B------:R-:W-:Y:S02]  /*c33e0*/  ISETP.LT.AND P6, PT, R20, c[0x0][0x17c], !P0 ;  /* 0x00005f0014007a0c */ /* 0x000fe400047c1270 */
[----:B--2---:R-:W-:Y:S01]  /*c33f0*/  ISETP.LT.AND P2, PT, R18, c[0x0][0x17c], !P0 ;  /* 0x00005f0012007a0c */ /* 0x004fe20004741270 */
[----:B------:R-:W2:Y:S04]  /*c3400*/  LDL.LU R20, [R1+0x2aa4] ;  /* 0x002aa40001147983 */ /* 0x000ea80000300800 */
[----:B----4-:R1:W-:Y:S01]  /*c3410*/  @P1 STG.E.U16 [R4.64], R28 ;  /* 0x0000001c04001986 */ /* 0x0103e2000c101506 */
[----:B------:R-:W-:-:S03]  /*c3420*/  ISETP.LT.AND P1, PT, R14, c[0x0][0x17c], !P0 ;  /* 0x00005f000e007a0c */ /* 0x000fc60004721270 */
[----:B------:R-:W4:Y:S04]  /*c3430*/  LDL.LU R18, [R1+0x2a98] ;  /* 0x002a980001127983 */ /* 0x000f280000300800 */
[----:B------:R-:W2:Y:S01]  /*c3440*/  LDL.LU R14, [R1+0x2a8c] ;  /* 0x002a8c00010e7983 */ /* 0x000ea20000300800 */
[----:B------:R-:W-:-:S04]  /*c3450*/  IADD3 R13, R17, c[0x0][0x198], RZ ;  /* 0x00006600110d7a10 */ /* 0x000fc80007ffe0ff */
[C---:B0-----:R-:W-:Y:S02]  /*c3460*/  LEA R8, P5, R13.reuse, R0, 0x1 ;  /* 0x000000000d087211 */ /* 0x041fe400078a08ff */
[C---:B------:R-:W-:Y:S02]  /*c3470*/  IADD3 R3, R13.reuse, c[0x0][0x198], RZ ;  /* 0x000066000d037a10 */ /* 0x040fe40007ffe0ff */
[----:B------:R-:W-:Y:S02]  /*c3480*/  LEA.HI.X.SX32 R9, R13, R2, 0x1, P5 ;  /* 0x000000020d097211 */ /* 0x000fe400028f0eff */
[----:B------:R-:W-:Y:S02]  /*c3490*/  PRMT R10, R28, 0x7632, R10 ;  /* 0x000076321c0a7816 */ /* 0x000fe4000000000a */
[C---:B-1----:R-:W-:Y:S02]  /*c34a0*/  LEA R4, P5, R3.reuse, R0, 0x1 ;  /* 0x0000000003047211 */ /* 0x042fe400078a08ff */
[C---:B------:R-:W-:Y:S01]  /*c34b0*/  IADD3 R13, R3.reuse, c[0x0][0x198], RZ ;  /* 0x00006600030d7a10 */ /* 0x040fe20007ffe0ff */
[----:B------:R0:W-:Y:S01]  /*c34c0*/  @P4 STG.E.U16 [R8.64], R10 ;  /* 0x0000000a08004986 */ /* 0x0001e2000c101506 */
[----:B------:R-:W-:-:S02]  /*c34d0*/  LEA.HI.X.SX32 R5, R3, R2, 0x1, P5 ;  /* 0x0000000203057211 */ /* 0x000fc400028f0eff */
[----:B------:R-:W-:Y:S02]  /*c34e0*/  ISETP.LT.AND P5, PT, R12, c[0x0][0x17c], !P0 ;  /* 0x00005f000c007a0c */ /* 0x000fe400047a1270 */
[C---:B------:R-:W-:Y:S02]  /*c34f0*/  LEA R12, P4, R13.reuse, R0, 0x1 ;  /* 0x000000000d0c7211 */ /* 0x040fe400078808ff */
[----:B------:R-:W-:Y:S02]  /*c3500*/  IADD3 R3, R13, c[0x0][0x198], RZ ;  /* 0x000066000d037a10 */ /* 0x000fe40007ffe0ff */
[----:B------:R-:W-:Y:S02]  /*c3510*/  PRMT R6, R7, 0x7632, R6 ;  /* 0x0000763207067816 */ /* 0x000fe40000000006 */
[----:B------:R-:W-:Y:S02]  /*c3520*/  LEA.HI.X.SX32 R13, R13, R2, 0x1, P4 ;  /* 0x000000020d0d7211 */ /* 0x000fe400020f0eff */
[----:B------:R-:W-:Y:S01]  /*c3530*/  IADD3 R21, R3, c[0x0][0x198], RZ ;  /* 0x0000660003157a10 */ /* 0x000fe20007ffe0ff */
[----:B------:R1:W-:Y:S03]  /*c3540*/  @P3 STG.E.U16 [R4.64], R7 ;  /* 0x0000000704003986 */ /* 0x0003e6000c101506 */
[C---:B------:R-:W-:Y:S01]  /*c3550*/  IADD3 R25, R21.reuse, c[0x0][0x198], RZ ;  /* 0x0000660015197a10 */ /* 0x040fe20007ffe0ff */
[----:B------:R3:W-:Y:S01]  /*c3560*/  @P6 STG.E.U16 [R12.64], R6 ;  /* 0x000000060c006986 */ /* 0x0007e2000c101506 */
[----:B0-----:R-:W-:-:S04]  /*c3570*/  LEA R8, P6, R21, R0, 0x1 ;  /* 0x0000000015087211 */ /* 0x001fc800078c08ff */
[----:B------:R-:W-:Y:S02]  /*c3580*/  LEA.HI.X.SX32 R9, R21, R2, 0x1, P6 ;  /* 0x0000000215097211 */ /* 0x000fe400030f0eff */
[----:B-1----:R-:W-:Y:S02]  /*c3590*/  PRMT R5, R11, 0x7632, R5 ;  /* 0x000076320b057816 */ /* 0x002fe40000000005 */
[----:B---3--:R-:W-:Y:S02]  /*c35a0*/  ISETP.LT.AND P4, PT, R16, c[0x0][0x17c], !P0 ;  /* 0x00005f0010007a0c */ /* 0x008fe40004781270 */
[----:B------:R-:W-:-:S04]  /*c35b0*/  LEA R16, P3, R3, R0, 0x1 ;  /* 0x0000000003107211 */ /* 0x000fc800078608ff */
[----:B------:R-:W-:Y:S02]  /*c35c0*/  LEA.HI.X.SX32 R17, R3, R2, 0x1, P3 ;  /* 0x0000000203117211 */ /* 0x000fe400018f0eff */
[----:B------:R-:W-:-:S03]  /*c35d0*/  IADD3 R3, R25, c[0x0][0x198], RZ ;  /* 0x0000660019037a10 */ /* 0x000fc60007ffe0ff */
[----:B------:R-:W-:Y:S01]  /*c35e0*/  @P2 STG.E.U16 [R16.64], R11 ;  /* 0x0000000b10002986 */ /* 0x000fe2000c101506 */
[----:B------:R-:W-:-:S03]  /*c35f0*/  IADD3 R21, R3, c[0x0][0x198], RZ ;  /* 0x0000660003157a10 */ /* 0x000fc60007ffe0ff */
[----:B------:R0:W-:Y:S01]  /*c3600*/  @P1 STG.E.U16 [R8.64], R5 ;  /* 0x0000000508001986 */ /* 0x0001e2000c101506 */
[-C--:B------:R-:W-:Y:S02]  /*c3610*/  LEA R4, P1, R25, R0.reuse, 0x1 ;  /* 0x0000000019047211 */ /* 0x080fe400078208ff */
[C---:B------:R-:W-:Y:S02]  /*c3620*/  IADD3 R27, R21.reuse, c[0x0][0x198], RZ ;  /* 0x00006600151b7a10 */ /* 0x040fe40007ffe0ff */
[-C--:B------:R-:W-:Y:S02]  /*c3630*/  LEA R12, P6, R21, R0.reuse, 0x1 ;  /* 0x00000000150c7211 */ /* 0x080fe400078c08ff */
[----:B------:R-:W-:Y:S02]  /*c3640*/  LEA R6, P2, R3, R0, 0x1 ;  /* 0x0000000003067211 */ /* 0x000fe400078408ff */
[----:B0-----:R-:W-:Y:S02]  /*c3650*/  LEA.HI.X.SX32 R5, R25, R2, 0x1, P1 ;  /* 0x0000000219057211 */ /* 0x001fe400008f0eff */
[----:B------:R-:W-:-:S02]  /*c3660*/  IADD3 R25, R27, c[0x0][0x198], RZ ;  /* 0x000066001b197a10 */ /* 0x000fc40007ffe0ff */
[-C--:B------:R-:W-:Y:S02]  /*c3670*/  LEA.HI.X.SX32 R13, R21, R2.reuse, 0x1, P6 ;  /* 0x00000002150d7211 */ /* 0x080fe400030f0eff */
[----:B------:R-:W-:Y:S02]  /*c3680*/  LEA.HI.X.SX32 R7, R3, R2, 0x1, P2 ;  /* 0x0000000203077211 */ /* 0x000fe400010f0eff */
[-C--:B------:R-:W-:Y:S02]  /*c3690*/  LEA R10, P6, R27, R0.reuse, 0x1 ;  /* 0x000000001b0a7211 */ /* 0x080fe400078c08ff */
[C---:B------:R-:W-:Y:S02]  /*c36a0*/  LEA R8, P1, R25.reuse, R0, 0x1 ;  /* 0x0000000019087211 */ /* 0x040fe400078208ff */
[----:B------:R-:W-:Y:S02]  /*c36b0*/  IADD3 R3, R25, c[0x0][0x198], RZ ;  /* 0x0000660019037a10 */ /* 0x000fe40007ffe0ff */
[----:B-----5:R-:W-:-:S02]  /*c36c0*/  ISETP.LT.AND P3, PT, R22, c[0x0][0x17c], !P0 ;  /* 0x00005f0016007a0c */ /* 0x020fc40004761270 */
[----:B--2---:R-:W-:Y:S02]  /*c36d0*/  ISETP.LT.AND P2, PT, R20, c[0x0][0x17c], !P0 ;  /* 0x00005f0014007a0c */ /* 0x004fe40004741270 */
[-C--:B------:R-:W-:Y:S02]  /*c36e0*/  LEA.HI.X.SX32 R11, R27, R2.reuse, 0x1, P6 ;  /* 0x000000021b0b7211 */ /* 0x080fe400030f0eff */
[----:B------:R-:W-:Y:S02]  /*c36f0*/  LEA.HI.X.SX32 R9, R25, R2, 0x1, P1 ;  /* 0x0000000219097211 */ /* 0x000fe400008f0eff */
[----:B------:R-:W-:Y:S02]  /*c3700*/  LEA R16, P6, R3, R0, 0x1 ;  /* 0x0000000003107211 */ /* 0x000fe400078c08ff */
[----:B----4-:R-:W-:Y:S02]  /*c3710*/  ISETP.LT.AND P1, PT, R18, c[0x0][0x17c], !P0 ;  /* 0x00005f0012007a0c */ /* 0x010fe40004721270 */
[----:B------:R-:W-:-:S02]  /*c3720*/  ISETP.LT.AND P0, PT, R14, c[0x0][0x17c], !P0 ;  /* 0x00005f000e007a0c */ /* 0x000fc40004701270 */
[----:B------:R-:W-:Y:S01]  /*c3730*/  LEA.HI.X.SX32 R17, R3, R2, 0x1, P6 ;  /* 0x0000000203117211 */ /* 0x000fe200030f0eff */
[----:B------:R0:W-:Y:S01]  /*c3740*/  @P5 STG.E.U16 [R4.64], R15 ;  /* 0x0000000f04005986 */ /* 0x0001e2000c101506 */
[----:B------:R-:W-:-:S05]  /*c3750*/  PRMT R3, R15, 0x7632, R3 ;  /* 0x000076320f037816 */ /* 0x000fca0000000003 */
[----:B------:R1:W-:Y:S01]  /*c3760*/  @P4 STG.E.U16 [R6.64], R3 ;  /* 0x0000000306004986 */ /* 0x0003e2000c101506 */
[----:B0-----:R-:W-:-:S03]  /*c3770*/  PRMT R5, R19, 0x7632, R5 ;  /* 0x0000763213057816 */ /* 0x001fc60000000005 */
[----:B------:R1:W-:Y:S04]  /*c3780*/  @P3 STG.E.U16 [R12.64], R19 ;  /* 0x000000130c003986 */ /* 0x0003e8000c101506 */
[----:B------:R1:W-:Y:S04]  /*c3790*/  @P2 STG.E.U16 [R10.64], R5 ;  /* 0x000000050a002986 */ /* 0x0003e8000c101506 */
[----:B------:R1:W-:Y:S01]  /*c37a0*/  @P1 STG.E.U16 [R8.64], R23 ;  /* 0x0000001708001986 */ /* 0x0003e2000c101506 */
[----:B------:R-:W-:Y:S05]  /*c37b0*/  @!P0 EXIT ;  /* 0x000000000000894d */ /* 0x000fea0003800000 */
[----:B-1----:R-:W-:-:S05]  /*c37c0*/  PRMT R8, R23, 0x7632, R8 ;  /* 0x0000763217087816 */ /* 0x002fca0000000008 */
[----:B------:R-:W-:Y:S01]  /*c37d0*/  STG.E.U16 [R16.64], R8 ;  /* 0x0000000810007986 */ /* 0x000fe2000c101506 */
[----:B------:R-:W-:Y:S05]  /*c37e0*/  EXIT ;  /* 0x000000000000794d */ /* 0x000fea0003800000 */
.L_x_4:
[----:B------:R-:W-:-:S00]  /*c37f0*/  BRA `(.L_x_4) ;  /* 0xfffffff000007947 */ /* 0x000fc0000383ffff */
[----:B------:R-:W-:-:S00]  /*c3800*/  NOP ;  /* 0x0000000000007918 */ /* 0x000fc00000000000 */
[----:B------:R-:W-:-:S00]  /*c3810*/  NOP ;  /* 0x0000000000007918 */ /* 0x000fc00000000000 */
[----:B------:R-:W-:-:S00]  /*c3820*/  NOP ;  /* 0x0000000000007918 */ /* 0x000fc00000000000 */
[----:B------:R-:W-:-:S00]  /*c3830*/  NOP ;  /* 0x0000000000007918 */ /* 0x000fc00000000000 */
[----:B------:R-:W-:-:S00]  /*c3840*/  NOP ;  /* 0x0000000000007918 */ /* 0x000fc00000000000 */
[----:B------:R-:W-:-:S00]  /*c3850*/  NOP ;  /* 0x0000000000007918 */ /* 0x000fc00000000000 */
[----:B------:R-:W-:-:S00]  /*c3860*/  NOP ;  /* 0x0000000000007918 */ /* 0x000fc00000000000 */
[----:B------:R-:W-:-:S00]  /*c3870*/  NOP ;  /* 0x0000000000007918 */ /* 0x000fc00000000000 */
.L_x_5:


//--------------------- .nv.shared.matmul_kernel  --------------------------
	.section	.nv.shared.matmul_kernel,"aw",@nobits
	.sectionflags	@""
	.align	16
